//
// Generated by NVIDIA NVVM Compiler
//
// Compiler Build ID: CL-36424714
// Cuda compilation tools, release 13.0, V13.0.88
// Based on NVVM 20.0.0
//

.version 9.0
.target sm_100
.address_size 64

	// .globl	_Z28patch_embedding_kernel_tiledPKfS0_Pfiii
// _ZZ28patch_embedding_kernel_tiledPKfS0_PfiiiE7s_patch has been demoted

.visible .entry _Z28patch_embedding_kernel_tiledPKfS0_Pfiii(
	.param .u64 .ptr .align 1 _Z28patch_embedding_kernel_tiledPKfS0_Pfiii_param_0,
	.param .u64 .ptr .align 1 _Z28patch_embedding_kernel_tiledPKfS0_Pfiii_param_1,
	.param .u64 .ptr .align 1 _Z28patch_embedding_kernel_tiledPKfS0_Pfiii_param_2,
	.param .u32 _Z28patch_embedding_kernel_tiledPKfS0_Pfiii_param_3,
	.param .u32 _Z28patch_embedding_kernel_tiledPKfS0_Pfiii_param_4,
	.param .u32 _Z28patch_embedding_kernel_tiledPKfS0_Pfiii_param_5
)
{
	.reg .pred 	%p<3>;
	.reg .b32 	%r<1043>;
	.reg .b32 	%f<3074>;
	.reg .b64 	%rd<2059>;
	// demoted variable
	.shared .align 4 .b8 _ZZ28patch_embedding_kernel_tiledPKfS0_PfiiiE7s_patch[4096];
	ld.param.u64 	%rd1, [_Z28patch_embedding_kernel_tiledPKfS0_Pfiii_param_0];
	ld.param.u64 	%rd2, [_Z28patch_embedding_kernel_tiledPKfS0_Pfiii_param_1];
	ld.param.u64 	%rd3, [_Z28patch_embedding_kernel_tiledPKfS0_Pfiii_param_2];
	ld.param.u32 	%r3, [_Z28patch_embedding_kernel_tiledPKfS0_Pfiii_param_3];
	ld.param.u32 	%r4, [_Z28patch_embedding_kernel_tiledPKfS0_Pfiii_param_4];
	ld.param.u32 	%r5, [_Z28patch_embedding_kernel_tiledPKfS0_Pfiii_param_5];
	mov.u32 	%r1, %ctaid.x;
	setp.gt.u32 	%p1, %r1, 1023;
	@%p1 bra 	$L__BB0_3;
	cvta.to.global.u64 	%rd4, %rd1;
	div.s32 	%r6, %r3, %r4;
	div.s32 	%r7, %r1, %r6;
	mul.lo.s32 	%r8, %r7, %r6;
	sub.s32 	%r9, %r1, %r8;
	mov.u32 	%r2, %tid.x;
	div.s32 	%r10, %r2, %r4;
	mul.lo.s32 	%r11, %r10, %r4;
	sub.s32 	%r12, %r2, %r11;
	mad.lo.s32 	%r13, %r7, %r4, %r10;
	mad.lo.s32 	%r14, %r9, %r4, %r12;
	mad.lo.s32 	%r15, %r13, %r3, %r14;
	mul.wide.s32 	%rd5, %r15, 4;
	add.s64 	%rd6, %rd4, %rd5;
	ld.global.f32 	%f1, [%rd6];
	shl.b32 	%r16, %r2, 2;
	mov.u32 	%r17, _ZZ28patch_embedding_kernel_tiledPKfS0_PfiiiE7s_patch;
	add.s32 	%r18, %r17, %r16;
	st.shared.f32 	[%r18], %f1;
	bar.sync 	0;
	setp.ge.s32 	%p2, %r2, %r5;
	@%p2 bra 	$L__BB0_3;
	cvta.to.global.u64 	%rd7, %rd2;
	ld.shared.f32 	%f2, [_ZZ28patch_embedding_kernel_tiledPKfS0_PfiiiE7s_patch];
	mul.wide.u32 	%rd8, %r2, 4;
	add.s64 	%rd9, %rd7, %rd8;
	ld.global.f32 	%f3, [%rd9];
	fma.rn.f32 	%f4, %f2, %f3, 0f00000000;
	add.s32 	%r19, %r5, %r2;
	ld.shared.f32 	%f5, [_ZZ28patch_embedding_kernel_tiledPKfS0_PfiiiE7s_patch+4];
	mul.wide.u32 	%rd10, %r19, 4;
	add.s64 	%rd11, %rd7, %rd10;
	ld.global.f32 	%f6, [%rd11];
	fma.rn.f32 	%f7, %f5, %f6, %f4;
	add.s32 	%r20, %r19, %r5;
	ld.shared.f32 	%f8, [_ZZ28patch_embedding_kernel_tiledPKfS0_PfiiiE7s_patch+8];
	mul.wide.u32 	%rd12, %r20, 4;
	add.s64 	%rd13, %rd7, %rd12;
	ld.global.f32 	%f9, [%rd13];
	fma.rn.f32 	%f10, %f8, %f9, %f7;
	add.s32 	%r21, %r20, %r5;
	ld.shared.f32 	%f11, [_ZZ28patch_embedding_kernel_tiledPKfS0_PfiiiE7s_patch+12];
	mul.wide.u32 	%rd14, %r21, 4;
	add.s64 	%rd15, %rd7, %rd14;
	ld.global.f32 	%f12, [%rd15];
	fma.rn.f32 	%f13, %f11, %f12, %f10;
	add.s32 	%r22, %r21, %r5;
	ld.shared.f32 	%f14, [_ZZ28patch_embedding_kernel_tiledPKfS0_PfiiiE7s_patch+16];
	mul.wide.u32 	%rd16, %r22, 4;
	add.s64 	%rd17, %rd7, %rd16;
	ld.global.f32 	%f15, [%rd17];
	fma.rn.f32 	%f16, %f14, %f15, %f13;
	add.s32 	%r23, %r22, %r5;
	ld.shared.f32 	%f17, [_ZZ28patch_embedding_kernel_tiledPKfS0_PfiiiE7s_patch+20];
	mul.wide.u32 	%rd18, %r23, 4;
	add.s64 	%rd19, %rd7, %rd18;
	ld.global.f32 	%f18, [%rd19];
	fma.rn.f32 	%f19, %f17, %f18, %f16;
	add.s32 	%r24, %r23, %r5;
	ld.shared.f32 	%f20, [_ZZ28patch_embedding_kernel_tiledPKfS0_PfiiiE7s_patch+24];
	mul.wide.u32 	%rd20, %r24, 4;
	add.s64 	%rd21, %rd7, %rd20;
	ld.global.f32 	%f21, [%rd21];
	fma.rn.f32 	%f22, %f20, %f21, %f19;
	add.s32 	%r25, %r24, %r5;
	ld.shared.f32 	%f23, [_ZZ28patch_embedding_kernel_tiledPKfS0_PfiiiE7s_patch+28];
	mul.wide.u32 	%rd22, %r25, 4;
	add.s64 	%rd23, %rd7, %rd22;
	ld.global.f32 	%f24, [%rd23];
	fma.rn.f32 	%f25, %f23, %f24, %f22;
	add.s32 	%r26, %r25, %r5;
	ld.shared.f32 	%f26, [_ZZ28patch_embedding_kernel_tiledPKfS0_PfiiiE7s_patch+32];
	mul.wide.u32 	%rd24, %r26, 4;
	add.s64 	%rd25, %rd7, %rd24;
	ld.global.f32 	%f27, [%rd25];
	fma.rn.f32 	%f28, %f26, %f27, %f25;
	add.s32 	%r27, %r26, %r5;
	ld.shared.f32 	%f29, [_ZZ28patch_embedding_kernel_tiledPKfS0_PfiiiE7s_patch+36];
	mul.wide.u32 	%rd26, %r27, 4;
	add.s64 	%rd27, %rd7, %rd26;
	ld.global.f32 	%f30, [%rd27];
	fma.rn.f32 	%f31, %f29, %f30, %f28;
	add.s32 	%r28, %r27, %r5;
	ld.shared.f32 	%f32, [_ZZ28patch_embedding_kernel_tiledPKfS0_PfiiiE7s_patch+40];
	mul.wide.u32 	%rd28, %r28, 4;
	add.s64 	%rd29, %rd7, %rd28;
	ld.global.f32 	%f33, [%rd29];
	fma.rn.f32 	%f34, %f32, %f33, %f31;
	add.s32 	%r29, %r28, %r5;
	ld.shared.f32 	%f35, [_ZZ28patch_embedding_kernel_tiledPKfS0_PfiiiE7s_patch+44];
	mul.wide.u32 	%rd30, %r29, 4;
	add.s64 	%rd31, %rd7, %rd30;
	ld.global.f32 	%f36, [%rd31];
	fma.rn.f32 	%f37, %f35, %f36, %f34;
	add.s32 	%r30, %r29, %r5;
	ld.shared.f32 	%f38, [_ZZ28patch_embedding_kernel_tiledPKfS0_PfiiiE7s_patch+48];
	mul.wide.u32 	%rd32, %r30, 4;
	add.s64 	%rd33, %rd7, %rd32;
	ld.global.f32 	%f39, [%rd33];
	fma.rn.f32 	%f40, %f38, %f39, %f37;
	add.s32 	%r31, %r30, %r5;
	ld.shared.f32 	%f41, [_ZZ28patch_embedding_kernel_tiledPKfS0_PfiiiE7s_patch+52];
	mul.wide.u32 	%rd34, %r31, 4;
	add.s64 	%rd35, %rd7, %rd34;
	ld.global.f32 	%f42, [%rd35];
	fma.rn.f32 	%f43, %f41, %f42, %f40;
	add.s32 	%r32, %r31, %r5;
	ld.shared.f32 	%f44, [_ZZ28patch_embedding_kernel_tiledPKfS0_PfiiiE7s_patch+56];
	mul.wide.u32 	%rd36, %r32, 4;
	add.s64 	%rd37, %rd7, %rd36;
	ld.global.f32 	%f45, [%rd37];
	fma.rn.f32 	%f46, %f44, %f45, %f43;
	add.s32 	%r33, %r32, %r5;
	ld.shared.f32 	%f47, [_ZZ28patch_embedding_kernel_tiledPKfS0_PfiiiE7s_patch+60];
	mul.wide.u32 	%rd38, %r33, 4;
	add.s64 	%rd39, %rd7, %rd38;
	ld.global.f32 	%f48, [%rd39];
	fma.rn.f32 	%f49, %f47, %f48, %f46;
	add.s32 	%r34, %r33, %r5;
	ld.shared.f32 	%f50, [_ZZ28patch_embedding_kernel_tiledPKfS0_PfiiiE7s_patch+64];
	mul.wide.u32 	%rd40, %r34, 4;
	add.s64 	%rd41, %rd7, %rd40;
	ld.global.f32 	%f51, [%rd41];
	fma.rn.f32 	%f52, %f50, %f51, %f49;
	add.s32 	%r35, %r34, %r5;
	ld.shared.f32 	%f53, [_ZZ28patch_embedding_kernel_tiledPKfS0_PfiiiE7s_patch+68];
	mul.wide.u32 	%rd42, %r35, 4;
	add.s64 	%rd43, %rd7, %rd42;
	ld.global.f32 	%f54, [%rd43];
	fma.rn.f32 	%f55, %f53, %f54, %f52;
	add.s32 	%r36, %r35, %r5;
	ld.shared.f32 	%f56, [_ZZ28patch_embedding_kernel_tiledPKfS0_PfiiiE7s_patch+72];
	mul.wide.u32 	%rd44, %r36, 4;
	add.s64 	%rd45, %rd7, %rd44;
	ld.global.f32 	%f57, [%rd45];
	fma.rn.f32 	%f58, %f56, %f57, %f55;
	add.s32 	%r37, %r36, %r5;
	ld.shared.f32 	%f59, [_ZZ28patch_embedding_kernel_tiledPKfS0_PfiiiE7s_patch+76];
	mul.wide.u32 	%rd46, %r37, 4;
	add.s64 	%rd47, %rd7, %rd46;
	ld.global.f32 	%f60, [%rd47];
	fma.rn.f32 	%f61, %f59, %f60, %f58;
	add.s32 	%r38, %r37, %r5;
	ld.shared.f32 	%f62, [_ZZ28patch_embedding_kernel_tiledPKfS0_PfiiiE7s_patch+80];
	mul.wide.u32 	%rd48, %r38, 4;
	add.s64 	%rd49, %rd7, %rd48;
	ld.global.f32 	%f63, [%rd49];
	fma.rn.f32 	%f64, %f62, %f63, %f61;
	add.s32 	%r39, %r38, %r5;
	ld.shared.f32 	%f65, [_ZZ28patch_embedding_kernel_tiledPKfS0_PfiiiE7s_patch+84];
	mul.wide.u32 	%rd50, %r39, 4;
	add.s64 	%rd51, %rd7, %rd50;
	ld.global.f32 	%f66, [%rd51];
	fma.rn.f32 	%f67, %f65, %f66, %f64;
	add.s32 	%r40, %r39, %r5;
	ld.shared.f32 	%f68, [_ZZ28patch_embedding_kernel_tiledPKfS0_PfiiiE7s_patch+88];
	mul.wide.u32 	%rd52, %r40, 4;
	add.s64 	%rd53, %rd7, %rd52;
	ld.global.f32 	%f69, [%rd53];
	fma.rn.f32 	%f70, %f68, %f69, %f67;
	add.s32 	%r41, %r40, %r5;
	ld.shared.f32 	%f71, [_ZZ28patch_embedding_kernel_tiledPKfS0_PfiiiE7s_patch+92];
	mul.wide.u32 	%rd54, %r41, 4;
	add.s64 	%rd55, %rd7, %rd54;
	ld.global.f32 	%f72, [%rd55];
	fma.rn.f32 	%f73, %f71, %f72, %f70;
	add.s32 	%r42, %r41, %r5;
	ld.shared.f32 	%f74, [_ZZ28patch_embedding_kernel_tiledPKfS0_PfiiiE7s_patch+96];
	mul.wide.u32 	%rd56, %r42, 4;
	add.s64 	%rd57, %rd7, %rd56;
	ld.global.f32 	%f75, [%rd57];
	fma.rn.f32 	%f76, %f74, %f75, %f73;
	add.s32 	%r43, %r42, %r5;
	ld.shared.f32 	%f77, [_ZZ28patch_embedding_kernel_tiledPKfS0_PfiiiE7s_patch+100];
	mul.wide.u32 	%rd58, %r43, 4;
	add.s64 	%rd59, %rd7, %rd58;
	ld.global.f32 	%f78, [%rd59];
	fma.rn.f32 	%f79, %f77, %f78, %f76;
	add.s32 	%r44, %r43, %r5;
	ld.shared.f32 	%f80, [_ZZ28patch_embedding_kernel_tiledPKfS0_PfiiiE7s_patch+104];
	mul.wide.u32 	%rd60, %r44, 4;
	add.s64 	%rd61, %rd7, %rd60;
	ld.global.f32 	%f81, [%rd61];
	fma.rn.f32 	%f82, %f80, %f81, %f79;
	add.s32 	%r45, %r44, %r5;
	ld.shared.f32 	%f83, [_ZZ28patch_embedding_kernel_tiledPKfS0_PfiiiE7s_patch+108];
	mul.wide.u32 	%rd62, %r45, 4;
	add.s64 	%rd63, %rd7, %rd62;
	ld.global.f32 	%f84, [%rd63];
	fma.rn.f32 	%f85, %f83, %f84, %f82;
	add.s32 	%r46, %r45, %r5;
	ld.shared.f32 	%f86, [_ZZ28patch_embedding_kernel_tiledPKfS0_PfiiiE7s_patch+112];
	mul.wide.u32 	%rd64, %r46, 4;
	add.s64 	%rd65, %rd7, %rd64;
	ld.global.f32 	%f87, [%rd65];
	fma.rn.f32 	%f88, %f86, %f87, %f85;
	add.s32 	%r47, %r46, %r5;
	ld.shared.f32 	%f89, [_ZZ28patch_embedding_kernel_tiledPKfS0_PfiiiE7s_patch+116];
	mul.wide.u32 	%rd66, %r47, 4;
	add.s64 	%rd67, %rd7, %rd66;
	ld.global.f32 	%f90, [%rd67];
	fma.rn.f32 	%f91, %f89, %f90, %f88;
	add.s32 	%r48, %r47, %r5;
	ld.shared.f32 	%f92, [_ZZ28patch_embedding_kernel_tiledPKfS0_PfiiiE7s_patch+120];
	mul.wide.u32 	%rd68, %r48, 4;
	add.s64 	%rd69, %rd7, %rd68;
	ld.global.f32 	%f93, [%rd69];
	fma.rn.f32 	%f94, %f92, %f93, %f91;
	add.s32 	%r49, %r48, %r5;
	ld.shared.f32 	%f95, [_ZZ28patch_embedding_kernel_tiledPKfS0_PfiiiE7s_patch+124];
	mul.wide.u32 	%rd70, %r49, 4;
	add.s64 	%rd71, %rd7, %rd70;
	ld.global.f32 	%f96, [%rd71];
	fma.rn.f32 	%f97, %f95, %f96, %f94;
	add.s32 	%r50, %r49, %r5;
	ld.shared.f32 	%f98, [_ZZ28patch_embedding_kernel_tiledPKfS0_PfiiiE7s_patch+128];
	mul.wide.u32 	%rd72, %r50, 4;
	add.s64 	%rd73, %rd7, %rd72;
	ld.global.f32 	%f99, [%rd73];
	fma.rn.f32 	%f100, %f98, %f99, %f97;
	add.s32 	%r51, %r50, %r5;
	ld.shared.f32 	%f101, [_ZZ28patch_embedding_kernel_tiledPKfS0_PfiiiE7s_patch+132];
	mul.wide.u32 	%rd74, %r51, 4;
	add.s64 	%rd75, %rd7, %rd74;
	ld.global.f32 	%f102, [%rd75];
	fma.rn.f32 	%f103, %f101, %f102, %f100;
	add.s32 	%r52, %r51, %r5;
	ld.shared.f32 	%f104, [_ZZ28patch_embedding_kernel_tiledPKfS0_PfiiiE7s_patch+136];
	mul.wide.u32 	%rd76, %r52, 4;
	add.s64 	%rd77, %rd7, %rd76;
	ld.global.f32 	%f105, [%rd77];
	fma.rn.f32 	%f106, %f104, %f105, %f103;
	add.s32 	%r53, %r52, %r5;
	ld.shared.f32 	%f107, [_ZZ28patch_embedding_kernel_tiledPKfS0_PfiiiE7s_patch+140];
	mul.wide.u32 	%rd78, %r53, 4;
	add.s64 	%rd79, %rd7, %rd78;
	ld.global.f32 	%f108, [%rd79];
	fma.rn.f32 	%f109, %f107, %f108, %f106;
	add.s32 	%r54, %r53, %r5;
	ld.shared.f32 	%f110, [_ZZ28patch_embedding_kernel_tiledPKfS0_PfiiiE7s_patch+144];
	mul.wide.u32 	%rd80, %r54, 4;
	add.s64 	%rd81, %rd7, %rd80;
	ld.global.f32 	%f111, [%rd81];
	fma.rn.f32 	%f112, %f110, %f111, %f109;
	add.s32 	%r55, %r54, %r5;
	ld.shared.f32 	%f113, [_ZZ28patch_embedding_kernel_tiledPKfS0_PfiiiE7s_patch+148];
	mul.wide.u32 	%rd82, %r55, 4;
	add.s64 	%rd83, %rd7, %rd82;
	ld.global.f32 	%f114, [%rd83];
	fma.rn.f32 	%f115, %f113, %f114, %f112;
	add.s32 	%r56, %r55, %r5;
	ld.shared.f32 	%f116, [_ZZ28patch_embedding_kernel_tiledPKfS0_PfiiiE7s_patch+152];
	mul.wide.u32 	%rd84, %r56, 4;
	add.s64 	%rd85, %rd7, %rd84;
	ld.global.f32 	%f117, [%rd85];
	fma.rn.f32 	%f118, %f116, %f117, %f115;
	add.s32 	%r57, %r56, %r5;
	ld.shared.f32 	%f119, [_ZZ28patch_embedding_kernel_tiledPKfS0_PfiiiE7s_patch+156];
	mul.wide.u32 	%rd86, %r57, 4;
	add.s64 	%rd87, %rd7, %rd86;
	ld.global.f32 	%f120, [%rd87];
	fma.rn.f32 	%f121, %f119, %f120, %f118;
	add.s32 	%r58, %r57, %r5;
	ld.shared.f32 	%f122, [_ZZ28patch_embedding_kernel_tiledPKfS0_PfiiiE7s_patch+160];
	mul.wide.u32 	%rd88, %r58, 4;
	add.s64 	%rd89, %rd7, %rd88;
	ld.global.f32 	%f123, [%rd89];
	fma.rn.f32 	%f124, %f122, %f123, %f121;
	add.s32 	%r59, %r58, %r5;
	ld.shared.f32 	%f125, [_ZZ28patch_embedding_kernel_tiledPKfS0_PfiiiE7s_patch+164];
	mul.wide.u32 	%rd90, %r59, 4;
	add.s64 	%rd91, %rd7, %rd90;
	ld.global.f32 	%f126, [%rd91];
	fma.rn.f32 	%f127, %f125, %f126, %f124;
	add.s32 	%r60, %r59, %r5;
	ld.shared.f32 	%f128, [_ZZ28patch_embedding_kernel_tiledPKfS0_PfiiiE7s_patch+168];
	mul.wide.u32 	%rd92, %r60, 4;
	add.s64 	%rd93, %rd7, %rd92;
	ld.global.f32 	%f129, [%rd93];
	fma.rn.f32 	%f130, %f128, %f129, %f127;
	add.s32 	%r61, %r60, %r5;
	ld.shared.f32 	%f131, [_ZZ28patch_embedding_kernel_tiledPKfS0_PfiiiE7s_patch+172];
	mul.wide.u32 	%rd94, %r61, 4;
	add.s64 	%rd95, %rd7, %rd94;
	ld.global.f32 	%f132, [%rd95];
	fma.rn.f32 	%f133, %f131, %f132, %f130;
	add.s32 	%r62, %r61, %r5;
	ld.shared.f32 	%f134, [_ZZ28patch_embedding_kernel_tiledPKfS0_PfiiiE7s_patch+176];
	mul.wide.u32 	%rd96, %r62, 4;
	add.s64 	%rd97, %rd7, %rd96;
	ld.global.f32 	%f135, [%rd97];
	fma.rn.f32 	%f136, %f134, %f135, %f133;
	add.s32 	%r63, %r62, %r5;
	ld.shared.f32 	%f137, [_ZZ28patch_embedding_kernel_tiledPKfS0_PfiiiE7s_patch+180];
	mul.wide.u32 	%rd98, %r63, 4;
	add.s64 	%rd99, %rd7, %rd98;
	ld.global.f32 	%f138, [%rd99];
	fma.rn.f32 	%f139, %f137, %f138, %f136;
	add.s32 	%r64, %r63, %r5;
	ld.shared.f32 	%f140, [_ZZ28patch_embedding_kernel_tiledPKfS0_PfiiiE7s_patch+184];
	mul.wide.u32 	%rd100, %r64, 4;
	add.s64 	%rd101, %rd7, %rd100;
	ld.global.f32 	%f141, [%rd101];
	fma.rn.f32 	%f142, %f140, %f141, %f139;
	add.s32 	%r65, %r64, %r5;
	ld.shared.f32 	%f143, [_ZZ28patch_embedding_kernel_tiledPKfS0_PfiiiE7s_patch+188];
	mul.wide.u32 	%rd102, %r65, 4;
	add.s64 	%rd103, %rd7, %rd102;
	ld.global.f32 	%f144, [%rd103];
	fma.rn.f32 	%f145, %f143, %f144, %f142;
	add.s32 	%r66, %r65, %r5;
	ld.shared.f32 	%f146, [_ZZ28patch_embedding_kernel_tiledPKfS0_PfiiiE7s_patch+192];
	mul.wide.u32 	%rd104, %r66, 4;
	add.s64 	%rd105, %rd7, %rd104;
	ld.global.f32 	%f147, [%rd105];
	fma.rn.f32 	%f148, %f146, %f147, %f145;
	add.s32 	%r67, %r66, %r5;
	ld.shared.f32 	%f149, [_ZZ28patch_embedding_kernel_tiledPKfS0_PfiiiE7s_patch+196];
	mul.wide.u32 	%rd106, %r67, 4;
	add.s64 	%rd107, %rd7, %rd106;
	ld.global.f32 	%f150, [%rd107];
	fma.rn.f32 	%f151, %f149, %f150, %f148;
	add.s32 	%r68, %r67, %r5;
	ld.shared.f32 	%f152, [_ZZ28patch_embedding_kernel_tiledPKfS0_PfiiiE7s_patch+200];
	mul.wide.u32 	%rd108, %r68, 4;
	add.s64 	%rd109, %rd7, %rd108;
	ld.global.f32 	%f153, [%rd109];
	fma.rn.f32 	%f154, %f152, %f153, %f151;
	add.s32 	%r69, %r68, %r5;
	ld.shared.f32 	%f155, [_ZZ28patch_embedding_kernel_tiledPKfS0_PfiiiE7s_patch+204];
	mul.wide.u32 	%rd110, %r69, 4;
	add.s64 	%rd111, %rd7, %rd110;
	ld.global.f32 	%f156, [%rd111];
	fma.rn.f32 	%f157, %f155, %f156, %f154;
	add.s32 	%r70, %r69, %r5;
	ld.shared.f32 	%f158, [_ZZ28patch_embedding_kernel_tiledPKfS0_PfiiiE7s_patch+208];
	mul.wide.u32 	%rd112, %r70, 4;
	add.s64 	%rd113, %rd7, %rd112;
	ld.global.f32 	%f159, [%rd113];
	fma.rn.f32 	%f160, %f158, %f159, %f157;
	add.s32 	%r71, %r70, %r5;
	ld.shared.f32 	%f161, [_ZZ28patch_embedding_kernel_tiledPKfS0_PfiiiE7s_patch+212];
	mul.wide.u32 	%rd114, %r71, 4;
	add.s64 	%rd115, %rd7, %rd114;
	ld.global.f32 	%f162, [%rd115];
	fma.rn.f32 	%f163, %f161, %f162, %f160;
	add.s32 	%r72, %r71, %r5;
	ld.shared.f32 	%f164, [_ZZ28patch_embedding_kernel_tiledPKfS0_PfiiiE7s_patch+216];
	mul.wide.u32 	%rd116, %r72, 4;
	add.s64 	%rd117, %rd7, %rd116;
	ld.global.f32 	%f165, [%rd117];
	fma.rn.f32 	%f166, %f164, %f165, %f163;
	add.s32 	%r73, %r72, %r5;
	ld.shared.f32 	%f167, [_ZZ28patch_embedding_kernel_tiledPKfS0_PfiiiE7s_patch+220];
	mul.wide.u32 	%rd118, %r73, 4;
	add.s64 	%rd119, %rd7, %rd118;
	ld.global.f32 	%f168, [%rd119];
	fma.rn.f32 	%f169, %f167, %f168, %f166;
	add.s32 	%r74, %r73, %r5;
	ld.shared.f32 	%f170, [_ZZ28patch_embedding_kernel_tiledPKfS0_PfiiiE7s_patch+224];
	mul.wide.u32 	%rd120, %r74, 4;
	add.s64 	%rd121, %rd7, %rd120;
	ld.global.f32 	%f171, [%rd121];
	fma.rn.f32 	%f172, %f170, %f171, %f169;
	add.s32 	%r75, %r74, %r5;
	ld.shared.f32 	%f173, [_ZZ28patch_embedding_kernel_tiledPKfS0_PfiiiE7s_patch+228];
	mul.wide.u32 	%rd122, %r75, 4;
	add.s64 	%rd123, %rd7, %rd122;
	ld.global.f32 	%f174, [%rd123];
	fma.rn.f32 	%f175, %f173, %f174, %f172;
	add.s32 	%r76, %r75, %r5;
	ld.shared.f32 	%f176, [_ZZ28patch_embedding_kernel_tiledPKfS0_PfiiiE7s_patch+232];
	mul.wide.u32 	%rd124, %r76, 4;
	add.s64 	%rd125, %rd7, %rd124;
	ld.global.f32 	%f177, [%rd125];
	fma.rn.f32 	%f178, %f176, %f177, %f175;
	add.s32 	%r77, %r76, %r5;
	ld.shared.f32 	%f179, [_ZZ28patch_embedding_kernel_tiledPKfS0_PfiiiE7s_patch+236];
	mul.wide.u32 	%rd126, %r77, 4;
	add.s64 	%rd127, %rd7, %rd126;
	ld.global.f32 	%f180, [%rd127];
	fma.rn.f32 	%f181, %f179, %f180, %f178;
	add.s32 	%r78, %r77, %r5;
	ld.shared.f32 	%f182, [_ZZ28patch_embedding_kernel_tiledPKfS0_PfiiiE7s_patch+240];
	mul.wide.u32 	%rd128, %r78, 4;
	add.s64 	%rd129, %rd7, %rd128;
	ld.global.f32 	%f183, [%rd129];
	fma.rn.f32 	%f184, %f182, %f183, %f181;
	add.s32 	%r79, %r78, %r5;
	ld.shared.f32 	%f185, [_ZZ28patch_embedding_kernel_tiledPKfS0_PfiiiE7s_patch+244];
	mul.wide.u32 	%rd130, %r79, 4;
	add.s64 	%rd131, %rd7, %rd130;
	ld.global.f32 	%f186, [%rd131];
	fma.rn.f32 	%f187, %f185, %f186, %f184;
	add.s32 	%r80, %r79, %r5;
	ld.shared.f32 	%f188, [_ZZ28patch_embedding_kernel_tiledPKfS0_PfiiiE7s_patch+248];
	mul.wide.u32 	%rd132, %r80, 4;
	add.s64 	%rd133, %rd7, %rd132;
	ld.global.f32 	%f189, [%rd133];
	fma.rn.f32 	%f190, %f188, %f189, %f187;
	add.s32 	%r81, %r80, %r5;
	ld.shared.f32 	%f191, [_ZZ28patch_embedding_kernel_tiledPKfS0_PfiiiE7s_patch+252];
	mul.wide.u32 	%rd134, %r81, 4;
	add.s64 	%rd135, %rd7, %rd134;
	ld.global.f32 	%f192, [%rd135];
	fma.rn.f32 	%f193, %f191, %f192, %f190;
	add.s32 	%r82, %r81, %r5;
	ld.shared.f32 	%f194, [_ZZ28patch_embedding_kernel_tiledPKfS0_PfiiiE7s_patch+256];
	mul.wide.u32 	%rd136, %r82, 4;
	add.s64 	%rd137, %rd7, %rd136;
	ld.global.f32 	%f195, [%rd137];
	fma.rn.f32 	%f196, %f194, %f195, %f193;
	add.s32 	%r83, %r82, %r5;
	ld.shared.f32 	%f197, [_ZZ28patch_embedding_kernel_tiledPKfS0_PfiiiE7s_patch+260];
	mul.wide.u32 	%rd138, %r83, 4;
	add.s64 	%rd139, %rd7, %rd138;
	ld.global.f32 	%f198, [%rd139];
	fma.rn.f32 	%f199, %f197, %f198, %f196;
	add.s32 	%r84, %r83, %r5;
	ld.shared.f32 	%f200, [_ZZ28patch_embedding_kernel_tiledPKfS0_PfiiiE7s_patch+264];
	mul.wide.u32 	%rd140, %r84, 4;
	add.s64 	%rd141, %rd7, %rd140;
	ld.global.f32 	%f201, [%rd141];
	fma.rn.f32 	%f202, %f200, %f201, %f199;
	add.s32 	%r85, %r84, %r5;
	ld.shared.f32 	%f203, [_ZZ28patch_embedding_kernel_tiledPKfS0_PfiiiE7s_patch+268];
	mul.wide.u32 	%rd142, %r85, 4;
	add.s64 	%rd143, %rd7, %rd142;
	ld.global.f32 	%f204, [%rd143];
	fma.rn.f32 	%f205, %f203, %f204, %f202;
	add.s32 	%r86, %r85, %r5;
	ld.shared.f32 	%f206, [_ZZ28patch_embedding_kernel_tiledPKfS0_PfiiiE7s_patch+272];
	mul.wide.u32 	%rd144, %r86, 4;
	add.s64 	%rd145, %rd7, %rd144;
	ld.global.f32 	%f207, [%rd145];
	fma.rn.f32 	%f208, %f206, %f207, %f205;
	add.s32 	%r87, %r86, %r5;
	ld.shared.f32 	%f209, [_ZZ28patch_embedding_kernel_tiledPKfS0_PfiiiE7s_patch+276];
	mul.wide.u32 	%rd146, %r87, 4;
	add.s64 	%rd147, %rd7, %rd146;
	ld.global.f32 	%f210, [%rd147];
	fma.rn.f32 	%f211, %f209, %f210, %f208;
	add.s32 	%r88, %r87, %r5;
	ld.shared.f32 	%f212, [_ZZ28patch_embedding_kernel_tiledPKfS0_PfiiiE7s_patch+280];
	mul.wide.u32 	%rd148, %r88, 4;
	add.s64 	%rd149, %rd7, %rd148;
	ld.global.f32 	%f213, [%rd149];
	fma.rn.f32 	%f214, %f212, %f213, %f211;
	add.s32 	%r89, %r88, %r5;
	ld.shared.f32 	%f215, [_ZZ28patch_embedding_kernel_tiledPKfS0_PfiiiE7s_patch+284];
	mul.wide.u32 	%rd150, %r89, 4;
	add.s64 	%rd151, %rd7, %rd150;
	ld.global.f32 	%f216, [%rd151];
	fma.rn.f32 	%f217, %f215, %f216, %f214;
	add.s32 	%r90, %r89, %r5;
	ld.shared.f32 	%f218, [_ZZ28patch_embedding_kernel_tiledPKfS0_PfiiiE7s_patch+288];
	mul.wide.u32 	%rd152, %r90, 4;
	add.s64 	%rd153, %rd7, %rd152;
	ld.global.f32 	%f219, [%rd153];
	fma.rn.f32 	%f220, %f218, %f219, %f217;
	add.s32 	%r91, %r90, %r5;
	ld.shared.f32 	%f221, [_ZZ28patch_embedding_kernel_tiledPKfS0_PfiiiE7s_patch+292];
	mul.wide.u32 	%rd154, %r91, 4;
	add.s64 	%rd155, %rd7, %rd154;
	ld.global.f32 	%f222, [%rd155];
	fma.rn.f32 	%f223, %f221, %f222, %f220;
	add.s32 	%r92, %r91, %r5;
	ld.shared.f32 	%f224, [_ZZ28patch_embedding_kernel_tiledPKfS0_PfiiiE7s_patch+296];
	mul.wide.u32 	%rd156, %r92, 4;
	add.s64 	%rd157, %rd7, %rd156;
	ld.global.f32 	%f225, [%rd157];
	fma.rn.f32 	%f226, %f224, %f225, %f223;
	add.s32 	%r93, %r92, %r5;
	ld.shared.f32 	%f227, [_ZZ28patch_embedding_kernel_tiledPKfS0_PfiiiE7s_patch+300];
	mul.wide.u32 	%rd158, %r93, 4;
	add.s64 	%rd159, %rd7, %rd158;
	ld.global.f32 	%f228, [%rd159];
	fma.rn.f32 	%f229, %f227, %f228, %f226;
	add.s32 	%r94, %r93, %r5;
	ld.shared.f32 	%f230, [_ZZ28patch_embedding_kernel_tiledPKfS0_PfiiiE7s_patch+304];
	mul.wide.u32 	%rd160, %r94, 4;
	add.s64 	%rd161, %rd7, %rd160;
	ld.global.f32 	%f231, [%rd161];
	fma.rn.f32 	%f232, %f230, %f231, %f229;
	add.s32 	%r95, %r94, %r5;
	ld.shared.f32 	%f233, [_ZZ28patch_embedding_kernel_tiledPKfS0_PfiiiE7s_patch+308];
	mul.wide.u32 	%rd162, %r95, 4;
	add.s64 	%rd163, %rd7, %rd162;
	ld.global.f32 	%f234, [%rd163];
	fma.rn.f32 	%f235, %f233, %f234, %f232;
	add.s32 	%r96, %r95, %r5;
	ld.shared.f32 	%f236, [_ZZ28patch_embedding_kernel_tiledPKfS0_PfiiiE7s_patch+312];
	mul.wide.u32 	%rd164, %r96, 4;
	add.s64 	%rd165, %rd7, %rd164;
	ld.global.f32 	%f237, [%rd165];
	fma.rn.f32 	%f238, %f236, %f237, %f235;
	add.s32 	%r97, %r96, %r5;
	ld.shared.f32 	%f239, [_ZZ28patch_embedding_kernel_tiledPKfS0_PfiiiE7s_patch+316];
	mul.wide.u32 	%rd166, %r97, 4;
	add.s64 	%rd167, %rd7, %rd166;
	ld.global.f32 	%f240, [%rd167];
	fma.rn.f32 	%f241, %f239, %f240, %f238;
	add.s32 	%r98, %r97, %r5;
	ld.shared.f32 	%f242, [_ZZ28patch_embedding_kernel_tiledPKfS0_PfiiiE7s_patch+320];
	mul.wide.u32 	%rd168, %r98, 4;
	add.s64 	%rd169, %rd7, %rd168;
	ld.global.f32 	%f243, [%rd169];
	fma.rn.f32 	%f244, %f242, %f243, %f241;
	add.s32 	%r99, %r98, %r5;
	ld.shared.f32 	%f245, [_ZZ28patch_embedding_kernel_tiledPKfS0_PfiiiE7s_patch+324];
	mul.wide.u32 	%rd170, %r99, 4;
	add.s64 	%rd171, %rd7, %rd170;
	ld.global.f32 	%f246, [%rd171];
	fma.rn.f32 	%f247, %f245, %f246, %f244;
	add.s32 	%r100, %r99, %r5;
	ld.shared.f32 	%f248, [_ZZ28patch_embedding_kernel_tiledPKfS0_PfiiiE7s_patch+328];
	mul.wide.u32 	%rd172, %r100, 4;
	add.s64 	%rd173, %rd7, %rd172;
	ld.global.f32 	%f249, [%rd173];
	fma.rn.f32 	%f250, %f248, %f249, %f247;
	add.s32 	%r101, %r100, %r5;
	ld.shared.f32 	%f251, [_ZZ28patch_embedding_kernel_tiledPKfS0_PfiiiE7s_patch+332];
	mul.wide.u32 	%rd174, %r101, 4;
	add.s64 	%rd175, %rd7, %rd174;
	ld.global.f32 	%f252, [%rd175];
	fma.rn.f32 	%f253, %f251, %f252, %f250;
	add.s32 	%r102, %r101, %r5;
	ld.shared.f32 	%f254, [_ZZ28patch_embedding_kernel_tiledPKfS0_PfiiiE7s_patch+336];
	mul.wide.u32 	%rd176, %r102, 4;
	add.s64 	%rd177, %rd7, %rd176;
	ld.global.f32 	%f255, [%rd177];
	fma.rn.f32 	%f256, %f254, %f255, %f253;
	add.s32 	%r103, %r102, %r5;
	ld.shared.f32 	%f257, [_ZZ28patch_embedding_kernel_tiledPKfS0_PfiiiE7s_patch+340];
	mul.wide.u32 	%rd178, %r103, 4;
	add.s64 	%rd179, %rd7, %rd178;
	ld.global.f32 	%f258, [%rd179];
	fma.rn.f32 	%f259, %f257, %f258, %f256;
	add.s32 	%r104, %r103, %r5;
	ld.shared.f32 	%f260, [_ZZ28patch_embedding_kernel_tiledPKfS0_PfiiiE7s_patch+344];
	mul.wide.u32 	%rd180, %r104, 4;
	add.s64 	%rd181, %rd7, %rd180;
	ld.global.f32 	%f261, [%rd181];
	fma.rn.f32 	%f262, %f260, %f261, %f259;
	add.s32 	%r105, %r104, %r5;
	ld.shared.f32 	%f263, [_ZZ28patch_embedding_kernel_tiledPKfS0_PfiiiE7s_patch+348];
	mul.wide.u32 	%rd182, %r105, 4;
	add.s64 	%rd183, %rd7, %rd182;
	ld.global.f32 	%f264, [%rd183];
	fma.rn.f32 	%f265, %f263, %f264, %f262;
	add.s32 	%r106, %r105, %r5;
	ld.shared.f32 	%f266, [_ZZ28patch_embedding_kernel_tiledPKfS0_PfiiiE7s_patch+352];
	mul.wide.u32 	%rd184, %r106, 4;
	add.s64 	%rd185, %rd7, %rd184;
	ld.global.f32 	%f267, [%rd185];
	fma.rn.f32 	%f268, %f266, %f267, %f265;
	add.s32 	%r107, %r106, %r5;
	ld.shared.f32 	%f269, [_ZZ28patch_embedding_kernel_tiledPKfS0_PfiiiE7s_patch+356];
	mul.wide.u32 	%rd186, %r107, 4;
	add.s64 	%rd187, %rd7, %rd186;
	ld.global.f32 	%f270, [%rd187];
	fma.rn.f32 	%f271, %f269, %f270, %f268;
	add.s32 	%r108, %r107, %r5;
	ld.shared.f32 	%f272, [_ZZ28patch_embedding_kernel_tiledPKfS0_PfiiiE7s_patch+360];
	mul.wide.u32 	%rd188, %r108, 4;
	add.s64 	%rd189, %rd7, %rd188;
	ld.global.f32 	%f273, [%rd189];
	fma.rn.f32 	%f274, %f272, %f273, %f271;
	add.s32 	%r109, %r108, %r5;
	ld.shared.f32 	%f275, [_ZZ28patch_embedding_kernel_tiledPKfS0_PfiiiE7s_patch+364];
	mul.wide.u32 	%rd190, %r109, 4;
	add.s64 	%rd191, %rd7, %rd190;
	ld.global.f32 	%f276, [%rd191];
	fma.rn.f32 	%f277, %f275, %f276, %f274;
	add.s32 	%r110, %r109, %r5;
	ld.shared.f32 	%f278, [_ZZ28patch_embedding_kernel_tiledPKfS0_PfiiiE7s_patch+368];
	mul.wide.u32 	%rd192, %r110, 4;
	add.s64 	%rd193, %rd7, %rd192;
	ld.global.f32 	%f279, [%rd193];
	fma.rn.f32 	%f280, %f278, %f279, %f277;
	add.s32 	%r111, %r110, %r5;
	ld.shared.f32 	%f281, [_ZZ28patch_embedding_kernel_tiledPKfS0_PfiiiE7s_patch+372];
	mul.wide.u32 	%rd194, %r111, 4;
	add.s64 	%rd195, %rd7, %rd194;
	ld.global.f32 	%f282, [%rd195];
	fma.rn.f32 	%f283, %f281, %f282, %f280;
	add.s32 	%r112, %r111, %r5;
	ld.shared.f32 	%f284, [_ZZ28patch_embedding_kernel_tiledPKfS0_PfiiiE7s_patch+376];
	mul.wide.u32 	%rd196, %r112, 4;
	add.s64 	%rd197, %rd7, %rd196;
	ld.global.f32 	%f285, [%rd197];
	fma.rn.f32 	%f286, %f284, %f285, %f283;
	add.s32 	%r113, %r112, %r5;
	ld.shared.f32 	%f287, [_ZZ28patch_embedding_kernel_tiledPKfS0_PfiiiE7s_patch+380];
	mul.wide.u32 	%rd198, %r113, 4;
	add.s64 	%rd199, %rd7, %rd198;
	ld.global.f32 	%f288, [%rd199];
	fma.rn.f32 	%f289, %f287, %f288, %f286;
	add.s32 	%r114, %r113, %r5;
	ld.shared.f32 	%f290, [_ZZ28patch_embedding_kernel_tiledPKfS0_PfiiiE7s_patch+384];
	mul.wide.u32 	%rd200, %r114, 4;
	add.s64 	%rd201, %rd7, %rd200;
	ld.global.f32 	%f291, [%rd201];
	fma.rn.f32 	%f292, %f290, %f291, %f289;
	add.s32 	%r115, %r114, %r5;
	ld.shared.f32 	%f293, [_ZZ28patch_embedding_kernel_tiledPKfS0_PfiiiE7s_patch+388];
	mul.wide.u32 	%rd202, %r115, 4;
	add.s64 	%rd203, %rd7, %rd202;
	ld.global.f32 	%f294, [%rd203];
	fma.rn.f32 	%f295, %f293, %f294, %f292;
	add.s32 	%r116, %r115, %r5;
	ld.shared.f32 	%f296, [_ZZ28patch_embedding_kernel_tiledPKfS0_PfiiiE7s_patch+392];
	mul.wide.u32 	%rd204, %r116, 4;
	add.s64 	%rd205, %rd7, %rd204;
	ld.global.f32 	%f297, [%rd205];
	fma.rn.f32 	%f298, %f296, %f297, %f295;
	add.s32 	%r117, %r116, %r5;
	ld.shared.f32 	%f299, [_ZZ28patch_embedding_kernel_tiledPKfS0_PfiiiE7s_patch+396];
	mul.wide.u32 	%rd206, %r117, 4;
	add.s64 	%rd207, %rd7, %rd206;
	ld.global.f32 	%f300, [%rd207];
	fma.rn.f32 	%f301, %f299, %f300, %f298;
	add.s32 	%r118, %r117, %r5;
	ld.shared.f32 	%f302, [_ZZ28patch_embedding_kernel_tiledPKfS0_PfiiiE7s_patch+400];
	mul.wide.u32 	%rd208, %r118, 4;
	add.s64 	%rd209, %rd7, %rd208;
	ld.global.f32 	%f303, [%rd209];
	fma.rn.f32 	%f304, %f302, %f303, %f301;
	add.s32 	%r119, %r118, %r5;
	ld.shared.f32 	%f305, [_ZZ28patch_embedding_kernel_tiledPKfS0_PfiiiE7s_patch+404];
	mul.wide.u32 	%rd210, %r119, 4;
	add.s64 	%rd211, %rd7, %rd210;
	ld.global.f32 	%f306, [%rd211];
	fma.rn.f32 	%f307, %f305, %f306, %f304;
	add.s32 	%r120, %r119, %r5;
	ld.shared.f32 	%f308, [_ZZ28patch_embedding_kernel_tiledPKfS0_PfiiiE7s_patch+408];
	mul.wide.u32 	%rd212, %r120, 4;
	add.s64 	%rd213, %rd7, %rd212;
	ld.global.f32 	%f309, [%rd213];
	fma.rn.f32 	%f310, %f308, %f309, %f307;
	add.s32 	%r121, %r120, %r5;
	ld.shared.f32 	%f311, [_ZZ28patch_embedding_kernel_tiledPKfS0_PfiiiE7s_patch+412];
	mul.wide.u32 	%rd214, %r121, 4;
	add.s64 	%rd215, %rd7, %rd214;
	ld.global.f32 	%f312, [%rd215];
	fma.rn.f32 	%f313, %f311, %f312, %f310;
	add.s32 	%r122, %r121, %r5;
	ld.shared.f32 	%f314, [_ZZ28patch_embedding_kernel_tiledPKfS0_PfiiiE7s_patch+416];
	mul.wide.u32 	%rd216, %r122, 4;
	add.s64 	%rd217, %rd7, %rd216;
	ld.global.f32 	%f315, [%rd217];
	fma.rn.f32 	%f316, %f314, %f315, %f313;
	add.s32 	%r123, %r122, %r5;
	ld.shared.f32 	%f317, [_ZZ28patch_embedding_kernel_tiledPKfS0_PfiiiE7s_patch+420];
	mul.wide.u32 	%rd218, %r123, 4;
	add.s64 	%rd219, %rd7, %rd218;
	ld.global.f32 	%f318, [%rd219];
	fma.rn.f32 	%f319, %f317, %f318, %f316;
	add.s32 	%r124, %r123, %r5;
	ld.shared.f32 	%f320, [_ZZ28patch_embedding_kernel_tiledPKfS0_PfiiiE7s_patch+424];
	mul.wide.u32 	%rd220, %r124, 4;
	add.s64 	%rd221, %rd7, %rd220;
	ld.global.f32 	%f321, [%rd221];
	fma.rn.f32 	%f322, %f320, %f321, %f319;
	add.s32 	%r125, %r124, %r5;
	ld.shared.f32 	%f323, [_ZZ28patch_embedding_kernel_tiledPKfS0_PfiiiE7s_patch+428];
	mul.wide.u32 	%rd222, %r125, 4;
	add.s64 	%rd223, %rd7, %rd222;
	ld.global.f32 	%f324, [%rd223];
	fma.rn.f32 	%f325, %f323, %f324, %f322;
	add.s32 	%r126, %r125, %r5;
	ld.shared.f32 	%f326, [_ZZ28patch_embedding_kernel_tiledPKfS0_PfiiiE7s_patch+432];
	mul.wide.u32 	%rd224, %r126, 4;
	add.s64 	%rd225, %rd7, %rd224;
	ld.global.f32 	%f327, [%rd225];
	fma.rn.f32 	%f328, %f326, %f327, %f325;
	add.s32 	%r127, %r126, %r5;
	ld.shared.f32 	%f329, [_ZZ28patch_embedding_kernel_tiledPKfS0_PfiiiE7s_patch+436];
	mul.wide.u32 	%rd226, %r127, 4;
	add.s64 	%rd227, %rd7, %rd226;
	ld.global.f32 	%f330, [%rd227];
	fma.rn.f32 	%f331, %f329, %f330, %f328;
	add.s32 	%r128, %r127, %r5;
	ld.shared.f32 	%f332, [_ZZ28patch_embedding_kernel_tiledPKfS0_PfiiiE7s_patch+440];
	mul.wide.u32 	%rd228, %r128, 4;
	add.s64 	%rd229, %rd7, %rd228;
	ld.global.f32 	%f333, [%rd229];
	fma.rn.f32 	%f334, %f332, %f333, %f331;
	add.s32 	%r129, %r128, %r5;
	ld.shared.f32 	%f335, [_ZZ28patch_embedding_kernel_tiledPKfS0_PfiiiE7s_patch+444];
	mul.wide.u32 	%rd230, %r129, 4;
	add.s64 	%rd231, %rd7, %rd230;
	ld.global.f32 	%f336, [%rd231];
	fma.rn.f32 	%f337, %f335, %f336, %f334;
	add.s32 	%r130, %r129, %r5;
	ld.shared.f32 	%f338, [_ZZ28patch_embedding_kernel_tiledPKfS0_PfiiiE7s_patch+448];
	mul.wide.u32 	%rd232, %r130, 4;
	add.s64 	%rd233, %rd7, %rd232;
	ld.global.f32 	%f339, [%rd233];
	fma.rn.f32 	%f340, %f338, %f339, %f337;
	add.s32 	%r131, %r130, %r5;
	ld.shared.f32 	%f341, [_ZZ28patch_embedding_kernel_tiledPKfS0_PfiiiE7s_patch+452];
	mul.wide.u32 	%rd234, %r131, 4;
	add.s64 	%rd235, %rd7, %rd234;
	ld.global.f32 	%f342, [%rd235];
	fma.rn.f32 	%f343, %f341, %f342, %f340;
	add.s32 	%r132, %r131, %r5;
	ld.shared.f32 	%f344, [_ZZ28patch_embedding_kernel_tiledPKfS0_PfiiiE7s_patch+456];
	mul.wide.u32 	%rd236, %r132, 4;
	add.s64 	%rd237, %rd7, %rd236;
	ld.global.f32 	%f345, [%rd237];
	fma.rn.f32 	%f346, %f344, %f345, %f343;
	add.s32 	%r133, %r132, %r5;
	ld.shared.f32 	%f347, [_ZZ28patch_embedding_kernel_tiledPKfS0_PfiiiE7s_patch+460];
	mul.wide.u32 	%rd238, %r133, 4;
	add.s64 	%rd239, %rd7, %rd238;
	ld.global.f32 	%f348, [%rd239];
	fma.rn.f32 	%f349, %f347, %f348, %f346;
	add.s32 	%r134, %r133, %r5;
	ld.shared.f32 	%f350, [_ZZ28patch_embedding_kernel_tiledPKfS0_PfiiiE7s_patch+464];
	mul.wide.u32 	%rd240, %r134, 4;
	add.s64 	%rd241, %rd7, %rd240;
	ld.global.f32 	%f351, [%rd241];
	fma.rn.f32 	%f352, %f350, %f351, %f349;
	add.s32 	%r135, %r134, %r5;
	ld.shared.f32 	%f353, [_ZZ28patch_embedding_kernel_tiledPKfS0_PfiiiE7s_patch+468];
	mul.wide.u32 	%rd242, %r135, 4;
	add.s64 	%rd243, %rd7, %rd242;
	ld.global.f32 	%f354, [%rd243];
	fma.rn.f32 	%f355, %f353, %f354, %f352;
	add.s32 	%r136, %r135, %r5;
	ld.shared.f32 	%f356, [_ZZ28patch_embedding_kernel_tiledPKfS0_PfiiiE7s_patch+472];
	mul.wide.u32 	%rd244, %r136, 4;
	add.s64 	%rd245, %rd7, %rd244;
	ld.global.f32 	%f357, [%rd245];
	fma.rn.f32 	%f358, %f356, %f357, %f355;
	add.s32 	%r137, %r136, %r5;
	ld.shared.f32 	%f359, [_ZZ28patch_embedding_kernel_tiledPKfS0_PfiiiE7s_patch+476];
	mul.wide.u32 	%rd246, %r137, 4;
	add.s64 	%rd247, %rd7, %rd246;
	ld.global.f32 	%f360, [%rd247];
	fma.rn.f32 	%f361, %f359, %f360, %f358;
	add.s32 	%r138, %r137, %r5;
	ld.shared.f32 	%f362, [_ZZ28patch_embedding_kernel_tiledPKfS0_PfiiiE7s_patch+480];
	mul.wide.u32 	%rd248, %r138, 4;
	add.s64 	%rd249, %rd7, %rd248;
	ld.global.f32 	%f363, [%rd249];
	fma.rn.f32 	%f364, %f362, %f363, %f361;
	add.s32 	%r139, %r138, %r5;
	ld.shared.f32 	%f365, [_ZZ28patch_embedding_kernel_tiledPKfS0_PfiiiE7s_patch+484];
	mul.wide.u32 	%rd250, %r139, 4;
	add.s64 	%rd251, %rd7, %rd250;
	ld.global.f32 	%f366, [%rd251];
	fma.rn.f32 	%f367, %f365, %f366, %f364;
	add.s32 	%r140, %r139, %r5;
	ld.shared.f32 	%f368, [_ZZ28patch_embedding_kernel_tiledPKfS0_PfiiiE7s_patch+488];
	mul.wide.u32 	%rd252, %r140, 4;
	add.s64 	%rd253, %rd7, %rd252;
	ld.global.f32 	%f369, [%rd253];
	fma.rn.f32 	%f370, %f368, %f369, %f367;
	add.s32 	%r141, %r140, %r5;
	ld.shared.f32 	%f371, [_ZZ28patch_embedding_kernel_tiledPKfS0_PfiiiE7s_patch+492];
	mul.wide.u32 	%rd254, %r141, 4;
	add.s64 	%rd255, %rd7, %rd254;
	ld.global.f32 	%f372, [%rd255];
	fma.rn.f32 	%f373, %f371, %f372, %f370;
	add.s32 	%r142, %r141, %r5;
	ld.shared.f32 	%f374, [_ZZ28patch_embedding_kernel_tiledPKfS0_PfiiiE7s_patch+496];
	mul.wide.u32 	%rd256, %r142, 4;
	add.s64 	%rd257, %rd7, %rd256;
	ld.global.f32 	%f375, [%rd257];
	fma.rn.f32 	%f376, %f374, %f375, %f373;
	add.s32 	%r143, %r142, %r5;
	ld.shared.f32 	%f377, [_ZZ28patch_embedding_kernel_tiledPKfS0_PfiiiE7s_patch+500];
	mul.wide.u32 	%rd258, %r143, 4;
	add.s64 	%rd259, %rd7, %rd258;
	ld.global.f32 	%f378, [%rd259];
	fma.rn.f32 	%f379, %f377, %f378, %f376;
	add.s32 	%r144, %r143, %r5;
	ld.shared.f32 	%f380, [_ZZ28patch_embedding_kernel_tiledPKfS0_PfiiiE7s_patch+504];
	mul.wide.u32 	%rd260, %r144, 4;
	add.s64 	%rd261, %rd7, %rd260;
	ld.global.f32 	%f381, [%rd261];
	fma.rn.f32 	%f382, %f380, %f381, %f379;
	add.s32 	%r145, %r144, %r5;
	ld.shared.f32 	%f383, [_ZZ28patch_embedding_kernel_tiledPKfS0_PfiiiE7s_patch+508];
	mul.wide.u32 	%rd262, %r145, 4;
	add.s64 	%rd263, %rd7, %rd262;
	ld.global.f32 	%f384, [%rd263];
	fma.rn.f32 	%f385, %f383, %f384, %f382;
	add.s32 	%r146, %r145, %r5;
	ld.shared.f32 	%f386, [_ZZ28patch_embedding_kernel_tiledPKfS0_PfiiiE7s_patch+512];
	mul.wide.u32 	%rd264, %r146, 4;
	add.s64 	%rd265, %rd7, %rd264;
	ld.global.f32 	%f387, [%rd265];
	fma.rn.f32 	%f388, %f386, %f387, %f385;
	add.s32 	%r147, %r146, %r5;
	ld.shared.f32 	%f389, [_ZZ28patch_embedding_kernel_tiledPKfS0_PfiiiE7s_patch+516];
	mul.wide.u32 	%rd266, %r147, 4;
	add.s64 	%rd267, %rd7, %rd266;
	ld.global.f32 	%f390, [%rd267];
	fma.rn.f32 	%f391, %f389, %f390, %f388;
	add.s32 	%r148, %r147, %r5;
	ld.shared.f32 	%f392, [_ZZ28patch_embedding_kernel_tiledPKfS0_PfiiiE7s_patch+520];
	mul.wide.u32 	%rd268, %r148, 4;
	add.s64 	%rd269, %rd7, %rd268;
	ld.global.f32 	%f393, [%rd269];
	fma.rn.f32 	%f394, %f392, %f393, %f391;
	add.s32 	%r149, %r148, %r5;
	ld.shared.f32 	%f395, [_ZZ28patch_embedding_kernel_tiledPKfS0_PfiiiE7s_patch+524];
	mul.wide.u32 	%rd270, %r149, 4;
	add.s64 	%rd271, %rd7, %rd270;
	ld.global.f32 	%f396, [%rd271];
	fma.rn.f32 	%f397, %f395, %f396, %f394;
	add.s32 	%r150, %r149, %r5;
	ld.shared.f32 	%f398, [_ZZ28patch_embedding_kernel_tiledPKfS0_PfiiiE7s_patch+528];
	mul.wide.u32 	%rd272, %r150, 4;
	add.s64 	%rd273, %rd7, %rd272;
	ld.global.f32 	%f399, [%rd273];
	fma.rn.f32 	%f400, %f398, %f399, %f397;
	add.s32 	%r151, %r150, %r5;
	ld.shared.f32 	%f401, [_ZZ28patch_embedding_kernel_tiledPKfS0_PfiiiE7s_patch+532];
	mul.wide.u32 	%rd274, %r151, 4;
	add.s64 	%rd275, %rd7, %rd274;
	ld.global.f32 	%f402, [%rd275];
	fma.rn.f32 	%f403, %f401, %f402, %f400;
	add.s32 	%r152, %r151, %r5;
	ld.shared.f32 	%f404, [_ZZ28patch_embedding_kernel_tiledPKfS0_PfiiiE7s_patch+536];
	mul.wide.u32 	%rd276, %r152, 4;
	add.s64 	%rd277, %rd7, %rd276;
	ld.global.f32 	%f405, [%rd277];
	fma.rn.f32 	%f406, %f404, %f405, %f403;
	add.s32 	%r153, %r152, %r5;
	ld.shared.f32 	%f407, [_ZZ28patch_embedding_kernel_tiledPKfS0_PfiiiE7s_patch+540];
	mul.wide.u32 	%rd278, %r153, 4;
	add.s64 	%rd279, %rd7, %rd278;
	ld.global.f32 	%f408, [%rd279];
	fma.rn.f32 	%f409, %f407, %f408, %f406;
	add.s32 	%r154, %r153, %r5;
	ld.shared.f32 	%f410, [_ZZ28patch_embedding_kernel_tiledPKfS0_PfiiiE7s_patch+544];
	mul.wide.u32 	%rd280, %r154, 4;
	add.s64 	%rd281, %rd7, %rd280;
	ld.global.f32 	%f411, [%rd281];
	fma.rn.f32 	%f412, %f410, %f411, %f409;
	add.s32 	%r155, %r154, %r5;
	ld.shared.f32 	%f413, [_ZZ28patch_embedding_kernel_tiledPKfS0_PfiiiE7s_patch+548];
	mul.wide.u32 	%rd282, %r155, 4;
	add.s64 	%rd283, %rd7, %rd282;
	ld.global.f32 	%f414, [%rd283];
	fma.rn.f32 	%f415, %f413, %f414, %f412;
	add.s32 	%r156, %r155, %r5;
	ld.shared.f32 	%f416, [_ZZ28patch_embedding_kernel_tiledPKfS0_PfiiiE7s_patch+552];
	mul.wide.u32 	%rd284, %r156, 4;
	add.s64 	%rd285, %rd7, %rd284;
	ld.global.f32 	%f417, [%rd285];
	fma.rn.f32 	%f418, %f416, %f417, %f415;
	add.s32 	%r157, %r156, %r5;
	ld.shared.f32 	%f419, [_ZZ28patch_embedding_kernel_tiledPKfS0_PfiiiE7s_patch+556];
	mul.wide.u32 	%rd286, %r157, 4;
	add.s64 	%rd287, %rd7, %rd286;
	ld.global.f32 	%f420, [%rd287];
	fma.rn.f32 	%f421, %f419, %f420, %f418;
	add.s32 	%r158, %r157, %r5;
	ld.shared.f32 	%f422, [_ZZ28patch_embedding_kernel_tiledPKfS0_PfiiiE7s_patch+560];
	mul.wide.u32 	%rd288, %r158, 4;
	add.s64 	%rd289, %rd7, %rd288;
	ld.global.f32 	%f423, [%rd289];
	fma.rn.f32 	%f424, %f422, %f423, %f421;
	add.s32 	%r159, %r158, %r5;
	ld.shared.f32 	%f425, [_ZZ28patch_embedding_kernel_tiledPKfS0_PfiiiE7s_patch+564];
	mul.wide.u32 	%rd290, %r159, 4;
	add.s64 	%rd291, %rd7, %rd290;
	ld.global.f32 	%f426, [%rd291];
	fma.rn.f32 	%f427, %f425, %f426, %f424;
	add.s32 	%r160, %r159, %r5;
	ld.shared.f32 	%f428, [_ZZ28patch_embedding_kernel_tiledPKfS0_PfiiiE7s_patch+568];
	mul.wide.u32 	%rd292, %r160, 4;
	add.s64 	%rd293, %rd7, %rd292;
	ld.global.f32 	%f429, [%rd293];
	fma.rn.f32 	%f430, %f428, %f429, %f427;
	add.s32 	%r161, %r160, %r5;
	ld.shared.f32 	%f431, [_ZZ28patch_embedding_kernel_tiledPKfS0_PfiiiE7s_patch+572];
	mul.wide.u32 	%rd294, %r161, 4;
	add.s64 	%rd295, %rd7, %rd294;
	ld.global.f32 	%f432, [%rd295];
	fma.rn.f32 	%f433, %f431, %f432, %f430;
	add.s32 	%r162, %r161, %r5;
	ld.shared.f32 	%f434, [_ZZ28patch_embedding_kernel_tiledPKfS0_PfiiiE7s_patch+576];
	mul.wide.u32 	%rd296, %r162, 4;
	add.s64 	%rd297, %rd7, %rd296;
	ld.global.f32 	%f435, [%rd297];
	fma.rn.f32 	%f436, %f434, %f435, %f433;
	add.s32 	%r163, %r162, %r5;
	ld.shared.f32 	%f437, [_ZZ28patch_embedding_kernel_tiledPKfS0_PfiiiE7s_patch+580];
	mul.wide.u32 	%rd298, %r163, 4;
	add.s64 	%rd299, %rd7, %rd298;
	ld.global.f32 	%f438, [%rd299];
	fma.rn.f32 	%f439, %f437, %f438, %f436;
	add.s32 	%r164, %r163, %r5;
	ld.shared.f32 	%f440, [_ZZ28patch_embedding_kernel_tiledPKfS0_PfiiiE7s_patch+584];
	mul.wide.u32 	%rd300, %r164, 4;
	add.s64 	%rd301, %rd7, %rd300;
	ld.global.f32 	%f441, [%rd301];
	fma.rn.f32 	%f442, %f440, %f441, %f439;
	add.s32 	%r165, %r164, %r5;
	ld.shared.f32 	%f443, [_ZZ28patch_embedding_kernel_tiledPKfS0_PfiiiE7s_patch+588];
	mul.wide.u32 	%rd302, %r165, 4;
	add.s64 	%rd303, %rd7, %rd302;
	ld.global.f32 	%f444, [%rd303];
	fma.rn.f32 	%f445, %f443, %f444, %f442;
	add.s32 	%r166, %r165, %r5;
	ld.shared.f32 	%f446, [_ZZ28patch_embedding_kernel_tiledPKfS0_PfiiiE7s_patch+592];
	mul.wide.u32 	%rd304, %r166, 4;
	add.s64 	%rd305, %rd7, %rd304;
	ld.global.f32 	%f447, [%rd305];
	fma.rn.f32 	%f448, %f446, %f447, %f445;
	add.s32 	%r167, %r166, %r5;
	ld.shared.f32 	%f449, [_ZZ28patch_embedding_kernel_tiledPKfS0_PfiiiE7s_patch+596];
	mul.wide.u32 	%rd306, %r167, 4;
	add.s64 	%rd307, %rd7, %rd306;
	ld.global.f32 	%f450, [%rd307];
	fma.rn.f32 	%f451, %f449, %f450, %f448;
	add.s32 	%r168, %r167, %r5;
	ld.shared.f32 	%f452, [_ZZ28patch_embedding_kernel_tiledPKfS0_PfiiiE7s_patch+600];
	mul.wide.u32 	%rd308, %r168, 4;
	add.s64 	%rd309, %rd7, %rd308;
	ld.global.f32 	%f453, [%rd309];
	fma.rn.f32 	%f454, %f452, %f453, %f451;
	add.s32 	%r169, %r168, %r5;
	ld.shared.f32 	%f455, [_ZZ28patch_embedding_kernel_tiledPKfS0_PfiiiE7s_patch+604];
	mul.wide.u32 	%rd310, %r169, 4;
	add.s64 	%rd311, %rd7, %rd310;
	ld.global.f32 	%f456, [%rd311];
	fma.rn.f32 	%f457, %f455, %f456, %f454;
	add.s32 	%r170, %r169, %r5;
	ld.shared.f32 	%f458, [_ZZ28patch_embedding_kernel_tiledPKfS0_PfiiiE7s_patch+608];
	mul.wide.u32 	%rd312, %r170, 4;
	add.s64 	%rd313, %rd7, %rd312;
	ld.global.f32 	%f459, [%rd313];
	fma.rn.f32 	%f460, %f458, %f459, %f457;
	add.s32 	%r171, %r170, %r5;
	ld.shared.f32 	%f461, [_ZZ28patch_embedding_kernel_tiledPKfS0_PfiiiE7s_patch+612];
	mul.wide.u32 	%rd314, %r171, 4;
	add.s64 	%rd315, %rd7, %rd314;
	ld.global.f32 	%f462, [%rd315];
	fma.rn.f32 	%f463, %f461, %f462, %f460;
	add.s32 	%r172, %r171, %r5;
	ld.shared.f32 	%f464, [_ZZ28patch_embedding_kernel_tiledPKfS0_PfiiiE7s_patch+616];
	mul.wide.u32 	%rd316, %r172, 4;
	add.s64 	%rd317, %rd7, %rd316;
	ld.global.f32 	%f465, [%rd317];
	fma.rn.f32 	%f466, %f464, %f465, %f463;
	add.s32 	%r173, %r172, %r5;
	ld.shared.f32 	%f467, [_ZZ28patch_embedding_kernel_tiledPKfS0_PfiiiE7s_patch+620];
	mul.wide.u32 	%rd318, %r173, 4;
	add.s64 	%rd319, %rd7, %rd318;
	ld.global.f32 	%f468, [%rd319];
	fma.rn.f32 	%f469, %f467, %f468, %f466;
	add.s32 	%r174, %r173, %r5;
	ld.shared.f32 	%f470, [_ZZ28patch_embedding_kernel_tiledPKfS0_PfiiiE7s_patch+624];
	mul.wide.u32 	%rd320, %r174, 4;
	add.s64 	%rd321, %rd7, %rd320;
	ld.global.f32 	%f471, [%rd321];
	fma.rn.f32 	%f472, %f470, %f471, %f469;
	add.s32 	%r175, %r174, %r5;
	ld.shared.f32 	%f473, [_ZZ28patch_embedding_kernel_tiledPKfS0_PfiiiE7s_patch+628];
	mul.wide.u32 	%rd322, %r175, 4;
	add.s64 	%rd323, %rd7, %rd322;
	ld.global.f32 	%f474, [%rd323];
	fma.rn.f32 	%f475, %f473, %f474, %f472;
	add.s32 	%r176, %r175, %r5;
	ld.shared.f32 	%f476, [_ZZ28patch_embedding_kernel_tiledPKfS0_PfiiiE7s_patch+632];
	mul.wide.u32 	%rd324, %r176, 4;
	add.s64 	%rd325, %rd7, %rd324;
	ld.global.f32 	%f477, [%rd325];
	fma.rn.f32 	%f478, %f476, %f477, %f475;
	add.s32 	%r177, %r176, %r5;
	ld.shared.f32 	%f479, [_ZZ28patch_embedding_kernel_tiledPKfS0_PfiiiE7s_patch+636];
	mul.wide.u32 	%rd326, %r177, 4;
	add.s64 	%rd327, %rd7, %rd326;
	ld.global.f32 	%f480, [%rd327];
	fma.rn.f32 	%f481, %f479, %f480, %f478;
	add.s32 	%r178, %r177, %r5;
	ld.shared.f32 	%f482, [_ZZ28patch_embedding_kernel_tiledPKfS0_PfiiiE7s_patch+640];
	mul.wide.u32 	%rd328, %r178, 4;
	add.s64 	%rd329, %rd7, %rd328;
	ld.global.f32 	%f483, [%rd329];
	fma.rn.f32 	%f484, %f482, %f483, %f481;
	add.s32 	%r179, %r178, %r5;
	ld.shared.f32 	%f485, [_ZZ28patch_embedding_kernel_tiledPKfS0_PfiiiE7s_patch+644];
	mul.wide.u32 	%rd330, %r179, 4;
	add.s64 	%rd331, %rd7, %rd330;
	ld.global.f32 	%f486, [%rd331];
	fma.rn.f32 	%f487, %f485, %f486, %f484;
	add.s32 	%r180, %r179, %r5;
	ld.shared.f32 	%f488, [_ZZ28patch_embedding_kernel_tiledPKfS0_PfiiiE7s_patch+648];
	mul.wide.u32 	%rd332, %r180, 4;
	add.s64 	%rd333, %rd7, %rd332;
	ld.global.f32 	%f489, [%rd333];
	fma.rn.f32 	%f490, %f488, %f489, %f487;
	add.s32 	%r181, %r180, %r5;
	ld.shared.f32 	%f491, [_ZZ28patch_embedding_kernel_tiledPKfS0_PfiiiE7s_patch+652];
	mul.wide.u32 	%rd334, %r181, 4;
	add.s64 	%rd335, %rd7, %rd334;
	ld.global.f32 	%f492, [%rd335];
	fma.rn.f32 	%f493, %f491, %f492, %f490;
	add.s32 	%r182, %r181, %r5;
	ld.shared.f32 	%f494, [_ZZ28patch_embedding_kernel_tiledPKfS0_PfiiiE7s_patch+656];
	mul.wide.u32 	%rd336, %r182, 4;
	add.s64 	%rd337, %rd7, %rd336;
	ld.global.f32 	%f495, [%rd337];
	fma.rn.f32 	%f496, %f494, %f495, %f493;
	add.s32 	%r183, %r182, %r5;
	ld.shared.f32 	%f497, [_ZZ28patch_embedding_kernel_tiledPKfS0_PfiiiE7s_patch+660];
	mul.wide.u32 	%rd338, %r183, 4;
	add.s64 	%rd339, %rd7, %rd338;
	ld.global.f32 	%f498, [%rd339];
	fma.rn.f32 	%f499, %f497, %f498, %f496;
	add.s32 	%r184, %r183, %r5;
	ld.shared.f32 	%f500, [_ZZ28patch_embedding_kernel_tiledPKfS0_PfiiiE7s_patch+664];
	mul.wide.u32 	%rd340, %r184, 4;
	add.s64 	%rd341, %rd7, %rd340;
	ld.global.f32 	%f501, [%rd341];
	fma.rn.f32 	%f502, %f500, %f501, %f499;
	add.s32 	%r185, %r184, %r5;
	ld.shared.f32 	%f503, [_ZZ28patch_embedding_kernel_tiledPKfS0_PfiiiE7s_patch+668];
	mul.wide.u32 	%rd342, %r185, 4;
	add.s64 	%rd343, %rd7, %rd342;
	ld.global.f32 	%f504, [%rd343];
	fma.rn.f32 	%f505, %f503, %f504, %f502;
	add.s32 	%r186, %r185, %r5;
	ld.shared.f32 	%f506, [_ZZ28patch_embedding_kernel_tiledPKfS0_PfiiiE7s_patch+672];
	mul.wide.u32 	%rd344, %r186, 4;
	add.s64 	%rd345, %rd7, %rd344;
	ld.global.f32 	%f507, [%rd345];
	fma.rn.f32 	%f508, %f506, %f507, %f505;
	add.s32 	%r187, %r186, %r5;
	ld.shared.f32 	%f509, [_ZZ28patch_embedding_kernel_tiledPKfS0_PfiiiE7s_patch+676];
	mul.wide.u32 	%rd346, %r187, 4;
	add.s64 	%rd347, %rd7, %rd346;
	ld.global.f32 	%f510, [%rd347];
	fma.rn.f32 	%f511, %f509, %f510, %f508;
	add.s32 	%r188, %r187, %r5;
	ld.shared.f32 	%f512, [_ZZ28patch_embedding_kernel_tiledPKfS0_PfiiiE7s_patch+680];
	mul.wide.u32 	%rd348, %r188, 4;
	add.s64 	%rd349, %rd7, %rd348;
	ld.global.f32 	%f513, [%rd349];
	fma.rn.f32 	%f514, %f512, %f513, %f511;
	add.s32 	%r189, %r188, %r5;
	ld.shared.f32 	%f515, [_ZZ28patch_embedding_kernel_tiledPKfS0_PfiiiE7s_patch+684];
	mul.wide.u32 	%rd350, %r189, 4;
	add.s64 	%rd351, %rd7, %rd350;
	ld.global.f32 	%f516, [%rd351];
	fma.rn.f32 	%f517, %f515, %f516, %f514;
	add.s32 	%r190, %r189, %r5;
	ld.shared.f32 	%f518, [_ZZ28patch_embedding_kernel_tiledPKfS0_PfiiiE7s_patch+688];
	mul.wide.u32 	%rd352, %r190, 4;
	add.s64 	%rd353, %rd7, %rd352;
	ld.global.f32 	%f519, [%rd353];
	fma.rn.f32 	%f520, %f518, %f519, %f517;
	add.s32 	%r191, %r190, %r5;
	ld.shared.f32 	%f521, [_ZZ28patch_embedding_kernel_tiledPKfS0_PfiiiE7s_patch+692];
	mul.wide.u32 	%rd354, %r191, 4;
	add.s64 	%rd355, %rd7, %rd354;
	ld.global.f32 	%f522, [%rd355];
	fma.rn.f32 	%f523, %f521, %f522, %f520;
	add.s32 	%r192, %r191, %r5;
	ld.shared.f32 	%f524, [_ZZ28patch_embedding_kernel_tiledPKfS0_PfiiiE7s_patch+696];
	mul.wide.u32 	%rd356, %r192, 4;
	add.s64 	%rd357, %rd7, %rd356;
	ld.global.f32 	%f525, [%rd357];
	fma.rn.f32 	%f526, %f524, %f525, %f523;
	add.s32 	%r193, %r192, %r5;
	ld.shared.f32 	%f527, [_ZZ28patch_embedding_kernel_tiledPKfS0_PfiiiE7s_patch+700];
	mul.wide.u32 	%rd358, %r193, 4;
	add.s64 	%rd359, %rd7, %rd358;
	ld.global.f32 	%f528, [%rd359];
	fma.rn.f32 	%f529, %f527, %f528, %f526;
	add.s32 	%r194, %r193, %r5;
	ld.shared.f32 	%f530, [_ZZ28patch_embedding_kernel_tiledPKfS0_PfiiiE7s_patch+704];
	mul.wide.u32 	%rd360, %r194, 4;
	add.s64 	%rd361, %rd7, %rd360;
	ld.global.f32 	%f531, [%rd361];
	fma.rn.f32 	%f532, %f530, %f531, %f529;
	add.s32 	%r195, %r194, %r5;
	ld.shared.f32 	%f533, [_ZZ28patch_embedding_kernel_tiledPKfS0_PfiiiE7s_patch+708];
	mul.wide.u32 	%rd362, %r195, 4;
	add.s64 	%rd363, %rd7, %rd362;
	ld.global.f32 	%f534, [%rd363];
	fma.rn.f32 	%f535, %f533, %f534, %f532;
	add.s32 	%r196, %r195, %r5;
	ld.shared.f32 	%f536, [_ZZ28patch_embedding_kernel_tiledPKfS0_PfiiiE7s_patch+712];
	mul.wide.u32 	%rd364, %r196, 4;
	add.s64 	%rd365, %rd7, %rd364;
	ld.global.f32 	%f537, [%rd365];
	fma.rn.f32 	%f538, %f536, %f537, %f535;
	add.s32 	%r197, %r196, %r5;
	ld.shared.f32 	%f539, [_ZZ28patch_embedding_kernel_tiledPKfS0_PfiiiE7s_patch+716];
	mul.wide.u32 	%rd366, %r197, 4;
	add.s64 	%rd367, %rd7, %rd366;
	ld.global.f32 	%f540, [%rd367];
	fma.rn.f32 	%f541, %f539, %f540, %f538;
	add.s32 	%r198, %r197, %r5;
	ld.shared.f32 	%f542, [_ZZ28patch_embedding_kernel_tiledPKfS0_PfiiiE7s_patch+720];
	mul.wide.u32 	%rd368, %r198, 4;
	add.s64 	%rd369, %rd7, %rd368;
	ld.global.f32 	%f543, [%rd369];
	fma.rn.f32 	%f544, %f542, %f543, %f541;
	add.s32 	%r199, %r198, %r5;
	ld.shared.f32 	%f545, [_ZZ28patch_embedding_kernel_tiledPKfS0_PfiiiE7s_patch+724];
	mul.wide.u32 	%rd370, %r199, 4;
	add.s64 	%rd371, %rd7, %rd370;
	ld.global.f32 	%f546, [%rd371];
	fma.rn.f32 	%f547, %f545, %f546, %f544;
	add.s32 	%r200, %r199, %r5;
	ld.shared.f32 	%f548, [_ZZ28patch_embedding_kernel_tiledPKfS0_PfiiiE7s_patch+728];
	mul.wide.u32 	%rd372, %r200, 4;
	add.s64 	%rd373, %rd7, %rd372;
	ld.global.f32 	%f549, [%rd373];
	fma.rn.f32 	%f550, %f548, %f549, %f547;
	add.s32 	%r201, %r200, %r5;
	ld.shared.f32 	%f551, [_ZZ28patch_embedding_kernel_tiledPKfS0_PfiiiE7s_patch+732];
	mul.wide.u32 	%rd374, %r201, 4;
	add.s64 	%rd375, %rd7, %rd374;
	ld.global.f32 	%f552, [%rd375];
	fma.rn.f32 	%f553, %f551, %f552, %f550;
	add.s32 	%r202, %r201, %r5;
	ld.shared.f32 	%f554, [_ZZ28patch_embedding_kernel_tiledPKfS0_PfiiiE7s_patch+736];
	mul.wide.u32 	%rd376, %r202, 4;
	add.s64 	%rd377, %rd7, %rd376;
	ld.global.f32 	%f555, [%rd377];
	fma.rn.f32 	%f556, %f554, %f555, %f553;
	add.s32 	%r203, %r202, %r5;
	ld.shared.f32 	%f557, [_ZZ28patch_embedding_kernel_tiledPKfS0_PfiiiE7s_patch+740];
	mul.wide.u32 	%rd378, %r203, 4;
	add.s64 	%rd379, %rd7, %rd378;
	ld.global.f32 	%f558, [%rd379];
	fma.rn.f32 	%f559, %f557, %f558, %f556;
	add.s32 	%r204, %r203, %r5;
	ld.shared.f32 	%f560, [_ZZ28patch_embedding_kernel_tiledPKfS0_PfiiiE7s_patch+744];
	mul.wide.u32 	%rd380, %r204, 4;
	add.s64 	%rd381, %rd7, %rd380;
	ld.global.f32 	%f561, [%rd381];
	fma.rn.f32 	%f562, %f560, %f561, %f559;
	add.s32 	%r205, %r204, %r5;
	ld.shared.f32 	%f563, [_ZZ28patch_embedding_kernel_tiledPKfS0_PfiiiE7s_patch+748];
	mul.wide.u32 	%rd382, %r205, 4;
	add.s64 	%rd383, %rd7, %rd382;
	ld.global.f32 	%f564, [%rd383];
	fma.rn.f32 	%f565, %f563, %f564, %f562;
	add.s32 	%r206, %r205, %r5;
	ld.shared.f32 	%f566, [_ZZ28patch_embedding_kernel_tiledPKfS0_PfiiiE7s_patch+752];
	mul.wide.u32 	%rd384, %r206, 4;
	add.s64 	%rd385, %rd7, %rd384;
	ld.global.f32 	%f567, [%rd385];
	fma.rn.f32 	%f568, %f566, %f567, %f565;
	add.s32 	%r207, %r206, %r5;
	ld.shared.f32 	%f569, [_ZZ28patch_embedding_kernel_tiledPKfS0_PfiiiE7s_patch+756];
	mul.wide.u32 	%rd386, %r207, 4;
	add.s64 	%rd387, %rd7, %rd386;
	ld.global.f32 	%f570, [%rd387];
	fma.rn.f32 	%f571, %f569, %f570, %f568;
	add.s32 	%r208, %r207, %r5;
	ld.shared.f32 	%f572, [_ZZ28patch_embedding_kernel_tiledPKfS0_PfiiiE7s_patch+760];
	mul.wide.u32 	%rd388, %r208, 4;
	add.s64 	%rd389, %rd7, %rd388;
	ld.global.f32 	%f573, [%rd389];
	fma.rn.f32 	%f574, %f572, %f573, %f571;
	add.s32 	%r209, %r208, %r5;
	ld.shared.f32 	%f575, [_ZZ28patch_embedding_kernel_tiledPKfS0_PfiiiE7s_patch+764];
	mul.wide.u32 	%rd390, %r209, 4;
	add.s64 	%rd391, %rd7, %rd390;
	ld.global.f32 	%f576, [%rd391];
	fma.rn.f32 	%f577, %f575, %f576, %f574;
	add.s32 	%r210, %r209, %r5;
	ld.shared.f32 	%f578, [_ZZ28patch_embedding_kernel_tiledPKfS0_PfiiiE7s_patch+768];
	mul.wide.u32 	%rd392, %r210, 4;
	add.s64 	%rd393, %rd7, %rd392;
	ld.global.f32 	%f579, [%rd393];
	fma.rn.f32 	%f580, %f578, %f579, %f577;
	add.s32 	%r211, %r210, %r5;
	ld.shared.f32 	%f581, [_ZZ28patch_embedding_kernel_tiledPKfS0_PfiiiE7s_patch+772];
	mul.wide.u32 	%rd394, %r211, 4;
	add.s64 	%rd395, %rd7, %rd394;
	ld.global.f32 	%f582, [%rd395];
	fma.rn.f32 	%f583, %f581, %f582, %f580;
	add.s32 	%r212, %r211, %r5;
	ld.shared.f32 	%f584, [_ZZ28patch_embedding_kernel_tiledPKfS0_PfiiiE7s_patch+776];
	mul.wide.u32 	%rd396, %r212, 4;
	add.s64 	%rd397, %rd7, %rd396;
	ld.global.f32 	%f585, [%rd397];
	fma.rn.f32 	%f586, %f584, %f585, %f583;
	add.s32 	%r213, %r212, %r5;
	ld.shared.f32 	%f587, [_ZZ28patch_embedding_kernel_tiledPKfS0_PfiiiE7s_patch+780];
	mul.wide.u32 	%rd398, %r213, 4;
	add.s64 	%rd399, %rd7, %rd398;
	ld.global.f32 	%f588, [%rd399];
	fma.rn.f32 	%f589, %f587, %f588, %f586;
	add.s32 	%r214, %r213, %r5;
	ld.shared.f32 	%f590, [_ZZ28patch_embedding_kernel_tiledPKfS0_PfiiiE7s_patch+784];
	mul.wide.u32 	%rd400, %r214, 4;
	add.s64 	%rd401, %rd7, %rd400;
	ld.global.f32 	%f591, [%rd401];
	fma.rn.f32 	%f592, %f590, %f591, %f589;
	add.s32 	%r215, %r214, %r5;
	ld.shared.f32 	%f593, [_ZZ28patch_embedding_kernel_tiledPKfS0_PfiiiE7s_patch+788];
	mul.wide.u32 	%rd402, %r215, 4;
	add.s64 	%rd403, %rd7, %rd402;
	ld.global.f32 	%f594, [%rd403];
	fma.rn.f32 	%f595, %f593, %f594, %f592;
	add.s32 	%r216, %r215, %r5;
	ld.shared.f32 	%f596, [_ZZ28patch_embedding_kernel_tiledPKfS0_PfiiiE7s_patch+792];
	mul.wide.u32 	%rd404, %r216, 4;
	add.s64 	%rd405, %rd7, %rd404;
	ld.global.f32 	%f597, [%rd405];
	fma.rn.f32 	%f598, %f596, %f597, %f595;
	add.s32 	%r217, %r216, %r5;
	ld.shared.f32 	%f599, [_ZZ28patch_embedding_kernel_tiledPKfS0_PfiiiE7s_patch+796];
	mul.wide.u32 	%rd406, %r217, 4;
	add.s64 	%rd407, %rd7, %rd406;
	ld.global.f32 	%f600, [%rd407];
	fma.rn.f32 	%f601, %f599, %f600, %f598;
	add.s32 	%r218, %r217, %r5;
	ld.shared.f32 	%f602, [_ZZ28patch_embedding_kernel_tiledPKfS0_PfiiiE7s_patch+800];
	mul.wide.u32 	%rd408, %r218, 4;
	add.s64 	%rd409, %rd7, %rd408;
	ld.global.f32 	%f603, [%rd409];
	fma.rn.f32 	%f604, %f602, %f603, %f601;
	add.s32 	%r219, %r218, %r5;
	ld.shared.f32 	%f605, [_ZZ28patch_embedding_kernel_tiledPKfS0_PfiiiE7s_patch+804];
	mul.wide.u32 	%rd410, %r219, 4;
	add.s64 	%rd411, %rd7, %rd410;
	ld.global.f32 	%f606, [%rd411];
	fma.rn.f32 	%f607, %f605, %f606, %f604;
	add.s32 	%r220, %r219, %r5;
	ld.shared.f32 	%f608, [_ZZ28patch_embedding_kernel_tiledPKfS0_PfiiiE7s_patch+808];
	mul.wide.u32 	%rd412, %r220, 4;
	add.s64 	%rd413, %rd7, %rd412;
	ld.global.f32 	%f609, [%rd413];
	fma.rn.f32 	%f610, %f608, %f609, %f607;
	add.s32 	%r221, %r220, %r5;
	ld.shared.f32 	%f611, [_ZZ28patch_embedding_kernel_tiledPKfS0_PfiiiE7s_patch+812];
	mul.wide.u32 	%rd414, %r221, 4;
	add.s64 	%rd415, %rd7, %rd414;
	ld.global.f32 	%f612, [%rd415];
	fma.rn.f32 	%f613, %f611, %f612, %f610;
	add.s32 	%r222, %r221, %r5;
	ld.shared.f32 	%f614, [_ZZ28patch_embedding_kernel_tiledPKfS0_PfiiiE7s_patch+816];
	mul.wide.u32 	%rd416, %r222, 4;
	add.s64 	%rd417, %rd7, %rd416;
	ld.global.f32 	%f615, [%rd417];
	fma.rn.f32 	%f616, %f614, %f615, %f613;
	add.s32 	%r223, %r222, %r5;
	ld.shared.f32 	%f617, [_ZZ28patch_embedding_kernel_tiledPKfS0_PfiiiE7s_patch+820];
	mul.wide.u32 	%rd418, %r223, 4;
	add.s64 	%rd419, %rd7, %rd418;
	ld.global.f32 	%f618, [%rd419];
	fma.rn.f32 	%f619, %f617, %f618, %f616;
	add.s32 	%r224, %r223, %r5;
	ld.shared.f32 	%f620, [_ZZ28patch_embedding_kernel_tiledPKfS0_PfiiiE7s_patch+824];
	mul.wide.u32 	%rd420, %r224, 4;
	add.s64 	%rd421, %rd7, %rd420;
	ld.global.f32 	%f621, [%rd421];
	fma.rn.f32 	%f622, %f620, %f621, %f619;
	add.s32 	%r225, %r224, %r5;
	ld.shared.f32 	%f623, [_ZZ28patch_embedding_kernel_tiledPKfS0_PfiiiE7s_patch+828];
	mul.wide.u32 	%rd422, %r225, 4;
	add.s64 	%rd423, %rd7, %rd422;
	ld.global.f32 	%f624, [%rd423];
	fma.rn.f32 	%f625, %f623, %f624, %f622;
	add.s32 	%r226, %r225, %r5;
	ld.shared.f32 	%f626, [_ZZ28patch_embedding_kernel_tiledPKfS0_PfiiiE7s_patch+832];
	mul.wide.u32 	%rd424, %r226, 4;
	add.s64 	%rd425, %rd7, %rd424;
	ld.global.f32 	%f627, [%rd425];
	fma.rn.f32 	%f628, %f626, %f627, %f625;
	add.s32 	%r227, %r226, %r5;
	ld.shared.f32 	%f629, [_ZZ28patch_embedding_kernel_tiledPKfS0_PfiiiE7s_patch+836];
	mul.wide.u32 	%rd426, %r227, 4;
	add.s64 	%rd427, %rd7, %rd426;
	ld.global.f32 	%f630, [%rd427];
	fma.rn.f32 	%f631, %f629, %f630, %f628;
	add.s32 	%r228, %r227, %r5;
	ld.shared.f32 	%f632, [_ZZ28patch_embedding_kernel_tiledPKfS0_PfiiiE7s_patch+840];
	mul.wide.u32 	%rd428, %r228, 4;
	add.s64 	%rd429, %rd7, %rd428;
	ld.global.f32 	%f633, [%rd429];
	fma.rn.f32 	%f634, %f632, %f633, %f631;
	add.s32 	%r229, %r228, %r5;
	ld.shared.f32 	%f635, [_ZZ28patch_embedding_kernel_tiledPKfS0_PfiiiE7s_patch+844];
	mul.wide.u32 	%rd430, %r229, 4;
	add.s64 	%rd431, %rd7, %rd430;
	ld.global.f32 	%f636, [%rd431];
	fma.rn.f32 	%f637, %f635, %f636, %f634;
	add.s32 	%r230, %r229, %r5;
	ld.shared.f32 	%f638, [_ZZ28patch_embedding_kernel_tiledPKfS0_PfiiiE7s_patch+848];
	mul.wide.u32 	%rd432, %r230, 4;
	add.s64 	%rd433, %rd7, %rd432;
	ld.global.f32 	%f639, [%rd433];
	fma.rn.f32 	%f640, %f638, %f639, %f637;
	add.s32 	%r231, %r230, %r5;
	ld.shared.f32 	%f641, [_ZZ28patch_embedding_kernel_tiledPKfS0_PfiiiE7s_patch+852];
	mul.wide.u32 	%rd434, %r231, 4;
	add.s64 	%rd435, %rd7, %rd434;
	ld.global.f32 	%f642, [%rd435];
	fma.rn.f32 	%f643, %f641, %f642, %f640;
	add.s32 	%r232, %r231, %r5;
	ld.shared.f32 	%f644, [_ZZ28patch_embedding_kernel_tiledPKfS0_PfiiiE7s_patch+856];
	mul.wide.u32 	%rd436, %r232, 4;
	add.s64 	%rd437, %rd7, %rd436;
	ld.global.f32 	%f645, [%rd437];
	fma.rn.f32 	%f646, %f644, %f645, %f643;
	add.s32 	%r233, %r232, %r5;
	ld.shared.f32 	%f647, [_ZZ28patch_embedding_kernel_tiledPKfS0_PfiiiE7s_patch+860];
	mul.wide.u32 	%rd438, %r233, 4;
	add.s64 	%rd439, %rd7, %rd438;
	ld.global.f32 	%f648, [%rd439];
	fma.rn.f32 	%f649, %f647, %f648, %f646;
	add.s32 	%r234, %r233, %r5;
	ld.shared.f32 	%f650, [_ZZ28patch_embedding_kernel_tiledPKfS0_PfiiiE7s_patch+864];
	mul.wide.u32 	%rd440, %r234, 4;
	add.s64 	%rd441, %rd7, %rd440;
	ld.global.f32 	%f651, [%rd441];
	fma.rn.f32 	%f652, %f650, %f651, %f649;
	add.s32 	%r235, %r234, %r5;
	ld.shared.f32 	%f653, [_ZZ28patch_embedding_kernel_tiledPKfS0_PfiiiE7s_patch+868];
	mul.wide.u32 	%rd442, %r235, 4;
	add.s64 	%rd443, %rd7, %rd442;
	ld.global.f32 	%f654, [%rd443];
	fma.rn.f32 	%f655, %f653, %f654, %f652;
	add.s32 	%r236, %r235, %r5;
	ld.shared.f32 	%f656, [_ZZ28patch_embedding_kernel_tiledPKfS0_PfiiiE7s_patch+872];
	mul.wide.u32 	%rd444, %r236, 4;
	add.s64 	%rd445, %rd7, %rd444;
	ld.global.f32 	%f657, [%rd445];
	fma.rn.f32 	%f658, %f656, %f657, %f655;
	add.s32 	%r237, %r236, %r5;
	ld.shared.f32 	%f659, [_ZZ28patch_embedding_kernel_tiledPKfS0_PfiiiE7s_patch+876];
	mul.wide.u32 	%rd446, %r237, 4;
	add.s64 	%rd447, %rd7, %rd446;
	ld.global.f32 	%f660, [%rd447];
	fma.rn.f32 	%f661, %f659, %f660, %f658;
	add.s32 	%r238, %r237, %r5;
	ld.shared.f32 	%f662, [_ZZ28patch_embedding_kernel_tiledPKfS0_PfiiiE7s_patch+880];
	mul.wide.u32 	%rd448, %r238, 4;
	add.s64 	%rd449, %rd7, %rd448;
	ld.global.f32 	%f663, [%rd449];
	fma.rn.f32 	%f664, %f662, %f663, %f661;
	add.s32 	%r239, %r238, %r5;
	ld.shared.f32 	%f665, [_ZZ28patch_embedding_kernel_tiledPKfS0_PfiiiE7s_patch+884];
	mul.wide.u32 	%rd450, %r239, 4;
	add.s64 	%rd451, %rd7, %rd450;
	ld.global.f32 	%f666, [%rd451];
	fma.rn.f32 	%f667, %f665, %f666, %f664;
	add.s32 	%r240, %r239, %r5;
	ld.shared.f32 	%f668, [_ZZ28patch_embedding_kernel_tiledPKfS0_PfiiiE7s_patch+888];
	mul.wide.u32 	%rd452, %r240, 4;
	add.s64 	%rd453, %rd7, %rd452;
	ld.global.f32 	%f669, [%rd453];
	fma.rn.f32 	%f670, %f668, %f669, %f667;
	add.s32 	%r241, %r240, %r5;
	ld.shared.f32 	%f671, [_ZZ28patch_embedding_kernel_tiledPKfS0_PfiiiE7s_patch+892];
	mul.wide.u32 	%rd454, %r241, 4;
	add.s64 	%rd455, %rd7, %rd454;
	ld.global.f32 	%f672, [%rd455];
	fma.rn.f32 	%f673, %f671, %f672, %f670;
	add.s32 	%r242, %r241, %r5;
	ld.shared.f32 	%f674, [_ZZ28patch_embedding_kernel_tiledPKfS0_PfiiiE7s_patch+896];
	mul.wide.u32 	%rd456, %r242, 4;
	add.s64 	%rd457, %rd7, %rd456;
	ld.global.f32 	%f675, [%rd457];
	fma.rn.f32 	%f676, %f674, %f675, %f673;
	add.s32 	%r243, %r242, %r5;
	ld.shared.f32 	%f677, [_ZZ28patch_embedding_kernel_tiledPKfS0_PfiiiE7s_patch+900];
	mul.wide.u32 	%rd458, %r243, 4;
	add.s64 	%rd459, %rd7, %rd458;
	ld.global.f32 	%f678, [%rd459];
	fma.rn.f32 	%f679, %f677, %f678, %f676;
	add.s32 	%r244, %r243, %r5;
	ld.shared.f32 	%f680, [_ZZ28patch_embedding_kernel_tiledPKfS0_PfiiiE7s_patch+904];
	mul.wide.u32 	%rd460, %r244, 4;
	add.s64 	%rd461, %rd7, %rd460;
	ld.global.f32 	%f681, [%rd461];
	fma.rn.f32 	%f682, %f680, %f681, %f679;
	add.s32 	%r245, %r244, %r5;
	ld.shared.f32 	%f683, [_ZZ28patch_embedding_kernel_tiledPKfS0_PfiiiE7s_patch+908];
	mul.wide.u32 	%rd462, %r245, 4;
	add.s64 	%rd463, %rd7, %rd462;
	ld.global.f32 	%f684, [%rd463];
	fma.rn.f32 	%f685, %f683, %f684, %f682;
	add.s32 	%r246, %r245, %r5;
	ld.shared.f32 	%f686, [_ZZ28patch_embedding_kernel_tiledPKfS0_PfiiiE7s_patch+912];
	mul.wide.u32 	%rd464, %r246, 4;
	add.s64 	%rd465, %rd7, %rd464;
	ld.global.f32 	%f687, [%rd465];
	fma.rn.f32 	%f688, %f686, %f687, %f685;
	add.s32 	%r247, %r246, %r5;
	ld.shared.f32 	%f689, [_ZZ28patch_embedding_kernel_tiledPKfS0_PfiiiE7s_patch+916];
	mul.wide.u32 	%rd466, %r247, 4;
	add.s64 	%rd467, %rd7, %rd466;
	ld.global.f32 	%f690, [%rd467];
	fma.rn.f32 	%f691, %f689, %f690, %f688;
	add.s32 	%r248, %r247, %r5;
	ld.shared.f32 	%f692, [_ZZ28patch_embedding_kernel_tiledPKfS0_PfiiiE7s_patch+920];
	mul.wide.u32 	%rd468, %r248, 4;
	add.s64 	%rd469, %rd7, %rd468;
	ld.global.f32 	%f693, [%rd469];
	fma.rn.f32 	%f694, %f692, %f693, %f691;
	add.s32 	%r249, %r248, %r5;
	ld.shared.f32 	%f695, [_ZZ28patch_embedding_kernel_tiledPKfS0_PfiiiE7s_patch+924];
	mul.wide.u32 	%rd470, %r249, 4;
	add.s64 	%rd471, %rd7, %rd470;
	ld.global.f32 	%f696, [%rd471];
	fma.rn.f32 	%f697, %f695, %f696, %f694;
	add.s32 	%r250, %r249, %r5;
	ld.shared.f32 	%f698, [_ZZ28patch_embedding_kernel_tiledPKfS0_PfiiiE7s_patch+928];
	mul.wide.u32 	%rd472, %r250, 4;
	add.s64 	%rd473, %rd7, %rd472;
	ld.global.f32 	%f699, [%rd473];
	fma.rn.f32 	%f700, %f698, %f699, %f697;
	add.s32 	%r251, %r250, %r5;
	ld.shared.f32 	%f701, [_ZZ28patch_embedding_kernel_tiledPKfS0_PfiiiE7s_patch+932];
	mul.wide.u32 	%rd474, %r251, 4;
	add.s64 	%rd475, %rd7, %rd474;
	ld.global.f32 	%f702, [%rd475];
	fma.rn.f32 	%f703, %f701, %f702, %f700;
	add.s32 	%r252, %r251, %r5;
	ld.shared.f32 	%f704, [_ZZ28patch_embedding_kernel_tiledPKfS0_PfiiiE7s_patch+936];
	mul.wide.u32 	%rd476, %r252, 4;
	add.s64 	%rd477, %rd7, %rd476;
	ld.global.f32 	%f705, [%rd477];
	fma.rn.f32 	%f706, %f704, %f705, %f703;
	add.s32 	%r253, %r252, %r5;
	ld.shared.f32 	%f707, [_ZZ28patch_embedding_kernel_tiledPKfS0_PfiiiE7s_patch+940];
	mul.wide.u32 	%rd478, %r253, 4;
	add.s64 	%rd479, %rd7, %rd478;
	ld.global.f32 	%f708, [%rd479];
	fma.rn.f32 	%f709, %f707, %f708, %f706;
	add.s32 	%r254, %r253, %r5;
	ld.shared.f32 	%f710, [_ZZ28patch_embedding_kernel_tiledPKfS0_PfiiiE7s_patch+944];
	mul.wide.u32 	%rd480, %r254, 4;
	add.s64 	%rd481, %rd7, %rd480;
	ld.global.f32 	%f711, [%rd481];
	fma.rn.f32 	%f712, %f710, %f711, %f709;
	add.s32 	%r255, %r254, %r5;
	ld.shared.f32 	%f713, [_ZZ28patch_embedding_kernel_tiledPKfS0_PfiiiE7s_patch+948];
	mul.wide.u32 	%rd482, %r255, 4;
	add.s64 	%rd483, %rd7, %rd482;
	ld.global.f32 	%f714, [%rd483];
	fma.rn.f32 	%f715, %f713, %f714, %f712;
	add.s32 	%r256, %r255, %r5;
	ld.shared.f32 	%f716, [_ZZ28patch_embedding_kernel_tiledPKfS0_PfiiiE7s_patch+952];
	mul.wide.u32 	%rd484, %r256, 4;
	add.s64 	%rd485, %rd7, %rd484;
	ld.global.f32 	%f717, [%rd485];
	fma.rn.f32 	%f718, %f716, %f717, %f715;
	add.s32 	%r257, %r256, %r5;
	ld.shared.f32 	%f719, [_ZZ28patch_embedding_kernel_tiledPKfS0_PfiiiE7s_patch+956];
	mul.wide.u32 	%rd486, %r257, 4;
	add.s64 	%rd487, %rd7, %rd486;
	ld.global.f32 	%f720, [%rd487];
	fma.rn.f32 	%f721, %f719, %f720, %f718;
	add.s32 	%r258, %r257, %r5;
	ld.shared.f32 	%f722, [_ZZ28patch_embedding_kernel_tiledPKfS0_PfiiiE7s_patch+960];
	mul.wide.u32 	%rd488, %r258, 4;
	add.s64 	%rd489, %rd7, %rd488;
	ld.global.f32 	%f723, [%rd489];
	fma.rn.f32 	%f724, %f722, %f723, %f721;
	add.s32 	%r259, %r258, %r5;
	ld.shared.f32 	%f725, [_ZZ28patch_embedding_kernel_tiledPKfS0_PfiiiE7s_patch+964];
	mul.wide.u32 	%rd490, %r259, 4;
	add.s64 	%rd491, %rd7, %rd490;
	ld.global.f32 	%f726, [%rd491];
	fma.rn.f32 	%f727, %f725, %f726, %f724;
	add.s32 	%r260, %r259, %r5;
	ld.shared.f32 	%f728, [_ZZ28patch_embedding_kernel_tiledPKfS0_PfiiiE7s_patch+968];
	mul.wide.u32 	%rd492, %r260, 4;
	add.s64 	%rd493, %rd7, %rd492;
	ld.global.f32 	%f729, [%rd493];
	fma.rn.f32 	%f730, %f728, %f729, %f727;
	add.s32 	%r261, %r260, %r5;
	ld.shared.f32 	%f731, [_ZZ28patch_embedding_kernel_tiledPKfS0_PfiiiE7s_patch+972];
	mul.wide.u32 	%rd494, %r261, 4;
	add.s64 	%rd495, %rd7, %rd494;
	ld.global.f32 	%f732, [%rd495];
	fma.rn.f32 	%f733, %f731, %f732, %f730;
	add.s32 	%r262, %r261, %r5;
	ld.shared.f32 	%f734, [_ZZ28patch_embedding_kernel_tiledPKfS0_PfiiiE7s_patch+976];
	mul.wide.u32 	%rd496, %r262, 4;
	add.s64 	%rd497, %rd7, %rd496;
	ld.global.f32 	%f735, [%rd497];
	fma.rn.f32 	%f736, %f734, %f735, %f733;
	add.s32 	%r263, %r262, %r5;
	ld.shared.f32 	%f737, [_ZZ28patch_embedding_kernel_tiledPKfS0_PfiiiE7s_patch+980];
	mul.wide.u32 	%rd498, %r263, 4;
	add.s64 	%rd499, %rd7, %rd498;
	ld.global.f32 	%f738, [%rd499];
	fma.rn.f32 	%f739, %f737, %f738, %f736;
	add.s32 	%r264, %r263, %r5;
	ld.shared.f32 	%f740, [_ZZ28patch_embedding_kernel_tiledPKfS0_PfiiiE7s_patch+984];
	mul.wide.u32 	%rd500, %r264, 4;
	add.s64 	%rd501, %rd7, %rd500;
	ld.global.f32 	%f741, [%rd501];
	fma.rn.f32 	%f742, %f740, %f741, %f739;
	add.s32 	%r265, %r264, %r5;
	ld.shared.f32 	%f743, [_ZZ28patch_embedding_kernel_tiledPKfS0_PfiiiE7s_patch+988];
	mul.wide.u32 	%rd502, %r265, 4;
	add.s64 	%rd503, %rd7, %rd502;
	ld.global.f32 	%f744, [%rd503];
	fma.rn.f32 	%f745, %f743, %f744, %f742;
	add.s32 	%r266, %r265, %r5;
	ld.shared.f32 	%f746, [_ZZ28patch_embedding_kernel_tiledPKfS0_PfiiiE7s_patch+992];
	mul.wide.u32 	%rd504, %r266, 4;
	add.s64 	%rd505, %rd7, %rd504;
	ld.global.f32 	%f747, [%rd505];
	fma.rn.f32 	%f748, %f746, %f747, %f745;
	add.s32 	%r267, %r266, %r5;
	ld.shared.f32 	%f749, [_ZZ28patch_embedding_kernel_tiledPKfS0_PfiiiE7s_patch+996];
	mul.wide.u32 	%rd506, %r267, 4;
	add.s64 	%rd507, %rd7, %rd506;
	ld.global.f32 	%f750, [%rd507];
	fma.rn.f32 	%f751, %f749, %f750, %f748;
	add.s32 	%r268, %r267, %r5;
	ld.shared.f32 	%f752, [_ZZ28patch_embedding_kernel_tiledPKfS0_PfiiiE7s_patch+1000];
	mul.wide.u32 	%rd508, %r268, 4;
	add.s64 	%rd509, %rd7, %rd508;
	ld.global.f32 	%f753, [%rd509];
	fma.rn.f32 	%f754, %f752, %f753, %f751;
	add.s32 	%r269, %r268, %r5;
	ld.shared.f32 	%f755, [_ZZ28patch_embedding_kernel_tiledPKfS0_PfiiiE7s_patch+1004];
	mul.wide.u32 	%rd510, %r269, 4;
	add.s64 	%rd511, %rd7, %rd510;
	ld.global.f32 	%f756, [%rd511];
	fma.rn.f32 	%f757, %f755, %f756, %f754;
	add.s32 	%r270, %r269, %r5;
	ld.shared.f32 	%f758, [_ZZ28patch_embedding_kernel_tiledPKfS0_PfiiiE7s_patch+1008];
	mul.wide.u32 	%rd512, %r270, 4;
	add.s64 	%rd513, %rd7, %rd512;
	ld.global.f32 	%f759, [%rd513];
	fma.rn.f32 	%f760, %f758, %f759, %f757;
	add.s32 	%r271, %r270, %r5;
	ld.shared.f32 	%f761, [_ZZ28patch_embedding_kernel_tiledPKfS0_PfiiiE7s_patch+1012];
	mul.wide.u32 	%rd514, %r271, 4;
	add.s64 	%rd515, %rd7, %rd514;
	ld.global.f32 	%f762, [%rd515];
	fma.rn.f32 	%f763, %f761, %f762, %f760;
	add.s32 	%r272, %r271, %r5;
	ld.shared.f32 	%f764, [_ZZ28patch_embedding_kernel_tiledPKfS0_PfiiiE7s_patch+1016];
	mul.wide.u32 	%rd516, %r272, 4;
	add.s64 	%rd517, %rd7, %rd516;
	ld.global.f32 	%f765, [%rd517];
	fma.rn.f32 	%f766, %f764, %f765, %f763;
	add.s32 	%r273, %r272, %r5;
	ld.shared.f32 	%f767, [_ZZ28patch_embedding_kernel_tiledPKfS0_PfiiiE7s_patch+1020];
	mul.wide.u32 	%rd518, %r273, 4;
	add.s64 	%rd519, %rd7, %rd518;
	ld.global.f32 	%f768, [%rd519];
	fma.rn.f32 	%f769, %f767, %f768, %f766;
	add.s32 	%r274, %r273, %r5;
	ld.shared.f32 	%f770, [_ZZ28patch_embedding_kernel_tiledPKfS0_PfiiiE7s_patch+1024];
	mul.wide.u32 	%rd520, %r274, 4;
	add.s64 	%rd521, %rd7, %rd520;
	ld.global.f32 	%f771, [%rd521];
	fma.rn.f32 	%f772, %f770, %f771, %f769;
	add.s32 	%r275, %r274, %r5;
	ld.shared.f32 	%f773, [_ZZ28patch_embedding_kernel_tiledPKfS0_PfiiiE7s_patch+1028];
	mul.wide.u32 	%rd522, %r275, 4;
	add.s64 	%rd523, %rd7, %rd522;
	ld.global.f32 	%f774, [%rd523];
	fma.rn.f32 	%f775, %f773, %f774, %f772;
	add.s32 	%r276, %r275, %r5;
	ld.shared.f32 	%f776, [_ZZ28patch_embedding_kernel_tiledPKfS0_PfiiiE7s_patch+1032];
	mul.wide.u32 	%rd524, %r276, 4;
	add.s64 	%rd525, %rd7, %rd524;
	ld.global.f32 	%f777, [%rd525];
	fma.rn.f32 	%f778, %f776, %f777, %f775;
	add.s32 	%r277, %r276, %r5;
	ld.shared.f32 	%f779, [_ZZ28patch_embedding_kernel_tiledPKfS0_PfiiiE7s_patch+1036];
	mul.wide.u32 	%rd526, %r277, 4;
	add.s64 	%rd527, %rd7, %rd526;
	ld.global.f32 	%f780, [%rd527];
	fma.rn.f32 	%f781, %f779, %f780, %f778;
	add.s32 	%r278, %r277, %r5;
	ld.shared.f32 	%f782, [_ZZ28patch_embedding_kernel_tiledPKfS0_PfiiiE7s_patch+1040];
	mul.wide.u32 	%rd528, %r278, 4;
	add.s64 	%rd529, %rd7, %rd528;
	ld.global.f32 	%f783, [%rd529];
	fma.rn.f32 	%f784, %f782, %f783, %f781;
	add.s32 	%r279, %r278, %r5;
	ld.shared.f32 	%f785, [_ZZ28patch_embedding_kernel_tiledPKfS0_PfiiiE7s_patch+1044];
	mul.wide.u32 	%rd530, %r279, 4;
	add.s64 	%rd531, %rd7, %rd530;
	ld.global.f32 	%f786, [%rd531];
	fma.rn.f32 	%f787, %f785, %f786, %f784;
	add.s32 	%r280, %r279, %r5;
	ld.shared.f32 	%f788, [_ZZ28patch_embedding_kernel_tiledPKfS0_PfiiiE7s_patch+1048];
	mul.wide.u32 	%rd532, %r280, 4;
	add.s64 	%rd533, %rd7, %rd532;
	ld.global.f32 	%f789, [%rd533];
	fma.rn.f32 	%f790, %f788, %f789, %f787;
	add.s32 	%r281, %r280, %r5;
	ld.shared.f32 	%f791, [_ZZ28patch_embedding_kernel_tiledPKfS0_PfiiiE7s_patch+1052];
	mul.wide.u32 	%rd534, %r281, 4;
	add.s64 	%rd535, %rd7, %rd534;
	ld.global.f32 	%f792, [%rd535];
	fma.rn.f32 	%f793, %f791, %f792, %f790;
	add.s32 	%r282, %r281, %r5;
	ld.shared.f32 	%f794, [_ZZ28patch_embedding_kernel_tiledPKfS0_PfiiiE7s_patch+1056];
	mul.wide.u32 	%rd536, %r282, 4;
	add.s64 	%rd537, %rd7, %rd536;
	ld.global.f32 	%f795, [%rd537];
	fma.rn.f32 	%f796, %f794, %f795, %f793;
	add.s32 	%r283, %r282, %r5;
	ld.shared.f32 	%f797, [_ZZ28patch_embedding_kernel_tiledPKfS0_PfiiiE7s_patch+1060];
	mul.wide.u32 	%rd538, %r283, 4;
	add.s64 	%rd539, %rd7, %rd538;
	ld.global.f32 	%f798, [%rd539];
	fma.rn.f32 	%f799, %f797, %f798, %f796;
	add.s32 	%r284, %r283, %r5;
	ld.shared.f32 	%f800, [_ZZ28patch_embedding_kernel_tiledPKfS0_PfiiiE7s_patch+1064];
	mul.wide.u32 	%rd540, %r284, 4;
	add.s64 	%rd541, %rd7, %rd540;
	ld.global.f32 	%f801, [%rd541];
	fma.rn.f32 	%f802, %f800, %f801, %f799;
	add.s32 	%r285, %r284, %r5;
	ld.shared.f32 	%f803, [_ZZ28patch_embedding_kernel_tiledPKfS0_PfiiiE7s_patch+1068];
	mul.wide.u32 	%rd542, %r285, 4;
	add.s64 	%rd543, %rd7, %rd542;
	ld.global.f32 	%f804, [%rd543];
	fma.rn.f32 	%f805, %f803, %f804, %f802;
	add.s32 	%r286, %r285, %r5;
	ld.shared.f32 	%f806, [_ZZ28patch_embedding_kernel_tiledPKfS0_PfiiiE7s_patch+1072];
	mul.wide.u32 	%rd544, %r286, 4;
	add.s64 	%rd545, %rd7, %rd544;
	ld.global.f32 	%f807, [%rd545];
	fma.rn.f32 	%f808, %f806, %f807, %f805;
	add.s32 	%r287, %r286, %r5;
	ld.shared.f32 	%f809, [_ZZ28patch_embedding_kernel_tiledPKfS0_PfiiiE7s_patch+1076];
	mul.wide.u32 	%rd546, %r287, 4;
	add.s64 	%rd547, %rd7, %rd546;
	ld.global.f32 	%f810, [%rd547];
	fma.rn.f32 	%f811, %f809, %f810, %f808;
	add.s32 	%r288, %r287, %r5;
	ld.shared.f32 	%f812, [_ZZ28patch_embedding_kernel_tiledPKfS0_PfiiiE7s_patch+1080];
	mul.wide.u32 	%rd548, %r288, 4;
	add.s64 	%rd549, %rd7, %rd548;
	ld.global.f32 	%f813, [%rd549];
	fma.rn.f32 	%f814, %f812, %f813, %f811;
	add.s32 	%r289, %r288, %r5;
	ld.shared.f32 	%f815, [_ZZ28patch_embedding_kernel_tiledPKfS0_PfiiiE7s_patch+1084];
	mul.wide.u32 	%rd550, %r289, 4;
	add.s64 	%rd551, %rd7, %rd550;
	ld.global.f32 	%f816, [%rd551];
	fma.rn.f32 	%f817, %f815, %f816, %f814;
	add.s32 	%r290, %r289, %r5;
	ld.shared.f32 	%f818, [_ZZ28patch_embedding_kernel_tiledPKfS0_PfiiiE7s_patch+1088];
	mul.wide.u32 	%rd552, %r290, 4;
	add.s64 	%rd553, %rd7, %rd552;
	ld.global.f32 	%f819, [%rd553];
	fma.rn.f32 	%f820, %f818, %f819, %f817;
	add.s32 	%r291, %r290, %r5;
	ld.shared.f32 	%f821, [_ZZ28patch_embedding_kernel_tiledPKfS0_PfiiiE7s_patch+1092];
	mul.wide.u32 	%rd554, %r291, 4;
	add.s64 	%rd555, %rd7, %rd554;
	ld.global.f32 	%f822, [%rd555];
	fma.rn.f32 	%f823, %f821, %f822, %f820;
	add.s32 	%r292, %r291, %r5;
	ld.shared.f32 	%f824, [_ZZ28patch_embedding_kernel_tiledPKfS0_PfiiiE7s_patch+1096];
	mul.wide.u32 	%rd556, %r292, 4;
	add.s64 	%rd557, %rd7, %rd556;
	ld.global.f32 	%f825, [%rd557];
	fma.rn.f32 	%f826, %f824, %f825, %f823;
	add.s32 	%r293, %r292, %r5;
	ld.shared.f32 	%f827, [_ZZ28patch_embedding_kernel_tiledPKfS0_PfiiiE7s_patch+1100];
	mul.wide.u32 	%rd558, %r293, 4;
	add.s64 	%rd559, %rd7, %rd558;
	ld.global.f32 	%f828, [%rd559];
	fma.rn.f32 	%f829, %f827, %f828, %f826;
	add.s32 	%r294, %r293, %r5;
	ld.shared.f32 	%f830, [_ZZ28patch_embedding_kernel_tiledPKfS0_PfiiiE7s_patch+1104];
	mul.wide.u32 	%rd560, %r294, 4;
	add.s64 	%rd561, %rd7, %rd560;
	ld.global.f32 	%f831, [%rd561];
	fma.rn.f32 	%f832, %f830, %f831, %f829;
	add.s32 	%r295, %r294, %r5;
	ld.shared.f32 	%f833, [_ZZ28patch_embedding_kernel_tiledPKfS0_PfiiiE7s_patch+1108];
	mul.wide.u32 	%rd562, %r295, 4;
	add.s64 	%rd563, %rd7, %rd562;
	ld.global.f32 	%f834, [%rd563];
	fma.rn.f32 	%f835, %f833, %f834, %f832;
	add.s32 	%r296, %r295, %r5;
	ld.shared.f32 	%f836, [_ZZ28patch_embedding_kernel_tiledPKfS0_PfiiiE7s_patch+1112];
	mul.wide.u32 	%rd564, %r296, 4;
	add.s64 	%rd565, %rd7, %rd564;
	ld.global.f32 	%f837, [%rd565];
	fma.rn.f32 	%f838, %f836, %f837, %f835;
	add.s32 	%r297, %r296, %r5;
	ld.shared.f32 	%f839, [_ZZ28patch_embedding_kernel_tiledPKfS0_PfiiiE7s_patch+1116];
	mul.wide.u32 	%rd566, %r297, 4;
	add.s64 	%rd567, %rd7, %rd566;
	ld.global.f32 	%f840, [%rd567];
	fma.rn.f32 	%f841, %f839, %f840, %f838;
	add.s32 	%r298, %r297, %r5;
	ld.shared.f32 	%f842, [_ZZ28patch_embedding_kernel_tiledPKfS0_PfiiiE7s_patch+1120];
	mul.wide.u32 	%rd568, %r298, 4;
	add.s64 	%rd569, %rd7, %rd568;
	ld.global.f32 	%f843, [%rd569];
	fma.rn.f32 	%f844, %f842, %f843, %f841;
	add.s32 	%r299, %r298, %r5;
	ld.shared.f32 	%f845, [_ZZ28patch_embedding_kernel_tiledPKfS0_PfiiiE7s_patch+1124];
	mul.wide.u32 	%rd570, %r299, 4;
	add.s64 	%rd571, %rd7, %rd570;
	ld.global.f32 	%f846, [%rd571];
	fma.rn.f32 	%f847, %f845, %f846, %f844;
	add.s32 	%r300, %r299, %r5;
	ld.shared.f32 	%f848, [_ZZ28patch_embedding_kernel_tiledPKfS0_PfiiiE7s_patch+1128];
	mul.wide.u32 	%rd572, %r300, 4;
	add.s64 	%rd573, %rd7, %rd572;
	ld.global.f32 	%f849, [%rd573];
	fma.rn.f32 	%f850, %f848, %f849, %f847;
	add.s32 	%r301, %r300, %r5;
	ld.shared.f32 	%f851, [_ZZ28patch_embedding_kernel_tiledPKfS0_PfiiiE7s_patch+1132];
	mul.wide.u32 	%rd574, %r301, 4;
	add.s64 	%rd575, %rd7, %rd574;
	ld.global.f32 	%f852, [%rd575];
	fma.rn.f32 	%f853, %f851, %f852, %f850;
	add.s32 	%r302, %r301, %r5;
	ld.shared.f32 	%f854, [_ZZ28patch_embedding_kernel_tiledPKfS0_PfiiiE7s_patch+1136];
	mul.wide.u32 	%rd576, %r302, 4;
	add.s64 	%rd577, %rd7, %rd576;
	ld.global.f32 	%f855, [%rd577];
	fma.rn.f32 	%f856, %f854, %f855, %f853;
	add.s32 	%r303, %r302, %r5;
	ld.shared.f32 	%f857, [_ZZ28patch_embedding_kernel_tiledPKfS0_PfiiiE7s_patch+1140];
	mul.wide.u32 	%rd578, %r303, 4;
	add.s64 	%rd579, %rd7, %rd578;
	ld.global.f32 	%f858, [%rd579];
	fma.rn.f32 	%f859, %f857, %f858, %f856;
	add.s32 	%r304, %r303, %r5;
	ld.shared.f32 	%f860, [_ZZ28patch_embedding_kernel_tiledPKfS0_PfiiiE7s_patch+1144];
	mul.wide.u32 	%rd580, %r304, 4;
	add.s64 	%rd581, %rd7, %rd580;
	ld.global.f32 	%f861, [%rd581];
	fma.rn.f32 	%f862, %f860, %f861, %f859;
	add.s32 	%r305, %r304, %r5;
	ld.shared.f32 	%f863, [_ZZ28patch_embedding_kernel_tiledPKfS0_PfiiiE7s_patch+1148];
	mul.wide.u32 	%rd582, %r305, 4;
	add.s64 	%rd583, %rd7, %rd582;
	ld.global.f32 	%f864, [%rd583];
	fma.rn.f32 	%f865, %f863, %f864, %f862;
	add.s32 	%r306, %r305, %r5;
	ld.shared.f32 	%f866, [_ZZ28patch_embedding_kernel_tiledPKfS0_PfiiiE7s_patch+1152];
	mul.wide.u32 	%rd584, %r306, 4;
	add.s64 	%rd585, %rd7, %rd584;
	ld.global.f32 	%f867, [%rd585];
	fma.rn.f32 	%f868, %f866, %f867, %f865;
	add.s32 	%r307, %r306, %r5;
	ld.shared.f32 	%f869, [_ZZ28patch_embedding_kernel_tiledPKfS0_PfiiiE7s_patch+1156];
	mul.wide.u32 	%rd586, %r307, 4;
	add.s64 	%rd587, %rd7, %rd586;
	ld.global.f32 	%f870, [%rd587];
	fma.rn.f32 	%f871, %f869, %f870, %f868;
	add.s32 	%r308, %r307, %r5;
	ld.shared.f32 	%f872, [_ZZ28patch_embedding_kernel_tiledPKfS0_PfiiiE7s_patch+1160];
	mul.wide.u32 	%rd588, %r308, 4;
	add.s64 	%rd589, %rd7, %rd588;
	ld.global.f32 	%f873, [%rd589];
	fma.rn.f32 	%f874, %f872, %f873, %f871;
	add.s32 	%r309, %r308, %r5;
	ld.shared.f32 	%f875, [_ZZ28patch_embedding_kernel_tiledPKfS0_PfiiiE7s_patch+1164];
	mul.wide.u32 	%rd590, %r309, 4;
	add.s64 	%rd591, %rd7, %rd590;
	ld.global.f32 	%f876, [%rd591];
	fma.rn.f32 	%f877, %f875, %f876, %f874;
	add.s32 	%r310, %r309, %r5;
	ld.shared.f32 	%f878, [_ZZ28patch_embedding_kernel_tiledPKfS0_PfiiiE7s_patch+1168];
	mul.wide.u32 	%rd592, %r310, 4;
	add.s64 	%rd593, %rd7, %rd592;
	ld.global.f32 	%f879, [%rd593];
	fma.rn.f32 	%f880, %f878, %f879, %f877;
	add.s32 	%r311, %r310, %r5;
	ld.shared.f32 	%f881, [_ZZ28patch_embedding_kernel_tiledPKfS0_PfiiiE7s_patch+1172];
	mul.wide.u32 	%rd594, %r311, 4;
	add.s64 	%rd595, %rd7, %rd594;
	ld.global.f32 	%f882, [%rd595];
	fma.rn.f32 	%f883, %f881, %f882, %f880;
	add.s32 	%r312, %r311, %r5;
	ld.shared.f32 	%f884, [_ZZ28patch_embedding_kernel_tiledPKfS0_PfiiiE7s_patch+1176];
	mul.wide.u32 	%rd596, %r312, 4;
	add.s64 	%rd597, %rd7, %rd596;
	ld.global.f32 	%f885, [%rd597];
	fma.rn.f32 	%f886, %f884, %f885, %f883;
	add.s32 	%r313, %r312, %r5;
	ld.shared.f32 	%f887, [_ZZ28patch_embedding_kernel_tiledPKfS0_PfiiiE7s_patch+1180];
	mul.wide.u32 	%rd598, %r313, 4;
	add.s64 	%rd599, %rd7, %rd598;
	ld.global.f32 	%f888, [%rd599];
	fma.rn.f32 	%f889, %f887, %f888, %f886;
	add.s32 	%r314, %r313, %r5;
	ld.shared.f32 	%f890, [_ZZ28patch_embedding_kernel_tiledPKfS0_PfiiiE7s_patch+1184];
	mul.wide.u32 	%rd600, %r314, 4;
	add.s64 	%rd601, %rd7, %rd600;
	ld.global.f32 	%f891, [%rd601];
	fma.rn.f32 	%f892, %f890, %f891, %f889;
	add.s32 	%r315, %r314, %r5;
	ld.shared.f32 	%f893, [_ZZ28patch_embedding_kernel_tiledPKfS0_PfiiiE7s_patch+1188];
	mul.wide.u32 	%rd602, %r315, 4;
	add.s64 	%rd603, %rd7, %rd602;
	ld.global.f32 	%f894, [%rd603];
	fma.rn.f32 	%f895, %f893, %f894, %f892;
	add.s32 	%r316, %r315, %r5;
	ld.shared.f32 	%f896, [_ZZ28patch_embedding_kernel_tiledPKfS0_PfiiiE7s_patch+1192];
	mul.wide.u32 	%rd604, %r316, 4;
	add.s64 	%rd605, %rd7, %rd604;
	ld.global.f32 	%f897, [%rd605];
	fma.rn.f32 	%f898, %f896, %f897, %f895;
	add.s32 	%r317, %r316, %r5;
	ld.shared.f32 	%f899, [_ZZ28patch_embedding_kernel_tiledPKfS0_PfiiiE7s_patch+1196];
	mul.wide.u32 	%rd606, %r317, 4;
	add.s64 	%rd607, %rd7, %rd606;
	ld.global.f32 	%f900, [%rd607];
	fma.rn.f32 	%f901, %f899, %f900, %f898;
	add.s32 	%r318, %r317, %r5;
	ld.shared.f32 	%f902, [_ZZ28patch_embedding_kernel_tiledPKfS0_PfiiiE7s_patch+1200];
	mul.wide.u32 	%rd608, %r318, 4;
	add.s64 	%rd609, %rd7, %rd608;
	ld.global.f32 	%f903, [%rd609];
	fma.rn.f32 	%f904, %f902, %f903, %f901;
	add.s32 	%r319, %r318, %r5;
	ld.shared.f32 	%f905, [_ZZ28patch_embedding_kernel_tiledPKfS0_PfiiiE7s_patch+1204];
	mul.wide.u32 	%rd610, %r319, 4;
	add.s64 	%rd611, %rd7, %rd610;
	ld.global.f32 	%f906, [%rd611];
	fma.rn.f32 	%f907, %f905, %f906, %f904;
	add.s32 	%r320, %r319, %r5;
	ld.shared.f32 	%f908, [_ZZ28patch_embedding_kernel_tiledPKfS0_PfiiiE7s_patch+1208];
	mul.wide.u32 	%rd612, %r320, 4;
	add.s64 	%rd613, %rd7, %rd612;
	ld.global.f32 	%f909, [%rd613];
	fma.rn.f32 	%f910, %f908, %f909, %f907;
	add.s32 	%r321, %r320, %r5;
	ld.shared.f32 	%f911, [_ZZ28patch_embedding_kernel_tiledPKfS0_PfiiiE7s_patch+1212];
	mul.wide.u32 	%rd614, %r321, 4;
	add.s64 	%rd615, %rd7, %rd614;
	ld.global.f32 	%f912, [%rd615];
	fma.rn.f32 	%f913, %f911, %f912, %f910;
	add.s32 	%r322, %r321, %r5;
	ld.shared.f32 	%f914, [_ZZ28patch_embedding_kernel_tiledPKfS0_PfiiiE7s_patch+1216];
	mul.wide.u32 	%rd616, %r322, 4;
	add.s64 	%rd617, %rd7, %rd616;
	ld.global.f32 	%f915, [%rd617];
	fma.rn.f32 	%f916, %f914, %f915, %f913;
	add.s32 	%r323, %r322, %r5;
	ld.shared.f32 	%f917, [_ZZ28patch_embedding_kernel_tiledPKfS0_PfiiiE7s_patch+1220];
	mul.wide.u32 	%rd618, %r323, 4;
	add.s64 	%rd619, %rd7, %rd618;
	ld.global.f32 	%f918, [%rd619];
	fma.rn.f32 	%f919, %f917, %f918, %f916;
	add.s32 	%r324, %r323, %r5;
	ld.shared.f32 	%f920, [_ZZ28patch_embedding_kernel_tiledPKfS0_PfiiiE7s_patch+1224];
	mul.wide.u32 	%rd620, %r324, 4;
	add.s64 	%rd621, %rd7, %rd620;
	ld.global.f32 	%f921, [%rd621];
	fma.rn.f32 	%f922, %f920, %f921, %f919;
	add.s32 	%r325, %r324, %r5;
	ld.shared.f32 	%f923, [_ZZ28patch_embedding_kernel_tiledPKfS0_PfiiiE7s_patch+1228];
	mul.wide.u32 	%rd622, %r325, 4;
	add.s64 	%rd623, %rd7, %rd622;
	ld.global.f32 	%f924, [%rd623];
	fma.rn.f32 	%f925, %f923, %f924, %f922;
	add.s32 	%r326, %r325, %r5;
	ld.shared.f32 	%f926, [_ZZ28patch_embedding_kernel_tiledPKfS0_PfiiiE7s_patch+1232];
	mul.wide.u32 	%rd624, %r326, 4;
	add.s64 	%rd625, %rd7, %rd624;
	ld.global.f32 	%f927, [%rd625];
	fma.rn.f32 	%f928, %f926, %f927, %f925;
	add.s32 	%r327, %r326, %r5;
	ld.shared.f32 	%f929, [_ZZ28patch_embedding_kernel_tiledPKfS0_PfiiiE7s_patch+1236];
	mul.wide.u32 	%rd626, %r327, 4;
	add.s64 	%rd627, %rd7, %rd626;
	ld.global.f32 	%f930, [%rd627];
	fma.rn.f32 	%f931, %f929, %f930, %f928;
	add.s32 	%r328, %r327, %r5;
	ld.shared.f32 	%f932, [_ZZ28patch_embedding_kernel_tiledPKfS0_PfiiiE7s_patch+1240];
	mul.wide.u32 	%rd628, %r328, 4;
	add.s64 	%rd629, %rd7, %rd628;
	ld.global.f32 	%f933, [%rd629];
	fma.rn.f32 	%f934, %f932, %f933, %f931;
	add.s32 	%r329, %r328, %r5;
	ld.shared.f32 	%f935, [_ZZ28patch_embedding_kernel_tiledPKfS0_PfiiiE7s_patch+1244];
	mul.wide.u32 	%rd630, %r329, 4;
	add.s64 	%rd631, %rd7, %rd630;
	ld.global.f32 	%f936, [%rd631];
	fma.rn.f32 	%f937, %f935, %f936, %f934;
	add.s32 	%r330, %r329, %r5;
	ld.shared.f32 	%f938, [_ZZ28patch_embedding_kernel_tiledPKfS0_PfiiiE7s_patch+1248];
	mul.wide.u32 	%rd632, %r330, 4;
	add.s64 	%rd633, %rd7, %rd632;
	ld.global.f32 	%f939, [%rd633];
	fma.rn.f32 	%f940, %f938, %f939, %f937;
	add.s32 	%r331, %r330, %r5;
	ld.shared.f32 	%f941, [_ZZ28patch_embedding_kernel_tiledPKfS0_PfiiiE7s_patch+1252];
	mul.wide.u32 	%rd634, %r331, 4;
	add.s64 	%rd635, %rd7, %rd634;
	ld.global.f32 	%f942, [%rd635];
	fma.rn.f32 	%f943, %f941, %f942, %f940;
	add.s32 	%r332, %r331, %r5;
	ld.shared.f32 	%f944, [_ZZ28patch_embedding_kernel_tiledPKfS0_PfiiiE7s_patch+1256];
	mul.wide.u32 	%rd636, %r332, 4;
	add.s64 	%rd637, %rd7, %rd636;
	ld.global.f32 	%f945, [%rd637];
	fma.rn.f32 	%f946, %f944, %f945, %f943;
	add.s32 	%r333, %r332, %r5;
	ld.shared.f32 	%f947, [_ZZ28patch_embedding_kernel_tiledPKfS0_PfiiiE7s_patch+1260];
	mul.wide.u32 	%rd638, %r333, 4;
	add.s64 	%rd639, %rd7, %rd638;
	ld.global.f32 	%f948, [%rd639];
	fma.rn.f32 	%f949, %f947, %f948, %f946;
	add.s32 	%r334, %r333, %r5;
	ld.shared.f32 	%f950, [_ZZ28patch_embedding_kernel_tiledPKfS0_PfiiiE7s_patch+1264];
	mul.wide.u32 	%rd640, %r334, 4;
	add.s64 	%rd641, %rd7, %rd640;
	ld.global.f32 	%f951, [%rd641];
	fma.rn.f32 	%f952, %f950, %f951, %f949;
	add.s32 	%r335, %r334, %r5;
	ld.shared.f32 	%f953, [_ZZ28patch_embedding_kernel_tiledPKfS0_PfiiiE7s_patch+1268];
	mul.wide.u32 	%rd642, %r335, 4;
	add.s64 	%rd643, %rd7, %rd642;
	ld.global.f32 	%f954, [%rd643];
	fma.rn.f32 	%f955, %f953, %f954, %f952;
	add.s32 	%r336, %r335, %r5;
	ld.shared.f32 	%f956, [_ZZ28patch_embedding_kernel_tiledPKfS0_PfiiiE7s_patch+1272];
	mul.wide.u32 	%rd644, %r336, 4;
	add.s64 	%rd645, %rd7, %rd644;
	ld.global.f32 	%f957, [%rd645];
	fma.rn.f32 	%f958, %f956, %f957, %f955;
	add.s32 	%r337, %r336, %r5;
	ld.shared.f32 	%f959, [_ZZ28patch_embedding_kernel_tiledPKfS0_PfiiiE7s_patch+1276];
	mul.wide.u32 	%rd646, %r337, 4;
	add.s64 	%rd647, %rd7, %rd646;
	ld.global.f32 	%f960, [%rd647];
	fma.rn.f32 	%f961, %f959, %f960, %f958;
	add.s32 	%r338, %r337, %r5;
	ld.shared.f32 	%f962, [_ZZ28patch_embedding_kernel_tiledPKfS0_PfiiiE7s_patch+1280];
	mul.wide.u32 	%rd648, %r338, 4;
	add.s64 	%rd649, %rd7, %rd648;
	ld.global.f32 	%f963, [%rd649];
	fma.rn.f32 	%f964, %f962, %f963, %f961;
	add.s32 	%r339, %r338, %r5;
	ld.shared.f32 	%f965, [_ZZ28patch_embedding_kernel_tiledPKfS0_PfiiiE7s_patch+1284];
	mul.wide.u32 	%rd650, %r339, 4;
	add.s64 	%rd651, %rd7, %rd650;
	ld.global.f32 	%f966, [%rd651];
	fma.rn.f32 	%f967, %f965, %f966, %f964;
	add.s32 	%r340, %r339, %r5;
	ld.shared.f32 	%f968, [_ZZ28patch_embedding_kernel_tiledPKfS0_PfiiiE7s_patch+1288];
	mul.wide.u32 	%rd652, %r340, 4;
	add.s64 	%rd653, %rd7, %rd652;
	ld.global.f32 	%f969, [%rd653];
	fma.rn.f32 	%f970, %f968, %f969, %f967;
	add.s32 	%r341, %r340, %r5;
	ld.shared.f32 	%f971, [_ZZ28patch_embedding_kernel_tiledPKfS0_PfiiiE7s_patch+1292];
	mul.wide.u32 	%rd654, %r341, 4;
	add.s64 	%rd655, %rd7, %rd654;
	ld.global.f32 	%f972, [%rd655];
	fma.rn.f32 	%f973, %f971, %f972, %f970;
	add.s32 	%r342, %r341, %r5;
	ld.shared.f32 	%f974, [_ZZ28patch_embedding_kernel_tiledPKfS0_PfiiiE7s_patch+1296];
	mul.wide.u32 	%rd656, %r342, 4;
	add.s64 	%rd657, %rd7, %rd656;
	ld.global.f32 	%f975, [%rd657];
	fma.rn.f32 	%f976, %f974, %f975, %f973;
	add.s32 	%r343, %r342, %r5;
	ld.shared.f32 	%f977, [_ZZ28patch_embedding_kernel_tiledPKfS0_PfiiiE7s_patch+1300];
	mul.wide.u32 	%rd658, %r343, 4;
	add.s64 	%rd659, %rd7, %rd658;
	ld.global.f32 	%f978, [%rd659];
	fma.rn.f32 	%f979, %f977, %f978, %f976;
	add.s32 	%r344, %r343, %r5;
	ld.shared.f32 	%f980, [_ZZ28patch_embedding_kernel_tiledPKfS0_PfiiiE7s_patch+1304];
	mul.wide.u32 	%rd660, %r344, 4;
	add.s64 	%rd661, %rd7, %rd660;
	ld.global.f32 	%f981, [%rd661];
	fma.rn.f32 	%f982, %f980, %f981, %f979;
	add.s32 	%r345, %r344, %r5;
	ld.shared.f32 	%f983, [_ZZ28patch_embedding_kernel_tiledPKfS0_PfiiiE7s_patch+1308];
	mul.wide.u32 	%rd662, %r345, 4;
	add.s64 	%rd663, %rd7, %rd662;
	ld.global.f32 	%f984, [%rd663];
	fma.rn.f32 	%f985, %f983, %f984, %f982;
	add.s32 	%r346, %r345, %r5;
	ld.shared.f32 	%f986, [_ZZ28patch_embedding_kernel_tiledPKfS0_PfiiiE7s_patch+1312];
	mul.wide.u32 	%rd664, %r346, 4;
	add.s64 	%rd665, %rd7, %rd664;
	ld.global.f32 	%f987, [%rd665];
	fma.rn.f32 	%f988, %f986, %f987, %f985;
	add.s32 	%r347, %r346, %r5;
	ld.shared.f32 	%f989, [_ZZ28patch_embedding_kernel_tiledPKfS0_PfiiiE7s_patch+1316];
	mul.wide.u32 	%rd666, %r347, 4;
	add.s64 	%rd667, %rd7, %rd666;
	ld.global.f32 	%f990, [%rd667];
	fma.rn.f32 	%f991, %f989, %f990, %f988;
	add.s32 	%r348, %r347, %r5;
	ld.shared.f32 	%f992, [_ZZ28patch_embedding_kernel_tiledPKfS0_PfiiiE7s_patch+1320];
	mul.wide.u32 	%rd668, %r348, 4;
	add.s64 	%rd669, %rd7, %rd668;
	ld.global.f32 	%f993, [%rd669];
	fma.rn.f32 	%f994, %f992, %f993, %f991;
	add.s32 	%r349, %r348, %r5;
	ld.shared.f32 	%f995, [_ZZ28patch_embedding_kernel_tiledPKfS0_PfiiiE7s_patch+1324];
	mul.wide.u32 	%rd670, %r349, 4;
	add.s64 	%rd671, %rd7, %rd670;
	ld.global.f32 	%f996, [%rd671];
	fma.rn.f32 	%f997, %f995, %f996, %f994;
	add.s32 	%r350, %r349, %r5;
	ld.shared.f32 	%f998, [_ZZ28patch_embedding_kernel_tiledPKfS0_PfiiiE7s_patch+1328];
	mul.wide.u32 	%rd672, %r350, 4;
	add.s64 	%rd673, %rd7, %rd672;
	ld.global.f32 	%f999, [%rd673];
	fma.rn.f32 	%f1000, %f998, %f999, %f997;
	add.s32 	%r351, %r350, %r5;
	ld.shared.f32 	%f1001, [_ZZ28patch_embedding_kernel_tiledPKfS0_PfiiiE7s_patch+1332];
	mul.wide.u32 	%rd674, %r351, 4;
	add.s64 	%rd675, %rd7, %rd674;
	ld.global.f32 	%f1002, [%rd675];
	fma.rn.f32 	%f1003, %f1001, %f1002, %f1000;
	add.s32 	%r352, %r351, %r5;
	ld.shared.f32 	%f1004, [_ZZ28patch_embedding_kernel_tiledPKfS0_PfiiiE7s_patch+1336];
	mul.wide.u32 	%rd676, %r352, 4;
	add.s64 	%rd677, %rd7, %rd676;
	ld.global.f32 	%f1005, [%rd677];
	fma.rn.f32 	%f1006, %f1004, %f1005, %f1003;
	add.s32 	%r353, %r352, %r5;
	ld.shared.f32 	%f1007, [_ZZ28patch_embedding_kernel_tiledPKfS0_PfiiiE7s_patch+1340];
	mul.wide.u32 	%rd678, %r353, 4;
	add.s64 	%rd679, %rd7, %rd678;
	ld.global.f32 	%f1008, [%rd679];
	fma.rn.f32 	%f1009, %f1007, %f1008, %f1006;
	add.s32 	%r354, %r353, %r5;
	ld.shared.f32 	%f1010, [_ZZ28patch_embedding_kernel_tiledPKfS0_PfiiiE7s_patch+1344];
	mul.wide.u32 	%rd680, %r354, 4;
	add.s64 	%rd681, %rd7, %rd680;
	ld.global.f32 	%f1011, [%rd681];
	fma.rn.f32 	%f1012, %f1010, %f1011, %f1009;
	add.s32 	%r355, %r354, %r5;
	ld.shared.f32 	%f1013, [_ZZ28patch_embedding_kernel_tiledPKfS0_PfiiiE7s_patch+1348];
	mul.wide.u32 	%rd682, %r355, 4;
	add.s64 	%rd683, %rd7, %rd682;
	ld.global.f32 	%f1014, [%rd683];
	fma.rn.f32 	%f1015, %f1013, %f1014, %f1012;
	add.s32 	%r356, %r355, %r5;
	ld.shared.f32 	%f1016, [_ZZ28patch_embedding_kernel_tiledPKfS0_PfiiiE7s_patch+1352];
	mul.wide.u32 	%rd684, %r356, 4;
	add.s64 	%rd685, %rd7, %rd684;
	ld.global.f32 	%f1017, [%rd685];
	fma.rn.f32 	%f1018, %f1016, %f1017, %f1015;
	add.s32 	%r357, %r356, %r5;
	ld.shared.f32 	%f1019, [_ZZ28patch_embedding_kernel_tiledPKfS0_PfiiiE7s_patch+1356];
	mul.wide.u32 	%rd686, %r357, 4;
	add.s64 	%rd687, %rd7, %rd686;
	ld.global.f32 	%f1020, [%rd687];
	fma.rn.f32 	%f1021, %f1019, %f1020, %f1018;
	add.s32 	%r358, %r357, %r5;
	ld.shared.f32 	%f1022, [_ZZ28patch_embedding_kernel_tiledPKfS0_PfiiiE7s_patch+1360];
	mul.wide.u32 	%rd688, %r358, 4;
	add.s64 	%rd689, %rd7, %rd688;
	ld.global.f32 	%f1023, [%rd689];
	fma.rn.f32 	%f1024, %f1022, %f1023, %f1021;
	add.s32 	%r359, %r358, %r5;
	ld.shared.f32 	%f1025, [_ZZ28patch_embedding_kernel_tiledPKfS0_PfiiiE7s_patch+1364];
	mul.wide.u32 	%rd690, %r359, 4;
	add.s64 	%rd691, %rd7, %rd690;
	ld.global.f32 	%f1026, [%rd691];
	fma.rn.f32 	%f1027, %f1025, %f1026, %f1024;
	add.s32 	%r360, %r359, %r5;
	ld.shared.f32 	%f1028, [_ZZ28patch_embedding_kernel_tiledPKfS0_PfiiiE7s_patch+1368];
	mul.wide.u32 	%rd692, %r360, 4;
	add.s64 	%rd693, %rd7, %rd692;
	ld.global.f32 	%f1029, [%rd693];
	fma.rn.f32 	%f1030, %f1028, %f1029, %f1027;
	add.s32 	%r361, %r360, %r5;
	ld.shared.f32 	%f1031, [_ZZ28patch_embedding_kernel_tiledPKfS0_PfiiiE7s_patch+1372];
	mul.wide.u32 	%rd694, %r361, 4;
	add.s64 	%rd695, %rd7, %rd694;
	ld.global.f32 	%f1032, [%rd695];
	fma.rn.f32 	%f1033, %f1031, %f1032, %f1030;
	add.s32 	%r362, %r361, %r5;
	ld.shared.f32 	%f1034, [_ZZ28patch_embedding_kernel_tiledPKfS0_PfiiiE7s_patch+1376];
	mul.wide.u32 	%rd696, %r362, 4;
	add.s64 	%rd697, %rd7, %rd696;
	ld.global.f32 	%f1035, [%rd697];
	fma.rn.f32 	%f1036, %f1034, %f1035, %f1033;
	add.s32 	%r363, %r362, %r5;
	ld.shared.f32 	%f1037, [_ZZ28patch_embedding_kernel_tiledPKfS0_PfiiiE7s_patch+1380];
	mul.wide.u32 	%rd698, %r363, 4;
	add.s64 	%rd699, %rd7, %rd698;
	ld.global.f32 	%f1038, [%rd699];
	fma.rn.f32 	%f1039, %f1037, %f1038, %f1036;
	add.s32 	%r364, %r363, %r5;
	ld.shared.f32 	%f1040, [_ZZ28patch_embedding_kernel_tiledPKfS0_PfiiiE7s_patch+1384];
	mul.wide.u32 	%rd700, %r364, 4;
	add.s64 	%rd701, %rd7, %rd700;
	ld.global.f32 	%f1041, [%rd701];
	fma.rn.f32 	%f1042, %f1040, %f1041, %f1039;
	add.s32 	%r365, %r364, %r5;
	ld.shared.f32 	%f1043, [_ZZ28patch_embedding_kernel_tiledPKfS0_PfiiiE7s_patch+1388];
	mul.wide.u32 	%rd702, %r365, 4;
	add.s64 	%rd703, %rd7, %rd702;
	ld.global.f32 	%f1044, [%rd703];
	fma.rn.f32 	%f1045, %f1043, %f1044, %f1042;
	add.s32 	%r366, %r365, %r5;
	ld.shared.f32 	%f1046, [_ZZ28patch_embedding_kernel_tiledPKfS0_PfiiiE7s_patch+1392];
	mul.wide.u32 	%rd704, %r366, 4;
	add.s64 	%rd705, %rd7, %rd704;
	ld.global.f32 	%f1047, [%rd705];
	fma.rn.f32 	%f1048, %f1046, %f1047, %f1045;
	add.s32 	%r367, %r366, %r5;
	ld.shared.f32 	%f1049, [_ZZ28patch_embedding_kernel_tiledPKfS0_PfiiiE7s_patch+1396];
	mul.wide.u32 	%rd706, %r367, 4;
	add.s64 	%rd707, %rd7, %rd706;
	ld.global.f32 	%f1050, [%rd707];
	fma.rn.f32 	%f1051, %f1049, %f1050, %f1048;
	add.s32 	%r368, %r367, %r5;
	ld.shared.f32 	%f1052, [_ZZ28patch_embedding_kernel_tiledPKfS0_PfiiiE7s_patch+1400];
	mul.wide.u32 	%rd708, %r368, 4;
	add.s64 	%rd709, %rd7, %rd708;
	ld.global.f32 	%f1053, [%rd709];
	fma.rn.f32 	%f1054, %f1052, %f1053, %f1051;
	add.s32 	%r369, %r368, %r5;
	ld.shared.f32 	%f1055, [_ZZ28patch_embedding_kernel_tiledPKfS0_PfiiiE7s_patch+1404];
	mul.wide.u32 	%rd710, %r369, 4;
	add.s64 	%rd711, %rd7, %rd710;
	ld.global.f32 	%f1056, [%rd711];
	fma.rn.f32 	%f1057, %f1055, %f1056, %f1054;
	add.s32 	%r370, %r369, %r5;
	ld.shared.f32 	%f1058, [_ZZ28patch_embedding_kernel_tiledPKfS0_PfiiiE7s_patch+1408];
	mul.wide.u32 	%rd712, %r370, 4;
	add.s64 	%rd713, %rd7, %rd712;
	ld.global.f32 	%f1059, [%rd713];
	fma.rn.f32 	%f1060, %f1058, %f1059, %f1057;
	add.s32 	%r371, %r370, %r5;
	ld.shared.f32 	%f1061, [_ZZ28patch_embedding_kernel_tiledPKfS0_PfiiiE7s_patch+1412];
	mul.wide.u32 	%rd714, %r371, 4;
	add.s64 	%rd715, %rd7, %rd714;
	ld.global.f32 	%f1062, [%rd715];
	fma.rn.f32 	%f1063, %f1061, %f1062, %f1060;
	add.s32 	%r372, %r371, %r5;
	ld.shared.f32 	%f1064, [_ZZ28patch_embedding_kernel_tiledPKfS0_PfiiiE7s_patch+1416];
	mul.wide.u32 	%rd716, %r372, 4;
	add.s64 	%rd717, %rd7, %rd716;
	ld.global.f32 	%f1065, [%rd717];
	fma.rn.f32 	%f1066, %f1064, %f1065, %f1063;
	add.s32 	%r373, %r372, %r5;
	ld.shared.f32 	%f1067, [_ZZ28patch_embedding_kernel_tiledPKfS0_PfiiiE7s_patch+1420];
	mul.wide.u32 	%rd718, %r373, 4;
	add.s64 	%rd719, %rd7, %rd718;
	ld.global.f32 	%f1068, [%rd719];
	fma.rn.f32 	%f1069, %f1067, %f1068, %f1066;
	add.s32 	%r374, %r373, %r5;
	ld.shared.f32 	%f1070, [_ZZ28patch_embedding_kernel_tiledPKfS0_PfiiiE7s_patch+1424];
	mul.wide.u32 	%rd720, %r374, 4;
	add.s64 	%rd721, %rd7, %rd720;
	ld.global.f32 	%f1071, [%rd721];
	fma.rn.f32 	%f1072, %f1070, %f1071, %f1069;
	add.s32 	%r375, %r374, %r5;
	ld.shared.f32 	%f1073, [_ZZ28patch_embedding_kernel_tiledPKfS0_PfiiiE7s_patch+1428];
	mul.wide.u32 	%rd722, %r375, 4;
	add.s64 	%rd723, %rd7, %rd722;
	ld.global.f32 	%f1074, [%rd723];
	fma.rn.f32 	%f1075, %f1073, %f1074, %f1072;
	add.s32 	%r376, %r375, %r5;
	ld.shared.f32 	%f1076, [_ZZ28patch_embedding_kernel_tiledPKfS0_PfiiiE7s_patch+1432];
	mul.wide.u32 	%rd724, %r376, 4;
	add.s64 	%rd725, %rd7, %rd724;
	ld.global.f32 	%f1077, [%rd725];
	fma.rn.f32 	%f1078, %f1076, %f1077, %f1075;
	add.s32 	%r377, %r376, %r5;
	ld.shared.f32 	%f1079, [_ZZ28patch_embedding_kernel_tiledPKfS0_PfiiiE7s_patch+1436];
	mul.wide.u32 	%rd726, %r377, 4;
	add.s64 	%rd727, %rd7, %rd726;
	ld.global.f32 	%f1080, [%rd727];
	fma.rn.f32 	%f1081, %f1079, %f1080, %f1078;
	add.s32 	%r378, %r377, %r5;
	ld.shared.f32 	%f1082, [_ZZ28patch_embedding_kernel_tiledPKfS0_PfiiiE7s_patch+1440];
	mul.wide.u32 	%rd728, %r378, 4;
	add.s64 	%rd729, %rd7, %rd728;
	ld.global.f32 	%f1083, [%rd729];
	fma.rn.f32 	%f1084, %f1082, %f1083, %f1081;
	add.s32 	%r379, %r378, %r5;
	ld.shared.f32 	%f1085, [_ZZ28patch_embedding_kernel_tiledPKfS0_PfiiiE7s_patch+1444];
	mul.wide.u32 	%rd730, %r379, 4;
	add.s64 	%rd731, %rd7, %rd730;
	ld.global.f32 	%f1086, [%rd731];
	fma.rn.f32 	%f1087, %f1085, %f1086, %f1084;
	add.s32 	%r380, %r379, %r5;
	ld.shared.f32 	%f1088, [_ZZ28patch_embedding_kernel_tiledPKfS0_PfiiiE7s_patch+1448];
	mul.wide.u32 	%rd732, %r380, 4;
	add.s64 	%rd733, %rd7, %rd732;
	ld.global.f32 	%f1089, [%rd733];
	fma.rn.f32 	%f1090, %f1088, %f1089, %f1087;
	add.s32 	%r381, %r380, %r5;
	ld.shared.f32 	%f1091, [_ZZ28patch_embedding_kernel_tiledPKfS0_PfiiiE7s_patch+1452];
	mul.wide.u32 	%rd734, %r381, 4;
	add.s64 	%rd735, %rd7, %rd734;
	ld.global.f32 	%f1092, [%rd735];
	fma.rn.f32 	%f1093, %f1091, %f1092, %f1090;
	add.s32 	%r382, %r381, %r5;
	ld.shared.f32 	%f1094, [_ZZ28patch_embedding_kernel_tiledPKfS0_PfiiiE7s_patch+1456];
	mul.wide.u32 	%rd736, %r382, 4;
	add.s64 	%rd737, %rd7, %rd736;
	ld.global.f32 	%f1095, [%rd737];
	fma.rn.f32 	%f1096, %f1094, %f1095, %f1093;
	add.s32 	%r383, %r382, %r5;
	ld.shared.f32 	%f1097, [_ZZ28patch_embedding_kernel_tiledPKfS0_PfiiiE7s_patch+1460];
	mul.wide.u32 	%rd738, %r383, 4;
	add.s64 	%rd739, %rd7, %rd738;
	ld.global.f32 	%f1098, [%rd739];
	fma.rn.f32 	%f1099, %f1097, %f1098, %f1096;
	add.s32 	%r384, %r383, %r5;
	ld.shared.f32 	%f1100, [_ZZ28patch_embedding_kernel_tiledPKfS0_PfiiiE7s_patch+1464];
	mul.wide.u32 	%rd740, %r384, 4;
	add.s64 	%rd741, %rd7, %rd740;
	ld.global.f32 	%f1101, [%rd741];
	fma.rn.f32 	%f1102, %f1100, %f1101, %f1099;
	add.s32 	%r385, %r384, %r5;
	ld.shared.f32 	%f1103, [_ZZ28patch_embedding_kernel_tiledPKfS0_PfiiiE7s_patch+1468];
	mul.wide.u32 	%rd742, %r385, 4;
	add.s64 	%rd743, %rd7, %rd742;
	ld.global.f32 	%f1104, [%rd743];
	fma.rn.f32 	%f1105, %f1103, %f1104, %f1102;
	add.s32 	%r386, %r385, %r5;
	ld.shared.f32 	%f1106, [_ZZ28patch_embedding_kernel_tiledPKfS0_PfiiiE7s_patch+1472];
	mul.wide.u32 	%rd744, %r386, 4;
	add.s64 	%rd745, %rd7, %rd744;
	ld.global.f32 	%f1107, [%rd745];
	fma.rn.f32 	%f1108, %f1106, %f1107, %f1105;
	add.s32 	%r387, %r386, %r5;
	ld.shared.f32 	%f1109, [_ZZ28patch_embedding_kernel_tiledPKfS0_PfiiiE7s_patch+1476];
	mul.wide.u32 	%rd746, %r387, 4;
	add.s64 	%rd747, %rd7, %rd746;
	ld.global.f32 	%f1110, [%rd747];
	fma.rn.f32 	%f1111, %f1109, %f1110, %f1108;
	add.s32 	%r388, %r387, %r5;
	ld.shared.f32 	%f1112, [_ZZ28patch_embedding_kernel_tiledPKfS0_PfiiiE7s_patch+1480];
	mul.wide.u32 	%rd748, %r388, 4;
	add.s64 	%rd749, %rd7, %rd748;
	ld.global.f32 	%f1113, [%rd749];
	fma.rn.f32 	%f1114, %f1112, %f1113, %f1111;
	add.s32 	%r389, %r388, %r5;
	ld.shared.f32 	%f1115, [_ZZ28patch_embedding_kernel_tiledPKfS0_PfiiiE7s_patch+1484];
	mul.wide.u32 	%rd750, %r389, 4;
	add.s64 	%rd751, %rd7, %rd750;
	ld.global.f32 	%f1116, [%rd751];
	fma.rn.f32 	%f1117, %f1115, %f1116, %f1114;
	add.s32 	%r390, %r389, %r5;
	ld.shared.f32 	%f1118, [_ZZ28patch_embedding_kernel_tiledPKfS0_PfiiiE7s_patch+1488];
	mul.wide.u32 	%rd752, %r390, 4;
	add.s64 	%rd753, %rd7, %rd752;
	ld.global.f32 	%f1119, [%rd753];
	fma.rn.f32 	%f1120, %f1118, %f1119, %f1117;
	add.s32 	%r391, %r390, %r5;
	ld.shared.f32 	%f1121, [_ZZ28patch_embedding_kernel_tiledPKfS0_PfiiiE7s_patch+1492];
	mul.wide.u32 	%rd754, %r391, 4;
	add.s64 	%rd755, %rd7, %rd754;
	ld.global.f32 	%f1122, [%rd755];
	fma.rn.f32 	%f1123, %f1121, %f1122, %f1120;
	add.s32 	%r392, %r391, %r5;
	ld.shared.f32 	%f1124, [_ZZ28patch_embedding_kernel_tiledPKfS0_PfiiiE7s_patch+1496];
	mul.wide.u32 	%rd756, %r392, 4;
	add.s64 	%rd757, %rd7, %rd756;
	ld.global.f32 	%f1125, [%rd757];
	fma.rn.f32 	%f1126, %f1124, %f1125, %f1123;
	add.s32 	%r393, %r392, %r5;
	ld.shared.f32 	%f1127, [_ZZ28patch_embedding_kernel_tiledPKfS0_PfiiiE7s_patch+1500];
	mul.wide.u32 	%rd758, %r393, 4;
	add.s64 	%rd759, %rd7, %rd758;
	ld.global.f32 	%f1128, [%rd759];
	fma.rn.f32 	%f1129, %f1127, %f1128, %f1126;
	add.s32 	%r394, %r393, %r5;
	ld.shared.f32 	%f1130, [_ZZ28patch_embedding_kernel_tiledPKfS0_PfiiiE7s_patch+1504];
	mul.wide.u32 	%rd760, %r394, 4;
	add.s64 	%rd761, %rd7, %rd760;
	ld.global.f32 	%f1131, [%rd761];
	fma.rn.f32 	%f1132, %f1130, %f1131, %f1129;
	add.s32 	%r395, %r394, %r5;
	ld.shared.f32 	%f1133, [_ZZ28patch_embedding_kernel_tiledPKfS0_PfiiiE7s_patch+1508];
	mul.wide.u32 	%rd762, %r395, 4;
	add.s64 	%rd763, %rd7, %rd762;
	ld.global.f32 	%f1134, [%rd763];
	fma.rn.f32 	%f1135, %f1133, %f1134, %f1132;
	add.s32 	%r396, %r395, %r5;
	ld.shared.f32 	%f1136, [_ZZ28patch_embedding_kernel_tiledPKfS0_PfiiiE7s_patch+1512];
	mul.wide.u32 	%rd764, %r396, 4;
	add.s64 	%rd765, %rd7, %rd764;
	ld.global.f32 	%f1137, [%rd765];
	fma.rn.f32 	%f1138, %f1136, %f1137, %f1135;
	add.s32 	%r397, %r396, %r5;
	ld.shared.f32 	%f1139, [_ZZ28patch_embedding_kernel_tiledPKfS0_PfiiiE7s_patch+1516];
	mul.wide.u32 	%rd766, %r397, 4;
	add.s64 	%rd767, %rd7, %rd766;
	ld.global.f32 	%f1140, [%rd767];
	fma.rn.f32 	%f1141, %f1139, %f1140, %f1138;
	add.s32 	%r398, %r397, %r5;
	ld.shared.f32 	%f1142, [_ZZ28patch_embedding_kernel_tiledPKfS0_PfiiiE7s_patch+1520];
	mul.wide.u32 	%rd768, %r398, 4;
	add.s64 	%rd769, %rd7, %rd768;
	ld.global.f32 	%f1143, [%rd769];
	fma.rn.f32 	%f1144, %f1142, %f1143, %f1141;
	add.s32 	%r399, %r398, %r5;
	ld.shared.f32 	%f1145, [_ZZ28patch_embedding_kernel_tiledPKfS0_PfiiiE7s_patch+1524];
	mul.wide.u32 	%rd770, %r399, 4;
	add.s64 	%rd771, %rd7, %rd770;
	ld.global.f32 	%f1146, [%rd771];
	fma.rn.f32 	%f1147, %f1145, %f1146, %f1144;
	add.s32 	%r400, %r399, %r5;
	ld.shared.f32 	%f1148, [_ZZ28patch_embedding_kernel_tiledPKfS0_PfiiiE7s_patch+1528];
	mul.wide.u32 	%rd772, %r400, 4;
	add.s64 	%rd773, %rd7, %rd772;
	ld.global.f32 	%f1149, [%rd773];
	fma.rn.f32 	%f1150, %f1148, %f1149, %f1147;
	add.s32 	%r401, %r400, %r5;
	ld.shared.f32 	%f1151, [_ZZ28patch_embedding_kernel_tiledPKfS0_PfiiiE7s_patch+1532];
	mul.wide.u32 	%rd774, %r401, 4;
	add.s64 	%rd775, %rd7, %rd774;
	ld.global.f32 	%f1152, [%rd775];
	fma.rn.f32 	%f1153, %f1151, %f1152, %f1150;
	add.s32 	%r402, %r401, %r5;
	ld.shared.f32 	%f1154, [_ZZ28patch_embedding_kernel_tiledPKfS0_PfiiiE7s_patch+1536];
	mul.wide.u32 	%rd776, %r402, 4;
	add.s64 	%rd777, %rd7, %rd776;
	ld.global.f32 	%f1155, [%rd777];
	fma.rn.f32 	%f1156, %f1154, %f1155, %f1153;
	add.s32 	%r403, %r402, %r5;
	ld.shared.f32 	%f1157, [_ZZ28patch_embedding_kernel_tiledPKfS0_PfiiiE7s_patch+1540];
	mul.wide.u32 	%rd778, %r403, 4;
	add.s64 	%rd779, %rd7, %rd778;
	ld.global.f32 	%f1158, [%rd779];
	fma.rn.f32 	%f1159, %f1157, %f1158, %f1156;
	add.s32 	%r404, %r403, %r5;
	ld.shared.f32 	%f1160, [_ZZ28patch_embedding_kernel_tiledPKfS0_PfiiiE7s_patch+1544];
	mul.wide.u32 	%rd780, %r404, 4;
	add.s64 	%rd781, %rd7, %rd780;
	ld.global.f32 	%f1161, [%rd781];
	fma.rn.f32 	%f1162, %f1160, %f1161, %f1159;
	add.s32 	%r405, %r404, %r5;
	ld.shared.f32 	%f1163, [_ZZ28patch_embedding_kernel_tiledPKfS0_PfiiiE7s_patch+1548];
	mul.wide.u32 	%rd782, %r405, 4;
	add.s64 	%rd783, %rd7, %rd782;
	ld.global.f32 	%f1164, [%rd783];
	fma.rn.f32 	%f1165, %f1163, %f1164, %f1162;
	add.s32 	%r406, %r405, %r5;
	ld.shared.f32 	%f1166, [_ZZ28patch_embedding_kernel_tiledPKfS0_PfiiiE7s_patch+1552];
	mul.wide.u32 	%rd784, %r406, 4;
	add.s64 	%rd785, %rd7, %rd784;
	ld.global.f32 	%f1167, [%rd785];
	fma.rn.f32 	%f1168, %f1166, %f1167, %f1165;
	add.s32 	%r407, %r406, %r5;
	ld.shared.f32 	%f1169, [_ZZ28patch_embedding_kernel_tiledPKfS0_PfiiiE7s_patch+1556];
	mul.wide.u32 	%rd786, %r407, 4;
	add.s64 	%rd787, %rd7, %rd786;
	ld.global.f32 	%f1170, [%rd787];
	fma.rn.f32 	%f1171, %f1169, %f1170, %f1168;
	add.s32 	%r408, %r407, %r5;
	ld.shared.f32 	%f1172, [_ZZ28patch_embedding_kernel_tiledPKfS0_PfiiiE7s_patch+1560];
	mul.wide.u32 	%rd788, %r408, 4;
	add.s64 	%rd789, %rd7, %rd788;
	ld.global.f32 	%f1173, [%rd789];
	fma.rn.f32 	%f1174, %f1172, %f1173, %f1171;
	add.s32 	%r409, %r408, %r5;
	ld.shared.f32 	%f1175, [_ZZ28patch_embedding_kernel_tiledPKfS0_PfiiiE7s_patch+1564];
	mul.wide.u32 	%rd790, %r409, 4;
	add.s64 	%rd791, %rd7, %rd790;
	ld.global.f32 	%f1176, [%rd791];
	fma.rn.f32 	%f1177, %f1175, %f1176, %f1174;
	add.s32 	%r410, %r409, %r5;
	ld.shared.f32 	%f1178, [_ZZ28patch_embedding_kernel_tiledPKfS0_PfiiiE7s_patch+1568];
	mul.wide.u32 	%rd792, %r410, 4;
	add.s64 	%rd793, %rd7, %rd792;
	ld.global.f32 	%f1179, [%rd793];
	fma.rn.f32 	%f1180, %f1178, %f1179, %f1177;
	add.s32 	%r411, %r410, %r5;
	ld.shared.f32 	%f1181, [_ZZ28patch_embedding_kernel_tiledPKfS0_PfiiiE7s_patch+1572];
	mul.wide.u32 	%rd794, %r411, 4;
	add.s64 	%rd795, %rd7, %rd794;
	ld.global.f32 	%f1182, [%rd795];
	fma.rn.f32 	%f1183, %f1181, %f1182, %f1180;
	add.s32 	%r412, %r411, %r5;
	ld.shared.f32 	%f1184, [_ZZ28patch_embedding_kernel_tiledPKfS0_PfiiiE7s_patch+1576];
	mul.wide.u32 	%rd796, %r412, 4;
	add.s64 	%rd797, %rd7, %rd796;
	ld.global.f32 	%f1185, [%rd797];
	fma.rn.f32 	%f1186, %f1184, %f1185, %f1183;
	add.s32 	%r413, %r412, %r5;
	ld.shared.f32 	%f1187, [_ZZ28patch_embedding_kernel_tiledPKfS0_PfiiiE7s_patch+1580];
	mul.wide.u32 	%rd798, %r413, 4;
	add.s64 	%rd799, %rd7, %rd798;
	ld.global.f32 	%f1188, [%rd799];
	fma.rn.f32 	%f1189, %f1187, %f1188, %f1186;
	add.s32 	%r414, %r413, %r5;
	ld.shared.f32 	%f1190, [_ZZ28patch_embedding_kernel_tiledPKfS0_PfiiiE7s_patch+1584];
	mul.wide.u32 	%rd800, %r414, 4;
	add.s64 	%rd801, %rd7, %rd800;
	ld.global.f32 	%f1191, [%rd801];
	fma.rn.f32 	%f1192, %f1190, %f1191, %f1189;
	add.s32 	%r415, %r414, %r5;
	ld.shared.f32 	%f1193, [_ZZ28patch_embedding_kernel_tiledPKfS0_PfiiiE7s_patch+1588];
	mul.wide.u32 	%rd802, %r415, 4;
	add.s64 	%rd803, %rd7, %rd802;
	ld.global.f32 	%f1194, [%rd803];
	fma.rn.f32 	%f1195, %f1193, %f1194, %f1192;
	add.s32 	%r416, %r415, %r5;
	ld.shared.f32 	%f1196, [_ZZ28patch_embedding_kernel_tiledPKfS0_PfiiiE7s_patch+1592];
	mul.wide.u32 	%rd804, %r416, 4;
	add.s64 	%rd805, %rd7, %rd804;
	ld.global.f32 	%f1197, [%rd805];
	fma.rn.f32 	%f1198, %f1196, %f1197, %f1195;
	add.s32 	%r417, %r416, %r5;
	ld.shared.f32 	%f1199, [_ZZ28patch_embedding_kernel_tiledPKfS0_PfiiiE7s_patch+1596];
	mul.wide.u32 	%rd806, %r417, 4;
	add.s64 	%rd807, %rd7, %rd806;
	ld.global.f32 	%f1200, [%rd807];
	fma.rn.f32 	%f1201, %f1199, %f1200, %f1198;
	add.s32 	%r418, %r417, %r5;
	ld.shared.f32 	%f1202, [_ZZ28patch_embedding_kernel_tiledPKfS0_PfiiiE7s_patch+1600];
	mul.wide.u32 	%rd808, %r418, 4;
	add.s64 	%rd809, %rd7, %rd808;
	ld.global.f32 	%f1203, [%rd809];
	fma.rn.f32 	%f1204, %f1202, %f1203, %f1201;
	add.s32 	%r419, %r418, %r5;
	ld.shared.f32 	%f1205, [_ZZ28patch_embedding_kernel_tiledPKfS0_PfiiiE7s_patch+1604];
	mul.wide.u32 	%rd810, %r419, 4;
	add.s64 	%rd811, %rd7, %rd810;
	ld.global.f32 	%f1206, [%rd811];
	fma.rn.f32 	%f1207, %f1205, %f1206, %f1204;
	add.s32 	%r420, %r419, %r5;
	ld.shared.f32 	%f1208, [_ZZ28patch_embedding_kernel_tiledPKfS0_PfiiiE7s_patch+1608];
	mul.wide.u32 	%rd812, %r420, 4;
	add.s64 	%rd813, %rd7, %rd812;
	ld.global.f32 	%f1209, [%rd813];
	fma.rn.f32 	%f1210, %f1208, %f1209, %f1207;
	add.s32 	%r421, %r420, %r5;
	ld.shared.f32 	%f1211, [_ZZ28patch_embedding_kernel_tiledPKfS0_PfiiiE7s_patch+1612];
	mul.wide.u32 	%rd814, %r421, 4;
	add.s64 	%rd815, %rd7, %rd814;
	ld.global.f32 	%f1212, [%rd815];
	fma.rn.f32 	%f1213, %f1211, %f1212, %f1210;
	add.s32 	%r422, %r421, %r5;
	ld.shared.f32 	%f1214, [_ZZ28patch_embedding_kernel_tiledPKfS0_PfiiiE7s_patch+1616];
	mul.wide.u32 	%rd816, %r422, 4;
	add.s64 	%rd817, %rd7, %rd816;
	ld.global.f32 	%f1215, [%rd817];
	fma.rn.f32 	%f1216, %f1214, %f1215, %f1213;
	add.s32 	%r423, %r422, %r5;
	ld.shared.f32 	%f1217, [_ZZ28patch_embedding_kernel_tiledPKfS0_PfiiiE7s_patch+1620];
	mul.wide.u32 	%rd818, %r423, 4;
	add.s64 	%rd819, %rd7, %rd818;
	ld.global.f32 	%f1218, [%rd819];
	fma.rn.f32 	%f1219, %f1217, %f1218, %f1216;
	add.s32 	%r424, %r423, %r5;
	ld.shared.f32 	%f1220, [_ZZ28patch_embedding_kernel_tiledPKfS0_PfiiiE7s_patch+1624];
	mul.wide.u32 	%rd820, %r424, 4;
	add.s64 	%rd821, %rd7, %rd820;
	ld.global.f32 	%f1221, [%rd821];
	fma.rn.f32 	%f1222, %f1220, %f1221, %f1219;
	add.s32 	%r425, %r424, %r5;
	ld.shared.f32 	%f1223, [_ZZ28patch_embedding_kernel_tiledPKfS0_PfiiiE7s_patch+1628];
	mul.wide.u32 	%rd822, %r425, 4;
	add.s64 	%rd823, %rd7, %rd822;
	ld.global.f32 	%f1224, [%rd823];
	fma.rn.f32 	%f1225, %f1223, %f1224, %f1222;
	add.s32 	%r426, %r425, %r5;
	ld.shared.f32 	%f1226, [_ZZ28patch_embedding_kernel_tiledPKfS0_PfiiiE7s_patch+1632];
	mul.wide.u32 	%rd824, %r426, 4;
	add.s64 	%rd825, %rd7, %rd824;
	ld.global.f32 	%f1227, [%rd825];
	fma.rn.f32 	%f1228, %f1226, %f1227, %f1225;
	add.s32 	%r427, %r426, %r5;
	ld.shared.f32 	%f1229, [_ZZ28patch_embedding_kernel_tiledPKfS0_PfiiiE7s_patch+1636];
	mul.wide.u32 	%rd826, %r427, 4;
	add.s64 	%rd827, %rd7, %rd826;
	ld.global.f32 	%f1230, [%rd827];
	fma.rn.f32 	%f1231, %f1229, %f1230, %f1228;
	add.s32 	%r428, %r427, %r5;
	ld.shared.f32 	%f1232, [_ZZ28patch_embedding_kernel_tiledPKfS0_PfiiiE7s_patch+1640];
	mul.wide.u32 	%rd828, %r428, 4;
	add.s64 	%rd829, %rd7, %rd828;
	ld.global.f32 	%f1233, [%rd829];
	fma.rn.f32 	%f1234, %f1232, %f1233, %f1231;
	add.s32 	%r429, %r428, %r5;
	ld.shared.f32 	%f1235, [_ZZ28patch_embedding_kernel_tiledPKfS0_PfiiiE7s_patch+1644];
	mul.wide.u32 	%rd830, %r429, 4;
	add.s64 	%rd831, %rd7, %rd830;
	ld.global.f32 	%f1236, [%rd831];
	fma.rn.f32 	%f1237, %f1235, %f1236, %f1234;
	add.s32 	%r430, %r429, %r5;
	ld.shared.f32 	%f1238, [_ZZ28patch_embedding_kernel_tiledPKfS0_PfiiiE7s_patch+1648];
	mul.wide.u32 	%rd832, %r430, 4;
	add.s64 	%rd833, %rd7, %rd832;
	ld.global.f32 	%f1239, [%rd833];
	fma.rn.f32 	%f1240, %f1238, %f1239, %f1237;
	add.s32 	%r431, %r430, %r5;
	ld.shared.f32 	%f1241, [_ZZ28patch_embedding_kernel_tiledPKfS0_PfiiiE7s_patch+1652];
	mul.wide.u32 	%rd834, %r431, 4;
	add.s64 	%rd835, %rd7, %rd834;
	ld.global.f32 	%f1242, [%rd835];
	fma.rn.f32 	%f1243, %f1241, %f1242, %f1240;
	add.s32 	%r432, %r431, %r5;
	ld.shared.f32 	%f1244, [_ZZ28patch_embedding_kernel_tiledPKfS0_PfiiiE7s_patch+1656];
	mul.wide.u32 	%rd836, %r432, 4;
	add.s64 	%rd837, %rd7, %rd836;
	ld.global.f32 	%f1245, [%rd837];
	fma.rn.f32 	%f1246, %f1244, %f1245, %f1243;
	add.s32 	%r433, %r432, %r5;
	ld.shared.f32 	%f1247, [_ZZ28patch_embedding_kernel_tiledPKfS0_PfiiiE7s_patch+1660];
	mul.wide.u32 	%rd838, %r433, 4;
	add.s64 	%rd839, %rd7, %rd838;
	ld.global.f32 	%f1248, [%rd839];
	fma.rn.f32 	%f1249, %f1247, %f1248, %f1246;
	add.s32 	%r434, %r433, %r5;
	ld.shared.f32 	%f1250, [_ZZ28patch_embedding_kernel_tiledPKfS0_PfiiiE7s_patch+1664];
	mul.wide.u32 	%rd840, %r434, 4;
	add.s64 	%rd841, %rd7, %rd840;
	ld.global.f32 	%f1251, [%rd841];
	fma.rn.f32 	%f1252, %f1250, %f1251, %f1249;
	add.s32 	%r435, %r434, %r5;
	ld.shared.f32 	%f1253, [_ZZ28patch_embedding_kernel_tiledPKfS0_PfiiiE7s_patch+1668];
	mul.wide.u32 	%rd842, %r435, 4;
	add.s64 	%rd843, %rd7, %rd842;
	ld.global.f32 	%f1254, [%rd843];
	fma.rn.f32 	%f1255, %f1253, %f1254, %f1252;
	add.s32 	%r436, %r435, %r5;
	ld.shared.f32 	%f1256, [_ZZ28patch_embedding_kernel_tiledPKfS0_PfiiiE7s_patch+1672];
	mul.wide.u32 	%rd844, %r436, 4;
	add.s64 	%rd845, %rd7, %rd844;
	ld.global.f32 	%f1257, [%rd845];
	fma.rn.f32 	%f1258, %f1256, %f1257, %f1255;
	add.s32 	%r437, %r436, %r5;
	ld.shared.f32 	%f1259, [_ZZ28patch_embedding_kernel_tiledPKfS0_PfiiiE7s_patch+1676];
	mul.wide.u32 	%rd846, %r437, 4;
	add.s64 	%rd847, %rd7, %rd846;
	ld.global.f32 	%f1260, [%rd847];
	fma.rn.f32 	%f1261, %f1259, %f1260, %f1258;
	add.s32 	%r438, %r437, %r5;
	ld.shared.f32 	%f1262, [_ZZ28patch_embedding_kernel_tiledPKfS0_PfiiiE7s_patch+1680];
	mul.wide.u32 	%rd848, %r438, 4;
	add.s64 	%rd849, %rd7, %rd848;
	ld.global.f32 	%f1263, [%rd849];
	fma.rn.f32 	%f1264, %f1262, %f1263, %f1261;
	add.s32 	%r439, %r438, %r5;
	ld.shared.f32 	%f1265, [_ZZ28patch_embedding_kernel_tiledPKfS0_PfiiiE7s_patch+1684];
	mul.wide.u32 	%rd850, %r439, 4;
	add.s64 	%rd851, %rd7, %rd850;
	ld.global.f32 	%f1266, [%rd851];
	fma.rn.f32 	%f1267, %f1265, %f1266, %f1264;
	add.s32 	%r440, %r439, %r5;
	ld.shared.f32 	%f1268, [_ZZ28patch_embedding_kernel_tiledPKfS0_PfiiiE7s_patch+1688];
	mul.wide.u32 	%rd852, %r440, 4;
	add.s64 	%rd853, %rd7, %rd852;
	ld.global.f32 	%f1269, [%rd853];
	fma.rn.f32 	%f1270, %f1268, %f1269, %f1267;
	add.s32 	%r441, %r440, %r5;
	ld.shared.f32 	%f1271, [_ZZ28patch_embedding_kernel_tiledPKfS0_PfiiiE7s_patch+1692];
	mul.wide.u32 	%rd854, %r441, 4;
	add.s64 	%rd855, %rd7, %rd854;
	ld.global.f32 	%f1272, [%rd855];
	fma.rn.f32 	%f1273, %f1271, %f1272, %f1270;
	add.s32 	%r442, %r441, %r5;
	ld.shared.f32 	%f1274, [_ZZ28patch_embedding_kernel_tiledPKfS0_PfiiiE7s_patch+1696];
	mul.wide.u32 	%rd856, %r442, 4;
	add.s64 	%rd857, %rd7, %rd856;
	ld.global.f32 	%f1275, [%rd857];
	fma.rn.f32 	%f1276, %f1274, %f1275, %f1273;
	add.s32 	%r443, %r442, %r5;
	ld.shared.f32 	%f1277, [_ZZ28patch_embedding_kernel_tiledPKfS0_PfiiiE7s_patch+1700];
	mul.wide.u32 	%rd858, %r443, 4;
	add.s64 	%rd859, %rd7, %rd858;
	ld.global.f32 	%f1278, [%rd859];
	fma.rn.f32 	%f1279, %f1277, %f1278, %f1276;
	add.s32 	%r444, %r443, %r5;
	ld.shared.f32 	%f1280, [_ZZ28patch_embedding_kernel_tiledPKfS0_PfiiiE7s_patch+1704];
	mul.wide.u32 	%rd860, %r444, 4;
	add.s64 	%rd861, %rd7, %rd860;
	ld.global.f32 	%f1281, [%rd861];
	fma.rn.f32 	%f1282, %f1280, %f1281, %f1279;
	add.s32 	%r445, %r444, %r5;
	ld.shared.f32 	%f1283, [_ZZ28patch_embedding_kernel_tiledPKfS0_PfiiiE7s_patch+1708];
	mul.wide.u32 	%rd862, %r445, 4;
	add.s64 	%rd863, %rd7, %rd862;
	ld.global.f32 	%f1284, [%rd863];
	fma.rn.f32 	%f1285, %f1283, %f1284, %f1282;
	add.s32 	%r446, %r445, %r5;
	ld.shared.f32 	%f1286, [_ZZ28patch_embedding_kernel_tiledPKfS0_PfiiiE7s_patch+1712];
	mul.wide.u32 	%rd864, %r446, 4;
	add.s64 	%rd865, %rd7, %rd864;
	ld.global.f32 	%f1287, [%rd865];
	fma.rn.f32 	%f1288, %f1286, %f1287, %f1285;
	add.s32 	%r447, %r446, %r5;
	ld.shared.f32 	%f1289, [_ZZ28patch_embedding_kernel_tiledPKfS0_PfiiiE7s_patch+1716];
	mul.wide.u32 	%rd866, %r447, 4;
	add.s64 	%rd867, %rd7, %rd866;
	ld.global.f32 	%f1290, [%rd867];
	fma.rn.f32 	%f1291, %f1289, %f1290, %f1288;
	add.s32 	%r448, %r447, %r5;
	ld.shared.f32 	%f1292, [_ZZ28patch_embedding_kernel_tiledPKfS0_PfiiiE7s_patch+1720];
	mul.wide.u32 	%rd868, %r448, 4;
	add.s64 	%rd869, %rd7, %rd868;
	ld.global.f32 	%f1293, [%rd869];
	fma.rn.f32 	%f1294, %f1292, %f1293, %f1291;
	add.s32 	%r449, %r448, %r5;
	ld.shared.f32 	%f1295, [_ZZ28patch_embedding_kernel_tiledPKfS0_PfiiiE7s_patch+1724];
	mul.wide.u32 	%rd870, %r449, 4;
	add.s64 	%rd871, %rd7, %rd870;
	ld.global.f32 	%f1296, [%rd871];
	fma.rn.f32 	%f1297, %f1295, %f1296, %f1294;
	add.s32 	%r450, %r449, %r5;
	ld.shared.f32 	%f1298, [_ZZ28patch_embedding_kernel_tiledPKfS0_PfiiiE7s_patch+1728];
	mul.wide.u32 	%rd872, %r450, 4;
	add.s64 	%rd873, %rd7, %rd872;
	ld.global.f32 	%f1299, [%rd873];
	fma.rn.f32 	%f1300, %f1298, %f1299, %f1297;
	add.s32 	%r451, %r450, %r5;
	ld.shared.f32 	%f1301, [_ZZ28patch_embedding_kernel_tiledPKfS0_PfiiiE7s_patch+1732];
	mul.wide.u32 	%rd874, %r451, 4;
	add.s64 	%rd875, %rd7, %rd874;
	ld.global.f32 	%f1302, [%rd875];
	fma.rn.f32 	%f1303, %f1301, %f1302, %f1300;
	add.s32 	%r452, %r451, %r5;
	ld.shared.f32 	%f1304, [_ZZ28patch_embedding_kernel_tiledPKfS0_PfiiiE7s_patch+1736];
	mul.wide.u32 	%rd876, %r452, 4;
	add.s64 	%rd877, %rd7, %rd876;
	ld.global.f32 	%f1305, [%rd877];
	fma.rn.f32 	%f1306, %f1304, %f1305, %f1303;
	add.s32 	%r453, %r452, %r5;
	ld.shared.f32 	%f1307, [_ZZ28patch_embedding_kernel_tiledPKfS0_PfiiiE7s_patch+1740];
	mul.wide.u32 	%rd878, %r453, 4;
	add.s64 	%rd879, %rd7, %rd878;
	ld.global.f32 	%f1308, [%rd879];
	fma.rn.f32 	%f1309, %f1307, %f1308, %f1306;
	add.s32 	%r454, %r453, %r5;
	ld.shared.f32 	%f1310, [_ZZ28patch_embedding_kernel_tiledPKfS0_PfiiiE7s_patch+1744];
	mul.wide.u32 	%rd880, %r454, 4;
	add.s64 	%rd881, %rd7, %rd880;
	ld.global.f32 	%f1311, [%rd881];
	fma.rn.f32 	%f1312, %f1310, %f1311, %f1309;
	add.s32 	%r455, %r454, %r5;
	ld.shared.f32 	%f1313, [_ZZ28patch_embedding_kernel_tiledPKfS0_PfiiiE7s_patch+1748];
	mul.wide.u32 	%rd882, %r455, 4;
	add.s64 	%rd883, %rd7, %rd882;
	ld.global.f32 	%f1314, [%rd883];
	fma.rn.f32 	%f1315, %f1313, %f1314, %f1312;
	add.s32 	%r456, %r455, %r5;
	ld.shared.f32 	%f1316, [_ZZ28patch_embedding_kernel_tiledPKfS0_PfiiiE7s_patch+1752];
	mul.wide.u32 	%rd884, %r456, 4;
	add.s64 	%rd885, %rd7, %rd884;
	ld.global.f32 	%f1317, [%rd885];
	fma.rn.f32 	%f1318, %f1316, %f1317, %f1315;
	add.s32 	%r457, %r456, %r5;
	ld.shared.f32 	%f1319, [_ZZ28patch_embedding_kernel_tiledPKfS0_PfiiiE7s_patch+1756];
	mul.wide.u32 	%rd886, %r457, 4;
	add.s64 	%rd887, %rd7, %rd886;
	ld.global.f32 	%f1320, [%rd887];
	fma.rn.f32 	%f1321, %f1319, %f1320, %f1318;
	add.s32 	%r458, %r457, %r5;
	ld.shared.f32 	%f1322, [_ZZ28patch_embedding_kernel_tiledPKfS0_PfiiiE7s_patch+1760];
	mul.wide.u32 	%rd888, %r458, 4;
	add.s64 	%rd889, %rd7, %rd888;
	ld.global.f32 	%f1323, [%rd889];
	fma.rn.f32 	%f1324, %f1322, %f1323, %f1321;
	add.s32 	%r459, %r458, %r5;
	ld.shared.f32 	%f1325, [_ZZ28patch_embedding_kernel_tiledPKfS0_PfiiiE7s_patch+1764];
	mul.wide.u32 	%rd890, %r459, 4;
	add.s64 	%rd891, %rd7, %rd890;
	ld.global.f32 	%f1326, [%rd891];
	fma.rn.f32 	%f1327, %f1325, %f1326, %f1324;
	add.s32 	%r460, %r459, %r5;
	ld.shared.f32 	%f1328, [_ZZ28patch_embedding_kernel_tiledPKfS0_PfiiiE7s_patch+1768];
	mul.wide.u32 	%rd892, %r460, 4;
	add.s64 	%rd893, %rd7, %rd892;
	ld.global.f32 	%f1329, [%rd893];
	fma.rn.f32 	%f1330, %f1328, %f1329, %f1327;
	add.s32 	%r461, %r460, %r5;
	ld.shared.f32 	%f1331, [_ZZ28patch_embedding_kernel_tiledPKfS0_PfiiiE7s_patch+1772];
	mul.wide.u32 	%rd894, %r461, 4;
	add.s64 	%rd895, %rd7, %rd894;
	ld.global.f32 	%f1332, [%rd895];
	fma.rn.f32 	%f1333, %f1331, %f1332, %f1330;
	add.s32 	%r462, %r461, %r5;
	ld.shared.f32 	%f1334, [_ZZ28patch_embedding_kernel_tiledPKfS0_PfiiiE7s_patch+1776];
	mul.wide.u32 	%rd896, %r462, 4;
	add.s64 	%rd897, %rd7, %rd896;
	ld.global.f32 	%f1335, [%rd897];
	fma.rn.f32 	%f1336, %f1334, %f1335, %f1333;
	add.s32 	%r463, %r462, %r5;
	ld.shared.f32 	%f1337, [_ZZ28patch_embedding_kernel_tiledPKfS0_PfiiiE7s_patch+1780];
	mul.wide.u32 	%rd898, %r463, 4;
	add.s64 	%rd899, %rd7, %rd898;
	ld.global.f32 	%f1338, [%rd899];
	fma.rn.f32 	%f1339, %f1337, %f1338, %f1336;
	add.s32 	%r464, %r463, %r5;
	ld.shared.f32 	%f1340, [_ZZ28patch_embedding_kernel_tiledPKfS0_PfiiiE7s_patch+1784];
	mul.wide.u32 	%rd900, %r464, 4;
	add.s64 	%rd901, %rd7, %rd900;
	ld.global.f32 	%f1341, [%rd901];
	fma.rn.f32 	%f1342, %f1340, %f1341, %f1339;
	add.s32 	%r465, %r464, %r5;
	ld.shared.f32 	%f1343, [_ZZ28patch_embedding_kernel_tiledPKfS0_PfiiiE7s_patch+1788];
	mul.wide.u32 	%rd902, %r465, 4;
	add.s64 	%rd903, %rd7, %rd902;
	ld.global.f32 	%f1344, [%rd903];
	fma.rn.f32 	%f1345, %f1343, %f1344, %f1342;
	add.s32 	%r466, %r465, %r5;
	ld.shared.f32 	%f1346, [_ZZ28patch_embedding_kernel_tiledPKfS0_PfiiiE7s_patch+1792];
	mul.wide.u32 	%rd904, %r466, 4;
	add.s64 	%rd905, %rd7, %rd904;
	ld.global.f32 	%f1347, [%rd905];
	fma.rn.f32 	%f1348, %f1346, %f1347, %f1345;
	add.s32 	%r467, %r466, %r5;
	ld.shared.f32 	%f1349, [_ZZ28patch_embedding_kernel_tiledPKfS0_PfiiiE7s_patch+1796];
	mul.wide.u32 	%rd906, %r467, 4;
	add.s64 	%rd907, %rd7, %rd906;
	ld.global.f32 	%f1350, [%rd907];
	fma.rn.f32 	%f1351, %f1349, %f1350, %f1348;
	add.s32 	%r468, %r467, %r5;
	ld.shared.f32 	%f1352, [_ZZ28patch_embedding_kernel_tiledPKfS0_PfiiiE7s_patch+1800];
	mul.wide.u32 	%rd908, %r468, 4;
	add.s64 	%rd909, %rd7, %rd908;
	ld.global.f32 	%f1353, [%rd909];
	fma.rn.f32 	%f1354, %f1352, %f1353, %f1351;
	add.s32 	%r469, %r468, %r5;
	ld.shared.f32 	%f1355, [_ZZ28patch_embedding_kernel_tiledPKfS0_PfiiiE7s_patch+1804];
	mul.wide.u32 	%rd910, %r469, 4;
	add.s64 	%rd911, %rd7, %rd910;
	ld.global.f32 	%f1356, [%rd911];
	fma.rn.f32 	%f1357, %f1355, %f1356, %f1354;
	add.s32 	%r470, %r469, %r5;
	ld.shared.f32 	%f1358, [_ZZ28patch_embedding_kernel_tiledPKfS0_PfiiiE7s_patch+1808];
	mul.wide.u32 	%rd912, %r470, 4;
	add.s64 	%rd913, %rd7, %rd912;
	ld.global.f32 	%f1359, [%rd913];
	fma.rn.f32 	%f1360, %f1358, %f1359, %f1357;
	add.s32 	%r471, %r470, %r5;
	ld.shared.f32 	%f1361, [_ZZ28patch_embedding_kernel_tiledPKfS0_PfiiiE7s_patch+1812];
	mul.wide.u32 	%rd914, %r471, 4;
	add.s64 	%rd915, %rd7, %rd914;
	ld.global.f32 	%f1362, [%rd915];
	fma.rn.f32 	%f1363, %f1361, %f1362, %f1360;
	add.s32 	%r472, %r471, %r5;
	ld.shared.f32 	%f1364, [_ZZ28patch_embedding_kernel_tiledPKfS0_PfiiiE7s_patch+1816];
	mul.wide.u32 	%rd916, %r472, 4;
	add.s64 	%rd917, %rd7, %rd916;
	ld.global.f32 	%f1365, [%rd917];
	fma.rn.f32 	%f1366, %f1364, %f1365, %f1363;
	add.s32 	%r473, %r472, %r5;
	ld.shared.f32 	%f1367, [_ZZ28patch_embedding_kernel_tiledPKfS0_PfiiiE7s_patch+1820];
	mul.wide.u32 	%rd918, %r473, 4;
	add.s64 	%rd919, %rd7, %rd918;
	ld.global.f32 	%f1368, [%rd919];
	fma.rn.f32 	%f1369, %f1367, %f1368, %f1366;
	add.s32 	%r474, %r473, %r5;
	ld.shared.f32 	%f1370, [_ZZ28patch_embedding_kernel_tiledPKfS0_PfiiiE7s_patch+1824];
	mul.wide.u32 	%rd920, %r474, 4;
	add.s64 	%rd921, %rd7, %rd920;
	ld.global.f32 	%f1371, [%rd921];
	fma.rn.f32 	%f1372, %f1370, %f1371, %f1369;
	add.s32 	%r475, %r474, %r5;
	ld.shared.f32 	%f1373, [_ZZ28patch_embedding_kernel_tiledPKfS0_PfiiiE7s_patch+1828];
	mul.wide.u32 	%rd922, %r475, 4;
	add.s64 	%rd923, %rd7, %rd922;
	ld.global.f32 	%f1374, [%rd923];
	fma.rn.f32 	%f1375, %f1373, %f1374, %f1372;
	add.s32 	%r476, %r475, %r5;
	ld.shared.f32 	%f1376, [_ZZ28patch_embedding_kernel_tiledPKfS0_PfiiiE7s_patch+1832];
	mul.wide.u32 	%rd924, %r476, 4;
	add.s64 	%rd925, %rd7, %rd924;
	ld.global.f32 	%f1377, [%rd925];
	fma.rn.f32 	%f1378, %f1376, %f1377, %f1375;
	add.s32 	%r477, %r476, %r5;
	ld.shared.f32 	%f1379, [_ZZ28patch_embedding_kernel_tiledPKfS0_PfiiiE7s_patch+1836];
	mul.wide.u32 	%rd926, %r477, 4;
	add.s64 	%rd927, %rd7, %rd926;
	ld.global.f32 	%f1380, [%rd927];
	fma.rn.f32 	%f1381, %f1379, %f1380, %f1378;
	add.s32 	%r478, %r477, %r5;
	ld.shared.f32 	%f1382, [_ZZ28patch_embedding_kernel_tiledPKfS0_PfiiiE7s_patch+1840];
	mul.wide.u32 	%rd928, %r478, 4;
	add.s64 	%rd929, %rd7, %rd928;
	ld.global.f32 	%f1383, [%rd929];
	fma.rn.f32 	%f1384, %f1382, %f1383, %f1381;
	add.s32 	%r479, %r478, %r5;
	ld.shared.f32 	%f1385, [_ZZ28patch_embedding_kernel_tiledPKfS0_PfiiiE7s_patch+1844];
	mul.wide.u32 	%rd930, %r479, 4;
	add.s64 	%rd931, %rd7, %rd930;
	ld.global.f32 	%f1386, [%rd931];
	fma.rn.f32 	%f1387, %f1385, %f1386, %f1384;
	add.s32 	%r480, %r479, %r5;
	ld.shared.f32 	%f1388, [_ZZ28patch_embedding_kernel_tiledPKfS0_PfiiiE7s_patch+1848];
	mul.wide.u32 	%rd932, %r480, 4;
	add.s64 	%rd933, %rd7, %rd932;
	ld.global.f32 	%f1389, [%rd933];
	fma.rn.f32 	%f1390, %f1388, %f1389, %f1387;
	add.s32 	%r481, %r480, %r5;
	ld.shared.f32 	%f1391, [_ZZ28patch_embedding_kernel_tiledPKfS0_PfiiiE7s_patch+1852];
	mul.wide.u32 	%rd934, %r481, 4;
	add.s64 	%rd935, %rd7, %rd934;
	ld.global.f32 	%f1392, [%rd935];
	fma.rn.f32 	%f1393, %f1391, %f1392, %f1390;
	add.s32 	%r482, %r481, %r5;
	ld.shared.f32 	%f1394, [_ZZ28patch_embedding_kernel_tiledPKfS0_PfiiiE7s_patch+1856];
	mul.wide.u32 	%rd936, %r482, 4;
	add.s64 	%rd937, %rd7, %rd936;
	ld.global.f32 	%f1395, [%rd937];
	fma.rn.f32 	%f1396, %f1394, %f1395, %f1393;
	add.s32 	%r483, %r482, %r5;
	ld.shared.f32 	%f1397, [_ZZ28patch_embedding_kernel_tiledPKfS0_PfiiiE7s_patch+1860];
	mul.wide.u32 	%rd938, %r483, 4;
	add.s64 	%rd939, %rd7, %rd938;
	ld.global.f32 	%f1398, [%rd939];
	fma.rn.f32 	%f1399, %f1397, %f1398, %f1396;
	add.s32 	%r484, %r483, %r5;
	ld.shared.f32 	%f1400, [_ZZ28patch_embedding_kernel_tiledPKfS0_PfiiiE7s_patch+1864];
	mul.wide.u32 	%rd940, %r484, 4;
	add.s64 	%rd941, %rd7, %rd940;
	ld.global.f32 	%f1401, [%rd941];
	fma.rn.f32 	%f1402, %f1400, %f1401, %f1399;
	add.s32 	%r485, %r484, %r5;
	ld.shared.f32 	%f1403, [_ZZ28patch_embedding_kernel_tiledPKfS0_PfiiiE7s_patch+1868];
	mul.wide.u32 	%rd942, %r485, 4;
	add.s64 	%rd943, %rd7, %rd942;
	ld.global.f32 	%f1404, [%rd943];
	fma.rn.f32 	%f1405, %f1403, %f1404, %f1402;
	add.s32 	%r486, %r485, %r5;
	ld.shared.f32 	%f1406, [_ZZ28patch_embedding_kernel_tiledPKfS0_PfiiiE7s_patch+1872];
	mul.wide.u32 	%rd944, %r486, 4;
	add.s64 	%rd945, %rd7, %rd944;
	ld.global.f32 	%f1407, [%rd945];
	fma.rn.f32 	%f1408, %f1406, %f1407, %f1405;
	add.s32 	%r487, %r486, %r5;
	ld.shared.f32 	%f1409, [_ZZ28patch_embedding_kernel_tiledPKfS0_PfiiiE7s_patch+1876];
	mul.wide.u32 	%rd946, %r487, 4;
	add.s64 	%rd947, %rd7, %rd946;
	ld.global.f32 	%f1410, [%rd947];
	fma.rn.f32 	%f1411, %f1409, %f1410, %f1408;
	add.s32 	%r488, %r487, %r5;
	ld.shared.f32 	%f1412, [_ZZ28patch_embedding_kernel_tiledPKfS0_PfiiiE7s_patch+1880];
	mul.wide.u32 	%rd948, %r488, 4;
	add.s64 	%rd949, %rd7, %rd948;
	ld.global.f32 	%f1413, [%rd949];
	fma.rn.f32 	%f1414, %f1412, %f1413, %f1411;
	add.s32 	%r489, %r488, %r5;
	ld.shared.f32 	%f1415, [_ZZ28patch_embedding_kernel_tiledPKfS0_PfiiiE7s_patch+1884];
	mul.wide.u32 	%rd950, %r489, 4;
	add.s64 	%rd951, %rd7, %rd950;
	ld.global.f32 	%f1416, [%rd951];
	fma.rn.f32 	%f1417, %f1415, %f1416, %f1414;
	add.s32 	%r490, %r489, %r5;
	ld.shared.f32 	%f1418, [_ZZ28patch_embedding_kernel_tiledPKfS0_PfiiiE7s_patch+1888];
	mul.wide.u32 	%rd952, %r490, 4;
	add.s64 	%rd953, %rd7, %rd952;
	ld.global.f32 	%f1419, [%rd953];
	fma.rn.f32 	%f1420, %f1418, %f1419, %f1417;
	add.s32 	%r491, %r490, %r5;
	ld.shared.f32 	%f1421, [_ZZ28patch_embedding_kernel_tiledPKfS0_PfiiiE7s_patch+1892];
	mul.wide.u32 	%rd954, %r491, 4;
	add.s64 	%rd955, %rd7, %rd954;
	ld.global.f32 	%f1422, [%rd955];
	fma.rn.f32 	%f1423, %f1421, %f1422, %f1420;
	add.s32 	%r492, %r491, %r5;
	ld.shared.f32 	%f1424, [_ZZ28patch_embedding_kernel_tiledPKfS0_PfiiiE7s_patch+1896];
	mul.wide.u32 	%rd956, %r492, 4;
	add.s64 	%rd957, %rd7, %rd956;
	ld.global.f32 	%f1425, [%rd957];
	fma.rn.f32 	%f1426, %f1424, %f1425, %f1423;
	add.s32 	%r493, %r492, %r5;
	ld.shared.f32 	%f1427, [_ZZ28patch_embedding_kernel_tiledPKfS0_PfiiiE7s_patch+1900];
	mul.wide.u32 	%rd958, %r493, 4;
	add.s64 	%rd959, %rd7, %rd958;
	ld.global.f32 	%f1428, [%rd959];
	fma.rn.f32 	%f1429, %f1427, %f1428, %f1426;
	add.s32 	%r494, %r493, %r5;
	ld.shared.f32 	%f1430, [_ZZ28patch_embedding_kernel_tiledPKfS0_PfiiiE7s_patch+1904];
	mul.wide.u32 	%rd960, %r494, 4;
	add.s64 	%rd961, %rd7, %rd960;
	ld.global.f32 	%f1431, [%rd961];
	fma.rn.f32 	%f1432, %f1430, %f1431, %f1429;
	add.s32 	%r495, %r494, %r5;
	ld.shared.f32 	%f1433, [_ZZ28patch_embedding_kernel_tiledPKfS0_PfiiiE7s_patch+1908];
	mul.wide.u32 	%rd962, %r495, 4;
	add.s64 	%rd963, %rd7, %rd962;
	ld.global.f32 	%f1434, [%rd963];
	fma.rn.f32 	%f1435, %f1433, %f1434, %f1432;
	add.s32 	%r496, %r495, %r5;
	ld.shared.f32 	%f1436, [_ZZ28patch_embedding_kernel_tiledPKfS0_PfiiiE7s_patch+1912];
	mul.wide.u32 	%rd964, %r496, 4;
	add.s64 	%rd965, %rd7, %rd964;
	ld.global.f32 	%f1437, [%rd965];
	fma.rn.f32 	%f1438, %f1436, %f1437, %f1435;
	add.s32 	%r497, %r496, %r5;
	ld.shared.f32 	%f1439, [_ZZ28patch_embedding_kernel_tiledPKfS0_PfiiiE7s_patch+1916];
	mul.wide.u32 	%rd966, %r497, 4;
	add.s64 	%rd967, %rd7, %rd966;
	ld.global.f32 	%f1440, [%rd967];
	fma.rn.f32 	%f1441, %f1439, %f1440, %f1438;
	add.s32 	%r498, %r497, %r5;
	ld.shared.f32 	%f1442, [_ZZ28patch_embedding_kernel_tiledPKfS0_PfiiiE7s_patch+1920];
	mul.wide.u32 	%rd968, %r498, 4;
	add.s64 	%rd969, %rd7, %rd968;
	ld.global.f32 	%f1443, [%rd969];
	fma.rn.f32 	%f1444, %f1442, %f1443, %f1441;
	add.s32 	%r499, %r498, %r5;
	ld.shared.f32 	%f1445, [_ZZ28patch_embedding_kernel_tiledPKfS0_PfiiiE7s_patch+1924];
	mul.wide.u32 	%rd970, %r499, 4;
	add.s64 	%rd971, %rd7, %rd970;
	ld.global.f32 	%f1446, [%rd971];
	fma.rn.f32 	%f1447, %f1445, %f1446, %f1444;
	add.s32 	%r500, %r499, %r5;
	ld.shared.f32 	%f1448, [_ZZ28patch_embedding_kernel_tiledPKfS0_PfiiiE7s_patch+1928];
	mul.wide.u32 	%rd972, %r500, 4;
	add.s64 	%rd973, %rd7, %rd972;
	ld.global.f32 	%f1449, [%rd973];
	fma.rn.f32 	%f1450, %f1448, %f1449, %f1447;
	add.s32 	%r501, %r500, %r5;
	ld.shared.f32 	%f1451, [_ZZ28patch_embedding_kernel_tiledPKfS0_PfiiiE7s_patch+1932];
	mul.wide.u32 	%rd974, %r501, 4;
	add.s64 	%rd975, %rd7, %rd974;
	ld.global.f32 	%f1452, [%rd975];
	fma.rn.f32 	%f1453, %f1451, %f1452, %f1450;
	add.s32 	%r502, %r501, %r5;
	ld.shared.f32 	%f1454, [_ZZ28patch_embedding_kernel_tiledPKfS0_PfiiiE7s_patch+1936];
	mul.wide.u32 	%rd976, %r502, 4;
	add.s64 	%rd977, %rd7, %rd976;
	ld.global.f32 	%f1455, [%rd977];
	fma.rn.f32 	%f1456, %f1454, %f1455, %f1453;
	add.s32 	%r503, %r502, %r5;
	ld.shared.f32 	%f1457, [_ZZ28patch_embedding_kernel_tiledPKfS0_PfiiiE7s_patch+1940];
	mul.wide.u32 	%rd978, %r503, 4;
	add.s64 	%rd979, %rd7, %rd978;
	ld.global.f32 	%f1458, [%rd979];
	fma.rn.f32 	%f1459, %f1457, %f1458, %f1456;
	add.s32 	%r504, %r503, %r5;
	ld.shared.f32 	%f1460, [_ZZ28patch_embedding_kernel_tiledPKfS0_PfiiiE7s_patch+1944];
	mul.wide.u32 	%rd980, %r504, 4;
	add.s64 	%rd981, %rd7, %rd980;
	ld.global.f32 	%f1461, [%rd981];
	fma.rn.f32 	%f1462, %f1460, %f1461, %f1459;
	add.s32 	%r505, %r504, %r5;
	ld.shared.f32 	%f1463, [_ZZ28patch_embedding_kernel_tiledPKfS0_PfiiiE7s_patch+1948];
	mul.wide.u32 	%rd982, %r505, 4;
	add.s64 	%rd983, %rd7, %rd982;
	ld.global.f32 	%f1464, [%rd983];
	fma.rn.f32 	%f1465, %f1463, %f1464, %f1462;
	add.s32 	%r506, %r505, %r5;
	ld.shared.f32 	%f1466, [_ZZ28patch_embedding_kernel_tiledPKfS0_PfiiiE7s_patch+1952];
	mul.wide.u32 	%rd984, %r506, 4;
	add.s64 	%rd985, %rd7, %rd984;
	ld.global.f32 	%f1467, [%rd985];
	fma.rn.f32 	%f1468, %f1466, %f1467, %f1465;
	add.s32 	%r507, %r506, %r5;
	ld.shared.f32 	%f1469, [_ZZ28patch_embedding_kernel_tiledPKfS0_PfiiiE7s_patch+1956];
	mul.wide.u32 	%rd986, %r507, 4;
	add.s64 	%rd987, %rd7, %rd986;
	ld.global.f32 	%f1470, [%rd987];
	fma.rn.f32 	%f1471, %f1469, %f1470, %f1468;
	add.s32 	%r508, %r507, %r5;
	ld.shared.f32 	%f1472, [_ZZ28patch_embedding_kernel_tiledPKfS0_PfiiiE7s_patch+1960];
	mul.wide.u32 	%rd988, %r508, 4;
	add.s64 	%rd989, %rd7, %rd988;
	ld.global.f32 	%f1473, [%rd989];
	fma.rn.f32 	%f1474, %f1472, %f1473, %f1471;
	add.s32 	%r509, %r508, %r5;
	ld.shared.f32 	%f1475, [_ZZ28patch_embedding_kernel_tiledPKfS0_PfiiiE7s_patch+1964];
	mul.wide.u32 	%rd990, %r509, 4;
	add.s64 	%rd991, %rd7, %rd990;
	ld.global.f32 	%f1476, [%rd991];
	fma.rn.f32 	%f1477, %f1475, %f1476, %f1474;
	add.s32 	%r510, %r509, %r5;
	ld.shared.f32 	%f1478, [_ZZ28patch_embedding_kernel_tiledPKfS0_PfiiiE7s_patch+1968];
	mul.wide.u32 	%rd992, %r510, 4;
	add.s64 	%rd993, %rd7, %rd992;
	ld.global.f32 	%f1479, [%rd993];
	fma.rn.f32 	%f1480, %f1478, %f1479, %f1477;
	add.s32 	%r511, %r510, %r5;
	ld.shared.f32 	%f1481, [_ZZ28patch_embedding_kernel_tiledPKfS0_PfiiiE7s_patch+1972];
	mul.wide.u32 	%rd994, %r511, 4;
	add.s64 	%rd995, %rd7, %rd994;
	ld.global.f32 	%f1482, [%rd995];
	fma.rn.f32 	%f1483, %f1481, %f1482, %f1480;
	add.s32 	%r512, %r511, %r5;
	ld.shared.f32 	%f1484, [_ZZ28patch_embedding_kernel_tiledPKfS0_PfiiiE7s_patch+1976];
	mul.wide.u32 	%rd996, %r512, 4;
	add.s64 	%rd997, %rd7, %rd996;
	ld.global.f32 	%f1485, [%rd997];
	fma.rn.f32 	%f1486, %f1484, %f1485, %f1483;
	add.s32 	%r513, %r512, %r5;
	ld.shared.f32 	%f1487, [_ZZ28patch_embedding_kernel_tiledPKfS0_PfiiiE7s_patch+1980];
	mul.wide.u32 	%rd998, %r513, 4;
	add.s64 	%rd999, %rd7, %rd998;
	ld.global.f32 	%f1488, [%rd999];
	fma.rn.f32 	%f1489, %f1487, %f1488, %f1486;
	add.s32 	%r514, %r513, %r5;
	ld.shared.f32 	%f1490, [_ZZ28patch_embedding_kernel_tiledPKfS0_PfiiiE7s_patch+1984];
	mul.wide.u32 	%rd1000, %r514, 4;
	add.s64 	%rd1001, %rd7, %rd1000;
	ld.global.f32 	%f1491, [%rd1001];
	fma.rn.f32 	%f1492, %f1490, %f1491, %f1489;
	add.s32 	%r515, %r514, %r5;
	ld.shared.f32 	%f1493, [_ZZ28patch_embedding_kernel_tiledPKfS0_PfiiiE7s_patch+1988];
	mul.wide.u32 	%rd1002, %r515, 4;
	add.s64 	%rd1003, %rd7, %rd1002;
	ld.global.f32 	%f1494, [%rd1003];
	fma.rn.f32 	%f1495, %f1493, %f1494, %f1492;
	add.s32 	%r516, %r515, %r5;
	ld.shared.f32 	%f1496, [_ZZ28patch_embedding_kernel_tiledPKfS0_PfiiiE7s_patch+1992];
	mul.wide.u32 	%rd1004, %r516, 4;
	add.s64 	%rd1005, %rd7, %rd1004;
	ld.global.f32 	%f1497, [%rd1005];
	fma.rn.f32 	%f1498, %f1496, %f1497, %f1495;
	add.s32 	%r517, %r516, %r5;
	ld.shared.f32 	%f1499, [_ZZ28patch_embedding_kernel_tiledPKfS0_PfiiiE7s_patch+1996];
	mul.wide.u32 	%rd1006, %r517, 4;
	add.s64 	%rd1007, %rd7, %rd1006;
	ld.global.f32 	%f1500, [%rd1007];
	fma.rn.f32 	%f1501, %f1499, %f1500, %f1498;
	add.s32 	%r518, %r517, %r5;
	ld.shared.f32 	%f1502, [_ZZ28patch_embedding_kernel_tiledPKfS0_PfiiiE7s_patch+2000];
	mul.wide.u32 	%rd1008, %r518, 4;
	add.s64 	%rd1009, %rd7, %rd1008;
	ld.global.f32 	%f1503, [%rd1009];
	fma.rn.f32 	%f1504, %f1502, %f1503, %f1501;
	add.s32 	%r519, %r518, %r5;
	ld.shared.f32 	%f1505, [_ZZ28patch_embedding_kernel_tiledPKfS0_PfiiiE7s_patch+2004];
	mul.wide.u32 	%rd1010, %r519, 4;
	add.s64 	%rd1011, %rd7, %rd1010;
	ld.global.f32 	%f1506, [%rd1011];
	fma.rn.f32 	%f1507, %f1505, %f1506, %f1504;
	add.s32 	%r520, %r519, %r5;
	ld.shared.f32 	%f1508, [_ZZ28patch_embedding_kernel_tiledPKfS0_PfiiiE7s_patch+2008];
	mul.wide.u32 	%rd1012, %r520, 4;
	add.s64 	%rd1013, %rd7, %rd1012;
	ld.global.f32 	%f1509, [%rd1013];
	fma.rn.f32 	%f1510, %f1508, %f1509, %f1507;
	add.s32 	%r521, %r520, %r5;
	ld.shared.f32 	%f1511, [_ZZ28patch_embedding_kernel_tiledPKfS0_PfiiiE7s_patch+2012];
	mul.wide.u32 	%rd1014, %r521, 4;
	add.s64 	%rd1015, %rd7, %rd1014;
	ld.global.f32 	%f1512, [%rd1015];
	fma.rn.f32 	%f1513, %f1511, %f1512, %f1510;
	add.s32 	%r522, %r521, %r5;
	ld.shared.f32 	%f1514, [_ZZ28patch_embedding_kernel_tiledPKfS0_PfiiiE7s_patch+2016];
	mul.wide.u32 	%rd1016, %r522, 4;
	add.s64 	%rd1017, %rd7, %rd1016;
	ld.global.f32 	%f1515, [%rd1017];
	fma.rn.f32 	%f1516, %f1514, %f1515, %f1513;
	add.s32 	%r523, %r522, %r5;
	ld.shared.f32 	%f1517, [_ZZ28patch_embedding_kernel_tiledPKfS0_PfiiiE7s_patch+2020];
	mul.wide.u32 	%rd1018, %r523, 4;
	add.s64 	%rd1019, %rd7, %rd1018;
	ld.global.f32 	%f1518, [%rd1019];
	fma.rn.f32 	%f1519, %f1517, %f1518, %f1516;
	add.s32 	%r524, %r523, %r5;
	ld.shared.f32 	%f1520, [_ZZ28patch_embedding_kernel_tiledPKfS0_PfiiiE7s_patch+2024];
	mul.wide.u32 	%rd1020, %r524, 4;
	add.s64 	%rd1021, %rd7, %rd1020;
	ld.global.f32 	%f1521, [%rd1021];
	fma.rn.f32 	%f1522, %f1520, %f1521, %f1519;
	add.s32 	%r525, %r524, %r5;
	ld.shared.f32 	%f1523, [_ZZ28patch_embedding_kernel_tiledPKfS0_PfiiiE7s_patch+2028];
	mul.wide.u32 	%rd1022, %r525, 4;
	add.s64 	%rd1023, %rd7, %rd1022;
	ld.global.f32 	%f1524, [%rd1023];
	fma.rn.f32 	%f1525, %f1523, %f1524, %f1522;
	add.s32 	%r526, %r525, %r5;
	ld.shared.f32 	%f1526, [_ZZ28patch_embedding_kernel_tiledPKfS0_PfiiiE7s_patch+2032];
	mul.wide.u32 	%rd1024, %r526, 4;
	add.s64 	%rd1025, %rd7, %rd1024;
	ld.global.f32 	%f1527, [%rd1025];
	fma.rn.f32 	%f1528, %f1526, %f1527, %f1525;
	add.s32 	%r527, %r526, %r5;
	ld.shared.f32 	%f1529, [_ZZ28patch_embedding_kernel_tiledPKfS0_PfiiiE7s_patch+2036];
	mul.wide.u32 	%rd1026, %r527, 4;
	add.s64 	%rd1027, %rd7, %rd1026;
	ld.global.f32 	%f1530, [%rd1027];
	fma.rn.f32 	%f1531, %f1529, %f1530, %f1528;
	add.s32 	%r528, %r527, %r5;
	ld.shared.f32 	%f1532, [_ZZ28patch_embedding_kernel_tiledPKfS0_PfiiiE7s_patch+2040];
	mul.wide.u32 	%rd1028, %r528, 4;
	add.s64 	%rd1029, %rd7, %rd1028;
	ld.global.f32 	%f1533, [%rd1029];
	fma.rn.f32 	%f1534, %f1532, %f1533, %f1531;
	add.s32 	%r529, %r528, %r5;
	ld.shared.f32 	%f1535, [_ZZ28patch_embedding_kernel_tiledPKfS0_PfiiiE7s_patch+2044];
	mul.wide.u32 	%rd1030, %r529, 4;
	add.s64 	%rd1031, %rd7, %rd1030;
	ld.global.f32 	%f1536, [%rd1031];
	fma.rn.f32 	%f1537, %f1535, %f1536, %f1534;
	add.s32 	%r530, %r529, %r5;
	ld.shared.f32 	%f1538, [_ZZ28patch_embedding_kernel_tiledPKfS0_PfiiiE7s_patch+2048];
	mul.wide.u32 	%rd1032, %r530, 4;
	add.s64 	%rd1033, %rd7, %rd1032;
	ld.global.f32 	%f1539, [%rd1033];
	fma.rn.f32 	%f1540, %f1538, %f1539, %f1537;
	add.s32 	%r531, %r530, %r5;
	ld.shared.f32 	%f1541, [_ZZ28patch_embedding_kernel_tiledPKfS0_PfiiiE7s_patch+2052];
	mul.wide.u32 	%rd1034, %r531, 4;
	add.s64 	%rd1035, %rd7, %rd1034;
	ld.global.f32 	%f1542, [%rd1035];
	fma.rn.f32 	%f1543, %f1541, %f1542, %f1540;
	add.s32 	%r532, %r531, %r5;
	ld.shared.f32 	%f1544, [_ZZ28patch_embedding_kernel_tiledPKfS0_PfiiiE7s_patch+2056];
	mul.wide.u32 	%rd1036, %r532, 4;
	add.s64 	%rd1037, %rd7, %rd1036;
	ld.global.f32 	%f1545, [%rd1037];
	fma.rn.f32 	%f1546, %f1544, %f1545, %f1543;
	add.s32 	%r533, %r532, %r5;
	ld.shared.f32 	%f1547, [_ZZ28patch_embedding_kernel_tiledPKfS0_PfiiiE7s_patch+2060];
	mul.wide.u32 	%rd1038, %r533, 4;
	add.s64 	%rd1039, %rd7, %rd1038;
	ld.global.f32 	%f1548, [%rd1039];
	fma.rn.f32 	%f1549, %f1547, %f1548, %f1546;
	add.s32 	%r534, %r533, %r5;
	ld.shared.f32 	%f1550, [_ZZ28patch_embedding_kernel_tiledPKfS0_PfiiiE7s_patch+2064];
	mul.wide.u32 	%rd1040, %r534, 4;
	add.s64 	%rd1041, %rd7, %rd1040;
	ld.global.f32 	%f1551, [%rd1041];
	fma.rn.f32 	%f1552, %f1550, %f1551, %f1549;
	add.s32 	%r535, %r534, %r5;
	ld.shared.f32 	%f1553, [_ZZ28patch_embedding_kernel_tiledPKfS0_PfiiiE7s_patch+2068];
	mul.wide.u32 	%rd1042, %r535, 4;
	add.s64 	%rd1043, %rd7, %rd1042;
	ld.global.f32 	%f1554, [%rd1043];
	fma.rn.f32 	%f1555, %f1553, %f1554, %f1552;
	add.s32 	%r536, %r535, %r5;
	ld.shared.f32 	%f1556, [_ZZ28patch_embedding_kernel_tiledPKfS0_PfiiiE7s_patch+2072];
	mul.wide.u32 	%rd1044, %r536, 4;
	add.s64 	%rd1045, %rd7, %rd1044;
	ld.global.f32 	%f1557, [%rd1045];
	fma.rn.f32 	%f1558, %f1556, %f1557, %f1555;
	add.s32 	%r537, %r536, %r5;
	ld.shared.f32 	%f1559, [_ZZ28patch_embedding_kernel_tiledPKfS0_PfiiiE7s_patch+2076];
	mul.wide.u32 	%rd1046, %r537, 4;
	add.s64 	%rd1047, %rd7, %rd1046;
	ld.global.f32 	%f1560, [%rd1047];
	fma.rn.f32 	%f1561, %f1559, %f1560, %f1558;
	add.s32 	%r538, %r537, %r5;
	ld.shared.f32 	%f1562, [_ZZ28patch_embedding_kernel_tiledPKfS0_PfiiiE7s_patch+2080];
	mul.wide.u32 	%rd1048, %r538, 4;
	add.s64 	%rd1049, %rd7, %rd1048;
	ld.global.f32 	%f1563, [%rd1049];
	fma.rn.f32 	%f1564, %f1562, %f1563, %f1561;
	add.s32 	%r539, %r538, %r5;
	ld.shared.f32 	%f1565, [_ZZ28patch_embedding_kernel_tiledPKfS0_PfiiiE7s_patch+2084];
	mul.wide.u32 	%rd1050, %r539, 4;
	add.s64 	%rd1051, %rd7, %rd1050;
	ld.global.f32 	%f1566, [%rd1051];
	fma.rn.f32 	%f1567, %f1565, %f1566, %f1564;
	add.s32 	%r540, %r539, %r5;
	ld.shared.f32 	%f1568, [_ZZ28patch_embedding_kernel_tiledPKfS0_PfiiiE7s_patch+2088];
	mul.wide.u32 	%rd1052, %r540, 4;
	add.s64 	%rd1053, %rd7, %rd1052;
	ld.global.f32 	%f1569, [%rd1053];
	fma.rn.f32 	%f1570, %f1568, %f1569, %f1567;
	add.s32 	%r541, %r540, %r5;
	ld.shared.f32 	%f1571, [_ZZ28patch_embedding_kernel_tiledPKfS0_PfiiiE7s_patch+2092];
	mul.wide.u32 	%rd1054, %r541, 4;
	add.s64 	%rd1055, %rd7, %rd1054;
	ld.global.f32 	%f1572, [%rd1055];
	fma.rn.f32 	%f1573, %f1571, %f1572, %f1570;
	add.s32 	%r542, %r541, %r5;
	ld.shared.f32 	%f1574, [_ZZ28patch_embedding_kernel_tiledPKfS0_PfiiiE7s_patch+2096];
	mul.wide.u32 	%rd1056, %r542, 4;
	add.s64 	%rd1057, %rd7, %rd1056;
	ld.global.f32 	%f1575, [%rd1057];
	fma.rn.f32 	%f1576, %f1574, %f1575, %f1573;
	add.s32 	%r543, %r542, %r5;
	ld.shared.f32 	%f1577, [_ZZ28patch_embedding_kernel_tiledPKfS0_PfiiiE7s_patch+2100];
	mul.wide.u32 	%rd1058, %r543, 4;
	add.s64 	%rd1059, %rd7, %rd1058;
	ld.global.f32 	%f1578, [%rd1059];
	fma.rn.f32 	%f1579, %f1577, %f1578, %f1576;
	add.s32 	%r544, %r543, %r5;
	ld.shared.f32 	%f1580, [_ZZ28patch_embedding_kernel_tiledPKfS0_PfiiiE7s_patch+2104];
	mul.wide.u32 	%rd1060, %r544, 4;
	add.s64 	%rd1061, %rd7, %rd1060;
	ld.global.f32 	%f1581, [%rd1061];
	fma.rn.f32 	%f1582, %f1580, %f1581, %f1579;
	add.s32 	%r545, %r544, %r5;
	ld.shared.f32 	%f1583, [_ZZ28patch_embedding_kernel_tiledPKfS0_PfiiiE7s_patch+2108];
	mul.wide.u32 	%rd1062, %r545, 4;
	add.s64 	%rd1063, %rd7, %rd1062;
	ld.global.f32 	%f1584, [%rd1063];
	fma.rn.f32 	%f1585, %f1583, %f1584, %f1582;
	add.s32 	%r546, %r545, %r5;
	ld.shared.f32 	%f1586, [_ZZ28patch_embedding_kernel_tiledPKfS0_PfiiiE7s_patch+2112];
	mul.wide.u32 	%rd1064, %r546, 4;
	add.s64 	%rd1065, %rd7, %rd1064;
	ld.global.f32 	%f1587, [%rd1065];
	fma.rn.f32 	%f1588, %f1586, %f1587, %f1585;
	add.s32 	%r547, %r546, %r5;
	ld.shared.f32 	%f1589, [_ZZ28patch_embedding_kernel_tiledPKfS0_PfiiiE7s_patch+2116];
	mul.wide.u32 	%rd1066, %r547, 4;
	add.s64 	%rd1067, %rd7, %rd1066;
	ld.global.f32 	%f1590, [%rd1067];
	fma.rn.f32 	%f1591, %f1589, %f1590, %f1588;
	add.s32 	%r548, %r547, %r5;
	ld.shared.f32 	%f1592, [_ZZ28patch_embedding_kernel_tiledPKfS0_PfiiiE7s_patch+2120];
	mul.wide.u32 	%rd1068, %r548, 4;
	add.s64 	%rd1069, %rd7, %rd1068;
	ld.global.f32 	%f1593, [%rd1069];
	fma.rn.f32 	%f1594, %f1592, %f1593, %f1591;
	add.s32 	%r549, %r548, %r5;
	ld.shared.f32 	%f1595, [_ZZ28patch_embedding_kernel_tiledPKfS0_PfiiiE7s_patch+2124];
	mul.wide.u32 	%rd1070, %r549, 4;
	add.s64 	%rd1071, %rd7, %rd1070;
	ld.global.f32 	%f1596, [%rd1071];
	fma.rn.f32 	%f1597, %f1595, %f1596, %f1594;
	add.s32 	%r550, %r549, %r5;
	ld.shared.f32 	%f1598, [_ZZ28patch_embedding_kernel_tiledPKfS0_PfiiiE7s_patch+2128];
	mul.wide.u32 	%rd1072, %r550, 4;
	add.s64 	%rd1073, %rd7, %rd1072;
	ld.global.f32 	%f1599, [%rd1073];
	fma.rn.f32 	%f1600, %f1598, %f1599, %f1597;
	add.s32 	%r551, %r550, %r5;
	ld.shared.f32 	%f1601, [_ZZ28patch_embedding_kernel_tiledPKfS0_PfiiiE7s_patch+2132];
	mul.wide.u32 	%rd1074, %r551, 4;
	add.s64 	%rd1075, %rd7, %rd1074;
	ld.global.f32 	%f1602, [%rd1075];
	fma.rn.f32 	%f1603, %f1601, %f1602, %f1600;
	add.s32 	%r552, %r551, %r5;
	ld.shared.f32 	%f1604, [_ZZ28patch_embedding_kernel_tiledPKfS0_PfiiiE7s_patch+2136];
	mul.wide.u32 	%rd1076, %r552, 4;
	add.s64 	%rd1077, %rd7, %rd1076;
	ld.global.f32 	%f1605, [%rd1077];
	fma.rn.f32 	%f1606, %f1604, %f1605, %f1603;
	add.s32 	%r553, %r552, %r5;
	ld.shared.f32 	%f1607, [_ZZ28patch_embedding_kernel_tiledPKfS0_PfiiiE7s_patch+2140];
	mul.wide.u32 	%rd1078, %r553, 4;
	add.s64 	%rd1079, %rd7, %rd1078;
	ld.global.f32 	%f1608, [%rd1079];
	fma.rn.f32 	%f1609, %f1607, %f1608, %f1606;
	add.s32 	%r554, %r553, %r5;
	ld.shared.f32 	%f1610, [_ZZ28patch_embedding_kernel_tiledPKfS0_PfiiiE7s_patch+2144];
	mul.wide.u32 	%rd1080, %r554, 4;
	add.s64 	%rd1081, %rd7, %rd1080;
	ld.global.f32 	%f1611, [%rd1081];
	fma.rn.f32 	%f1612, %f1610, %f1611, %f1609;
	add.s32 	%r555, %r554, %r5;
	ld.shared.f32 	%f1613, [_ZZ28patch_embedding_kernel_tiledPKfS0_PfiiiE7s_patch+2148];
	mul.wide.u32 	%rd1082, %r555, 4;
	add.s64 	%rd1083, %rd7, %rd1082;
	ld.global.f32 	%f1614, [%rd1083];
	fma.rn.f32 	%f1615, %f1613, %f1614, %f1612;
	add.s32 	%r556, %r555, %r5;
	ld.shared.f32 	%f1616, [_ZZ28patch_embedding_kernel_tiledPKfS0_PfiiiE7s_patch+2152];
	mul.wide.u32 	%rd1084, %r556, 4;
	add.s64 	%rd1085, %rd7, %rd1084;
	ld.global.f32 	%f1617, [%rd1085];
	fma.rn.f32 	%f1618, %f1616, %f1617, %f1615;
	add.s32 	%r557, %r556, %r5;
	ld.shared.f32 	%f1619, [_ZZ28patch_embedding_kernel_tiledPKfS0_PfiiiE7s_patch+2156];
	mul.wide.u32 	%rd1086, %r557, 4;
	add.s64 	%rd1087, %rd7, %rd1086;
	ld.global.f32 	%f1620, [%rd1087];
	fma.rn.f32 	%f1621, %f1619, %f1620, %f1618;
	add.s32 	%r558, %r557, %r5;
	ld.shared.f32 	%f1622, [_ZZ28patch_embedding_kernel_tiledPKfS0_PfiiiE7s_patch+2160];
	mul.wide.u32 	%rd1088, %r558, 4;
	add.s64 	%rd1089, %rd7, %rd1088;
	ld.global.f32 	%f1623, [%rd1089];
	fma.rn.f32 	%f1624, %f1622, %f1623, %f1621;
	add.s32 	%r559, %r558, %r5;
	ld.shared.f32 	%f1625, [_ZZ28patch_embedding_kernel_tiledPKfS0_PfiiiE7s_patch+2164];
	mul.wide.u32 	%rd1090, %r559, 4;
	add.s64 	%rd1091, %rd7, %rd1090;
	ld.global.f32 	%f1626, [%rd1091];
	fma.rn.f32 	%f1627, %f1625, %f1626, %f1624;
	add.s32 	%r560, %r559, %r5;
	ld.shared.f32 	%f1628, [_ZZ28patch_embedding_kernel_tiledPKfS0_PfiiiE7s_patch+2168];
	mul.wide.u32 	%rd1092, %r560, 4;
	add.s64 	%rd1093, %rd7, %rd1092;
	ld.global.f32 	%f1629, [%rd1093];
	fma.rn.f32 	%f1630, %f1628, %f1629, %f1627;
	add.s32 	%r561, %r560, %r5;
	ld.shared.f32 	%f1631, [_ZZ28patch_embedding_kernel_tiledPKfS0_PfiiiE7s_patch+2172];
	mul.wide.u32 	%rd1094, %r561, 4;
	add.s64 	%rd1095, %rd7, %rd1094;
	ld.global.f32 	%f1632, [%rd1095];
	fma.rn.f32 	%f1633, %f1631, %f1632, %f1630;
	add.s32 	%r562, %r561, %r5;
	ld.shared.f32 	%f1634, [_ZZ28patch_embedding_kernel_tiledPKfS0_PfiiiE7s_patch+2176];
	mul.wide.u32 	%rd1096, %r562, 4;
	add.s64 	%rd1097, %rd7, %rd1096;
	ld.global.f32 	%f1635, [%rd1097];
	fma.rn.f32 	%f1636, %f1634, %f1635, %f1633;
	add.s32 	%r563, %r562, %r5;
	ld.shared.f32 	%f1637, [_ZZ28patch_embedding_kernel_tiledPKfS0_PfiiiE7s_patch+2180];
	mul.wide.u32 	%rd1098, %r563, 4;
	add.s64 	%rd1099, %rd7, %rd1098;
	ld.global.f32 	%f1638, [%rd1099];
	fma.rn.f32 	%f1639, %f1637, %f1638, %f1636;
	add.s32 	%r564, %r563, %r5;
	ld.shared.f32 	%f1640, [_ZZ28patch_embedding_kernel_tiledPKfS0_PfiiiE7s_patch+2184];
	mul.wide.u32 	%rd1100, %r564, 4;
	add.s64 	%rd1101, %rd7, %rd1100;
	ld.global.f32 	%f1641, [%rd1101];
	fma.rn.f32 	%f1642, %f1640, %f1641, %f1639;
	add.s32 	%r565, %r564, %r5;
	ld.shared.f32 	%f1643, [_ZZ28patch_embedding_kernel_tiledPKfS0_PfiiiE7s_patch+2188];
	mul.wide.u32 	%rd1102, %r565, 4;
	add.s64 	%rd1103, %rd7, %rd1102;
	ld.global.f32 	%f1644, [%rd1103];
	fma.rn.f32 	%f1645, %f1643, %f1644, %f1642;
	add.s32 	%r566, %r565, %r5;
	ld.shared.f32 	%f1646, [_ZZ28patch_embedding_kernel_tiledPKfS0_PfiiiE7s_patch+2192];
	mul.wide.u32 	%rd1104, %r566, 4;
	add.s64 	%rd1105, %rd7, %rd1104;
	ld.global.f32 	%f1647, [%rd1105];
	fma.rn.f32 	%f1648, %f1646, %f1647, %f1645;
	add.s32 	%r567, %r566, %r5;
	ld.shared.f32 	%f1649, [_ZZ28patch_embedding_kernel_tiledPKfS0_PfiiiE7s_patch+2196];
	mul.wide.u32 	%rd1106, %r567, 4;
	add.s64 	%rd1107, %rd7, %rd1106;
	ld.global.f32 	%f1650, [%rd1107];
	fma.rn.f32 	%f1651, %f1649, %f1650, %f1648;
	add.s32 	%r568, %r567, %r5;
	ld.shared.f32 	%f1652, [_ZZ28patch_embedding_kernel_tiledPKfS0_PfiiiE7s_patch+2200];
	mul.wide.u32 	%rd1108, %r568, 4;
	add.s64 	%rd1109, %rd7, %rd1108;
	ld.global.f32 	%f1653, [%rd1109];
	fma.rn.f32 	%f1654, %f1652, %f1653, %f1651;
	add.s32 	%r569, %r568, %r5;
	ld.shared.f32 	%f1655, [_ZZ28patch_embedding_kernel_tiledPKfS0_PfiiiE7s_patch+2204];
	mul.wide.u32 	%rd1110, %r569, 4;
	add.s64 	%rd1111, %rd7, %rd1110;
	ld.global.f32 	%f1656, [%rd1111];
	fma.rn.f32 	%f1657, %f1655, %f1656, %f1654;
	add.s32 	%r570, %r569, %r5;
	ld.shared.f32 	%f1658, [_ZZ28patch_embedding_kernel_tiledPKfS0_PfiiiE7s_patch+2208];
	mul.wide.u32 	%rd1112, %r570, 4;
	add.s64 	%rd1113, %rd7, %rd1112;
	ld.global.f32 	%f1659, [%rd1113];
	fma.rn.f32 	%f1660, %f1658, %f1659, %f1657;
	add.s32 	%r571, %r570, %r5;
	ld.shared.f32 	%f1661, [_ZZ28patch_embedding_kernel_tiledPKfS0_PfiiiE7s_patch+2212];
	mul.wide.u32 	%rd1114, %r571, 4;
	add.s64 	%rd1115, %rd7, %rd1114;
	ld.global.f32 	%f1662, [%rd1115];
	fma.rn.f32 	%f1663, %f1661, %f1662, %f1660;
	add.s32 	%r572, %r571, %r5;
	ld.shared.f32 	%f1664, [_ZZ28patch_embedding_kernel_tiledPKfS0_PfiiiE7s_patch+2216];
	mul.wide.u32 	%rd1116, %r572, 4;
	add.s64 	%rd1117, %rd7, %rd1116;
	ld.global.f32 	%f1665, [%rd1117];
	fma.rn.f32 	%f1666, %f1664, %f1665, %f1663;
	add.s32 	%r573, %r572, %r5;
	ld.shared.f32 	%f1667, [_ZZ28patch_embedding_kernel_tiledPKfS0_PfiiiE7s_patch+2220];
	mul.wide.u32 	%rd1118, %r573, 4;
	add.s64 	%rd1119, %rd7, %rd1118;
	ld.global.f32 	%f1668, [%rd1119];
	fma.rn.f32 	%f1669, %f1667, %f1668, %f1666;
	add.s32 	%r574, %r573, %r5;
	ld.shared.f32 	%f1670, [_ZZ28patch_embedding_kernel_tiledPKfS0_PfiiiE7s_patch+2224];
	mul.wide.u32 	%rd1120, %r574, 4;
	add.s64 	%rd1121, %rd7, %rd1120;
	ld.global.f32 	%f1671, [%rd1121];
	fma.rn.f32 	%f1672, %f1670, %f1671, %f1669;
	add.s32 	%r575, %r574, %r5;
	ld.shared.f32 	%f1673, [_ZZ28patch_embedding_kernel_tiledPKfS0_PfiiiE7s_patch+2228];
	mul.wide.u32 	%rd1122, %r575, 4;
	add.s64 	%rd1123, %rd7, %rd1122;
	ld.global.f32 	%f1674, [%rd1123];
	fma.rn.f32 	%f1675, %f1673, %f1674, %f1672;
	add.s32 	%r576, %r575, %r5;
	ld.shared.f32 	%f1676, [_ZZ28patch_embedding_kernel_tiledPKfS0_PfiiiE7s_patch+2232];
	mul.wide.u32 	%rd1124, %r576, 4;
	add.s64 	%rd1125, %rd7, %rd1124;
	ld.global.f32 	%f1677, [%rd1125];
	fma.rn.f32 	%f1678, %f1676, %f1677, %f1675;
	add.s32 	%r577, %r576, %r5;
	ld.shared.f32 	%f1679, [_ZZ28patch_embedding_kernel_tiledPKfS0_PfiiiE7s_patch+2236];
	mul.wide.u32 	%rd1126, %r577, 4;
	add.s64 	%rd1127, %rd7, %rd1126;
	ld.global.f32 	%f1680, [%rd1127];
	fma.rn.f32 	%f1681, %f1679, %f1680, %f1678;
	add.s32 	%r578, %r577, %r5;
	ld.shared.f32 	%f1682, [_ZZ28patch_embedding_kernel_tiledPKfS0_PfiiiE7s_patch+2240];
	mul.wide.u32 	%rd1128, %r578, 4;
	add.s64 	%rd1129, %rd7, %rd1128;
	ld.global.f32 	%f1683, [%rd1129];
	fma.rn.f32 	%f1684, %f1682, %f1683, %f1681;
	add.s32 	%r579, %r578, %r5;
	ld.shared.f32 	%f1685, [_ZZ28patch_embedding_kernel_tiledPKfS0_PfiiiE7s_patch+2244];
	mul.wide.u32 	%rd1130, %r579, 4;
	add.s64 	%rd1131, %rd7, %rd1130;
	ld.global.f32 	%f1686, [%rd1131];
	fma.rn.f32 	%f1687, %f1685, %f1686, %f1684;
	add.s32 	%r580, %r579, %r5;
	ld.shared.f32 	%f1688, [_ZZ28patch_embedding_kernel_tiledPKfS0_PfiiiE7s_patch+2248];
	mul.wide.u32 	%rd1132, %r580, 4;
	add.s64 	%rd1133, %rd7, %rd1132;
	ld.global.f32 	%f1689, [%rd1133];
	fma.rn.f32 	%f1690, %f1688, %f1689, %f1687;
	add.s32 	%r581, %r580, %r5;
	ld.shared.f32 	%f1691, [_ZZ28patch_embedding_kernel_tiledPKfS0_PfiiiE7s_patch+2252];
	mul.wide.u32 	%rd1134, %r581, 4;
	add.s64 	%rd1135, %rd7, %rd1134;
	ld.global.f32 	%f1692, [%rd1135];
	fma.rn.f32 	%f1693, %f1691, %f1692, %f1690;
	add.s32 	%r582, %r581, %r5;
	ld.shared.f32 	%f1694, [_ZZ28patch_embedding_kernel_tiledPKfS0_PfiiiE7s_patch+2256];
	mul.wide.u32 	%rd1136, %r582, 4;
	add.s64 	%rd1137, %rd7, %rd1136;
	ld.global.f32 	%f1695, [%rd1137];
	fma.rn.f32 	%f1696, %f1694, %f1695, %f1693;
	add.s32 	%r583, %r582, %r5;
	ld.shared.f32 	%f1697, [_ZZ28patch_embedding_kernel_tiledPKfS0_PfiiiE7s_patch+2260];
	mul.wide.u32 	%rd1138, %r583, 4;
	add.s64 	%rd1139, %rd7, %rd1138;
	ld.global.f32 	%f1698, [%rd1139];
	fma.rn.f32 	%f1699, %f1697, %f1698, %f1696;
	add.s32 	%r584, %r583, %r5;
	ld.shared.f32 	%f1700, [_ZZ28patch_embedding_kernel_tiledPKfS0_PfiiiE7s_patch+2264];
	mul.wide.u32 	%rd1140, %r584, 4;
	add.s64 	%rd1141, %rd7, %rd1140;
	ld.global.f32 	%f1701, [%rd1141];
	fma.rn.f32 	%f1702, %f1700, %f1701, %f1699;
	add.s32 	%r585, %r584, %r5;
	ld.shared.f32 	%f1703, [_ZZ28patch_embedding_kernel_tiledPKfS0_PfiiiE7s_patch+2268];
	mul.wide.u32 	%rd1142, %r585, 4;
	add.s64 	%rd1143, %rd7, %rd1142;
	ld.global.f32 	%f1704, [%rd1143];
	fma.rn.f32 	%f1705, %f1703, %f1704, %f1702;
	add.s32 	%r586, %r585, %r5;
	ld.shared.f32 	%f1706, [_ZZ28patch_embedding_kernel_tiledPKfS0_PfiiiE7s_patch+2272];
	mul.wide.u32 	%rd1144, %r586, 4;
	add.s64 	%rd1145, %rd7, %rd1144;
	ld.global.f32 	%f1707, [%rd1145];
	fma.rn.f32 	%f1708, %f1706, %f1707, %f1705;
	add.s32 	%r587, %r586, %r5;
	ld.shared.f32 	%f1709, [_ZZ28patch_embedding_kernel_tiledPKfS0_PfiiiE7s_patch+2276];
	mul.wide.u32 	%rd1146, %r587, 4;
	add.s64 	%rd1147, %rd7, %rd1146;
	ld.global.f32 	%f1710, [%rd1147];
	fma.rn.f32 	%f1711, %f1709, %f1710, %f1708;
	add.s32 	%r588, %r587, %r5;
	ld.shared.f32 	%f1712, [_ZZ28patch_embedding_kernel_tiledPKfS0_PfiiiE7s_patch+2280];
	mul.wide.u32 	%rd1148, %r588, 4;
	add.s64 	%rd1149, %rd7, %rd1148;
	ld.global.f32 	%f1713, [%rd1149];
	fma.rn.f32 	%f1714, %f1712, %f1713, %f1711;
	add.s32 	%r589, %r588, %r5;
	ld.shared.f32 	%f1715, [_ZZ28patch_embedding_kernel_tiledPKfS0_PfiiiE7s_patch+2284];
	mul.wide.u32 	%rd1150, %r589, 4;
	add.s64 	%rd1151, %rd7, %rd1150;
	ld.global.f32 	%f1716, [%rd1151];
	fma.rn.f32 	%f1717, %f1715, %f1716, %f1714;
	add.s32 	%r590, %r589, %r5;
	ld.shared.f32 	%f1718, [_ZZ28patch_embedding_kernel_tiledPKfS0_PfiiiE7s_patch+2288];
	mul.wide.u32 	%rd1152, %r590, 4;
	add.s64 	%rd1153, %rd7, %rd1152;
	ld.global.f32 	%f1719, [%rd1153];
	fma.rn.f32 	%f1720, %f1718, %f1719, %f1717;
	add.s32 	%r591, %r590, %r5;
	ld.shared.f32 	%f1721, [_ZZ28patch_embedding_kernel_tiledPKfS0_PfiiiE7s_patch+2292];
	mul.wide.u32 	%rd1154, %r591, 4;
	add.s64 	%rd1155, %rd7, %rd1154;
	ld.global.f32 	%f1722, [%rd1155];
	fma.rn.f32 	%f1723, %f1721, %f1722, %f1720;
	add.s32 	%r592, %r591, %r5;
	ld.shared.f32 	%f1724, [_ZZ28patch_embedding_kernel_tiledPKfS0_PfiiiE7s_patch+2296];
	mul.wide.u32 	%rd1156, %r592, 4;
	add.s64 	%rd1157, %rd7, %rd1156;
	ld.global.f32 	%f1725, [%rd1157];
	fma.rn.f32 	%f1726, %f1724, %f1725, %f1723;
	add.s32 	%r593, %r592, %r5;
	ld.shared.f32 	%f1727, [_ZZ28patch_embedding_kernel_tiledPKfS0_PfiiiE7s_patch+2300];
	mul.wide.u32 	%rd1158, %r593, 4;
	add.s64 	%rd1159, %rd7, %rd1158;
	ld.global.f32 	%f1728, [%rd1159];
	fma.rn.f32 	%f1729, %f1727, %f1728, %f1726;
	add.s32 	%r594, %r593, %r5;
	ld.shared.f32 	%f1730, [_ZZ28patch_embedding_kernel_tiledPKfS0_PfiiiE7s_patch+2304];
	mul.wide.u32 	%rd1160, %r594, 4;
	add.s64 	%rd1161, %rd7, %rd1160;
	ld.global.f32 	%f1731, [%rd1161];
	fma.rn.f32 	%f1732, %f1730, %f1731, %f1729;
	add.s32 	%r595, %r594, %r5;
	ld.shared.f32 	%f1733, [_ZZ28patch_embedding_kernel_tiledPKfS0_PfiiiE7s_patch+2308];
	mul.wide.u32 	%rd1162, %r595, 4;
	add.s64 	%rd1163, %rd7, %rd1162;
	ld.global.f32 	%f1734, [%rd1163];
	fma.rn.f32 	%f1735, %f1733, %f1734, %f1732;
	add.s32 	%r596, %r595, %r5;
	ld.shared.f32 	%f1736, [_ZZ28patch_embedding_kernel_tiledPKfS0_PfiiiE7s_patch+2312];
	mul.wide.u32 	%rd1164, %r596, 4;
	add.s64 	%rd1165, %rd7, %rd1164;
	ld.global.f32 	%f1737, [%rd1165];
	fma.rn.f32 	%f1738, %f1736, %f1737, %f1735;
	add.s32 	%r597, %r596, %r5;
	ld.shared.f32 	%f1739, [_ZZ28patch_embedding_kernel_tiledPKfS0_PfiiiE7s_patch+2316];
	mul.wide.u32 	%rd1166, %r597, 4;
	add.s64 	%rd1167, %rd7, %rd1166;
	ld.global.f32 	%f1740, [%rd1167];
	fma.rn.f32 	%f1741, %f1739, %f1740, %f1738;
	add.s32 	%r598, %r597, %r5;
	ld.shared.f32 	%f1742, [_ZZ28patch_embedding_kernel_tiledPKfS0_PfiiiE7s_patch+2320];
	mul.wide.u32 	%rd1168, %r598, 4;
	add.s64 	%rd1169, %rd7, %rd1168;
	ld.global.f32 	%f1743, [%rd1169];
	fma.rn.f32 	%f1744, %f1742, %f1743, %f1741;
	add.s32 	%r599, %r598, %r5;
	ld.shared.f32 	%f1745, [_ZZ28patch_embedding_kernel_tiledPKfS0_PfiiiE7s_patch+2324];
	mul.wide.u32 	%rd1170, %r599, 4;
	add.s64 	%rd1171, %rd7, %rd1170;
	ld.global.f32 	%f1746, [%rd1171];
	fma.rn.f32 	%f1747, %f1745, %f1746, %f1744;
	add.s32 	%r600, %r599, %r5;
	ld.shared.f32 	%f1748, [_ZZ28patch_embedding_kernel_tiledPKfS0_PfiiiE7s_patch+2328];
	mul.wide.u32 	%rd1172, %r600, 4;
	add.s64 	%rd1173, %rd7, %rd1172;
	ld.global.f32 	%f1749, [%rd1173];
	fma.rn.f32 	%f1750, %f1748, %f1749, %f1747;
	add.s32 	%r601, %r600, %r5;
	ld.shared.f32 	%f1751, [_ZZ28patch_embedding_kernel_tiledPKfS0_PfiiiE7s_patch+2332];
	mul.wide.u32 	%rd1174, %r601, 4;
	add.s64 	%rd1175, %rd7, %rd1174;
	ld.global.f32 	%f1752, [%rd1175];
	fma.rn.f32 	%f1753, %f1751, %f1752, %f1750;
	add.s32 	%r602, %r601, %r5;
	ld.shared.f32 	%f1754, [_ZZ28patch_embedding_kernel_tiledPKfS0_PfiiiE7s_patch+2336];
	mul.wide.u32 	%rd1176, %r602, 4;
	add.s64 	%rd1177, %rd7, %rd1176;
	ld.global.f32 	%f1755, [%rd1177];
	fma.rn.f32 	%f1756, %f1754, %f1755, %f1753;
	add.s32 	%r603, %r602, %r5;
	ld.shared.f32 	%f1757, [_ZZ28patch_embedding_kernel_tiledPKfS0_PfiiiE7s_patch+2340];
	mul.wide.u32 	%rd1178, %r603, 4;
	add.s64 	%rd1179, %rd7, %rd1178;
	ld.global.f32 	%f1758, [%rd1179];
	fma.rn.f32 	%f1759, %f1757, %f1758, %f1756;
	add.s32 	%r604, %r603, %r5;
	ld.shared.f32 	%f1760, [_ZZ28patch_embedding_kernel_tiledPKfS0_PfiiiE7s_patch+2344];
	mul.wide.u32 	%rd1180, %r604, 4;
	add.s64 	%rd1181, %rd7, %rd1180;
	ld.global.f32 	%f1761, [%rd1181];
	fma.rn.f32 	%f1762, %f1760, %f1761, %f1759;
	add.s32 	%r605, %r604, %r5;
	ld.shared.f32 	%f1763, [_ZZ28patch_embedding_kernel_tiledPKfS0_PfiiiE7s_patch+2348];
	mul.wide.u32 	%rd1182, %r605, 4;
	add.s64 	%rd1183, %rd7, %rd1182;
	ld.global.f32 	%f1764, [%rd1183];
	fma.rn.f32 	%f1765, %f1763, %f1764, %f1762;
	add.s32 	%r606, %r605, %r5;
	ld.shared.f32 	%f1766, [_ZZ28patch_embedding_kernel_tiledPKfS0_PfiiiE7s_patch+2352];
	mul.wide.u32 	%rd1184, %r606, 4;
	add.s64 	%rd1185, %rd7, %rd1184;
	ld.global.f32 	%f1767, [%rd1185];
	fma.rn.f32 	%f1768, %f1766, %f1767, %f1765;
	add.s32 	%r607, %r606, %r5;
	ld.shared.f32 	%f1769, [_ZZ28patch_embedding_kernel_tiledPKfS0_PfiiiE7s_patch+2356];
	mul.wide.u32 	%rd1186, %r607, 4;
	add.s64 	%rd1187, %rd7, %rd1186;
	ld.global.f32 	%f1770, [%rd1187];
	fma.rn.f32 	%f1771, %f1769, %f1770, %f1768;
	add.s32 	%r608, %r607, %r5;
	ld.shared.f32 	%f1772, [_ZZ28patch_embedding_kernel_tiledPKfS0_PfiiiE7s_patch+2360];
	mul.wide.u32 	%rd1188, %r608, 4;
	add.s64 	%rd1189, %rd7, %rd1188;
	ld.global.f32 	%f1773, [%rd1189];
	fma.rn.f32 	%f1774, %f1772, %f1773, %f1771;
	add.s32 	%r609, %r608, %r5;
	ld.shared.f32 	%f1775, [_ZZ28patch_embedding_kernel_tiledPKfS0_PfiiiE7s_patch+2364];
	mul.wide.u32 	%rd1190, %r609, 4;
	add.s64 	%rd1191, %rd7, %rd1190;
	ld.global.f32 	%f1776, [%rd1191];
	fma.rn.f32 	%f1777, %f1775, %f1776, %f1774;
	add.s32 	%r610, %r609, %r5;
	ld.shared.f32 	%f1778, [_ZZ28patch_embedding_kernel_tiledPKfS0_PfiiiE7s_patch+2368];
	mul.wide.u32 	%rd1192, %r610, 4;
	add.s64 	%rd1193, %rd7, %rd1192;
	ld.global.f32 	%f1779, [%rd1193];
	fma.rn.f32 	%f1780, %f1778, %f1779, %f1777;
	add.s32 	%r611, %r610, %r5;
	ld.shared.f32 	%f1781, [_ZZ28patch_embedding_kernel_tiledPKfS0_PfiiiE7s_patch+2372];
	mul.wide.u32 	%rd1194, %r611, 4;
	add.s64 	%rd1195, %rd7, %rd1194;
	ld.global.f32 	%f1782, [%rd1195];
	fma.rn.f32 	%f1783, %f1781, %f1782, %f1780;
	add.s32 	%r612, %r611, %r5;
	ld.shared.f32 	%f1784, [_ZZ28patch_embedding_kernel_tiledPKfS0_PfiiiE7s_patch+2376];
	mul.wide.u32 	%rd1196, %r612, 4;
	add.s64 	%rd1197, %rd7, %rd1196;
	ld.global.f32 	%f1785, [%rd1197];
	fma.rn.f32 	%f1786, %f1784, %f1785, %f1783;
	add.s32 	%r613, %r612, %r5;
	ld.shared.f32 	%f1787, [_ZZ28patch_embedding_kernel_tiledPKfS0_PfiiiE7s_patch+2380];
	mul.wide.u32 	%rd1198, %r613, 4;
	add.s64 	%rd1199, %rd7, %rd1198;
	ld.global.f32 	%f1788, [%rd1199];
	fma.rn.f32 	%f1789, %f1787, %f1788, %f1786;
	add.s32 	%r614, %r613, %r5;
	ld.shared.f32 	%f1790, [_ZZ28patch_embedding_kernel_tiledPKfS0_PfiiiE7s_patch+2384];
	mul.wide.u32 	%rd1200, %r614, 4;
	add.s64 	%rd1201, %rd7, %rd1200;
	ld.global.f32 	%f1791, [%rd1201];
	fma.rn.f32 	%f1792, %f1790, %f1791, %f1789;
	add.s32 	%r615, %r614, %r5;
	ld.shared.f32 	%f1793, [_ZZ28patch_embedding_kernel_tiledPKfS0_PfiiiE7s_patch+2388];
	mul.wide.u32 	%rd1202, %r615, 4;
	add.s64 	%rd1203, %rd7, %rd1202;
	ld.global.f32 	%f1794, [%rd1203];
	fma.rn.f32 	%f1795, %f1793, %f1794, %f1792;
	add.s32 	%r616, %r615, %r5;
	ld.shared.f32 	%f1796, [_ZZ28patch_embedding_kernel_tiledPKfS0_PfiiiE7s_patch+2392];
	mul.wide.u32 	%rd1204, %r616, 4;
	add.s64 	%rd1205, %rd7, %rd1204;
	ld.global.f32 	%f1797, [%rd1205];
	fma.rn.f32 	%f1798, %f1796, %f1797, %f1795;
	add.s32 	%r617, %r616, %r5;
	ld.shared.f32 	%f1799, [_ZZ28patch_embedding_kernel_tiledPKfS0_PfiiiE7s_patch+2396];
	mul.wide.u32 	%rd1206, %r617, 4;
	add.s64 	%rd1207, %rd7, %rd1206;
	ld.global.f32 	%f1800, [%rd1207];
	fma.rn.f32 	%f1801, %f1799, %f1800, %f1798;
	add.s32 	%r618, %r617, %r5;
	ld.shared.f32 	%f1802, [_ZZ28patch_embedding_kernel_tiledPKfS0_PfiiiE7s_patch+2400];
	mul.wide.u32 	%rd1208, %r618, 4;
	add.s64 	%rd1209, %rd7, %rd1208;
	ld.global.f32 	%f1803, [%rd1209];
	fma.rn.f32 	%f1804, %f1802, %f1803, %f1801;
	add.s32 	%r619, %r618, %r5;
	ld.shared.f32 	%f1805, [_ZZ28patch_embedding_kernel_tiledPKfS0_PfiiiE7s_patch+2404];
	mul.wide.u32 	%rd1210, %r619, 4;
	add.s64 	%rd1211, %rd7, %rd1210;
	ld.global.f32 	%f1806, [%rd1211];
	fma.rn.f32 	%f1807, %f1805, %f1806, %f1804;
	add.s32 	%r620, %r619, %r5;
	ld.shared.f32 	%f1808, [_ZZ28patch_embedding_kernel_tiledPKfS0_PfiiiE7s_patch+2408];
	mul.wide.u32 	%rd1212, %r620, 4;
	add.s64 	%rd1213, %rd7, %rd1212;
	ld.global.f32 	%f1809, [%rd1213];
	fma.rn.f32 	%f1810, %f1808, %f1809, %f1807;
	add.s32 	%r621, %r620, %r5;
	ld.shared.f32 	%f1811, [_ZZ28patch_embedding_kernel_tiledPKfS0_PfiiiE7s_patch+2412];
	mul.wide.u32 	%rd1214, %r621, 4;
	add.s64 	%rd1215, %rd7, %rd1214;
	ld.global.f32 	%f1812, [%rd1215];
	fma.rn.f32 	%f1813, %f1811, %f1812, %f1810;
	add.s32 	%r622, %r621, %r5;
	ld.shared.f32 	%f1814, [_ZZ28patch_embedding_kernel_tiledPKfS0_PfiiiE7s_patch+2416];
	mul.wide.u32 	%rd1216, %r622, 4;
	add.s64 	%rd1217, %rd7, %rd1216;
	ld.global.f32 	%f1815, [%rd1217];
	fma.rn.f32 	%f1816, %f1814, %f1815, %f1813;
	add.s32 	%r623, %r622, %r5;
	ld.shared.f32 	%f1817, [_ZZ28patch_embedding_kernel_tiledPKfS0_PfiiiE7s_patch+2420];
	mul.wide.u32 	%rd1218, %r623, 4;
	add.s64 	%rd1219, %rd7, %rd1218;
	ld.global.f32 	%f1818, [%rd1219];
	fma.rn.f32 	%f1819, %f1817, %f1818, %f1816;
	add.s32 	%r624, %r623, %r5;
	ld.shared.f32 	%f1820, [_ZZ28patch_embedding_kernel_tiledPKfS0_PfiiiE7s_patch+2424];
	mul.wide.u32 	%rd1220, %r624, 4;
	add.s64 	%rd1221, %rd7, %rd1220;
	ld.global.f32 	%f1821, [%rd1221];
	fma.rn.f32 	%f1822, %f1820, %f1821, %f1819;
	add.s32 	%r625, %r624, %r5;
	ld.shared.f32 	%f1823, [_ZZ28patch_embedding_kernel_tiledPKfS0_PfiiiE7s_patch+2428];
	mul.wide.u32 	%rd1222, %r625, 4;
	add.s64 	%rd1223, %rd7, %rd1222;
	ld.global.f32 	%f1824, [%rd1223];
	fma.rn.f32 	%f1825, %f1823, %f1824, %f1822;
	add.s32 	%r626, %r625, %r5;
	ld.shared.f32 	%f1826, [_ZZ28patch_embedding_kernel_tiledPKfS0_PfiiiE7s_patch+2432];
	mul.wide.u32 	%rd1224, %r626, 4;
	add.s64 	%rd1225, %rd7, %rd1224;
	ld.global.f32 	%f1827, [%rd1225];
	fma.rn.f32 	%f1828, %f1826, %f1827, %f1825;
	add.s32 	%r627, %r626, %r5;
	ld.shared.f32 	%f1829, [_ZZ28patch_embedding_kernel_tiledPKfS0_PfiiiE7s_patch+2436];
	mul.wide.u32 	%rd1226, %r627, 4;
	add.s64 	%rd1227, %rd7, %rd1226;
	ld.global.f32 	%f1830, [%rd1227];
	fma.rn.f32 	%f1831, %f1829, %f1830, %f1828;
	add.s32 	%r628, %r627, %r5;
	ld.shared.f32 	%f1832, [_ZZ28patch_embedding_kernel_tiledPKfS0_PfiiiE7s_patch+2440];
	mul.wide.u32 	%rd1228, %r628, 4;
	add.s64 	%rd1229, %rd7, %rd1228;
	ld.global.f32 	%f1833, [%rd1229];
	fma.rn.f32 	%f1834, %f1832, %f1833, %f1831;
	add.s32 	%r629, %r628, %r5;
	ld.shared.f32 	%f1835, [_ZZ28patch_embedding_kernel_tiledPKfS0_PfiiiE7s_patch+2444];
	mul.wide.u32 	%rd1230, %r629, 4;
	add.s64 	%rd1231, %rd7, %rd1230;
	ld.global.f32 	%f1836, [%rd1231];
	fma.rn.f32 	%f1837, %f1835, %f1836, %f1834;
	add.s32 	%r630, %r629, %r5;
	ld.shared.f32 	%f1838, [_ZZ28patch_embedding_kernel_tiledPKfS0_PfiiiE7s_patch+2448];
	mul.wide.u32 	%rd1232, %r630, 4;
	add.s64 	%rd1233, %rd7, %rd1232;
	ld.global.f32 	%f1839, [%rd1233];
	fma.rn.f32 	%f1840, %f1838, %f1839, %f1837;
	add.s32 	%r631, %r630, %r5;
	ld.shared.f32 	%f1841, [_ZZ28patch_embedding_kernel_tiledPKfS0_PfiiiE7s_patch+2452];
	mul.wide.u32 	%rd1234, %r631, 4;
	add.s64 	%rd1235, %rd7, %rd1234;
	ld.global.f32 	%f1842, [%rd1235];
	fma.rn.f32 	%f1843, %f1841, %f1842, %f1840;
	add.s32 	%r632, %r631, %r5;
	ld.shared.f32 	%f1844, [_ZZ28patch_embedding_kernel_tiledPKfS0_PfiiiE7s_patch+2456];
	mul.wide.u32 	%rd1236, %r632, 4;
	add.s64 	%rd1237, %rd7, %rd1236;
	ld.global.f32 	%f1845, [%rd1237];
	fma.rn.f32 	%f1846, %f1844, %f1845, %f1843;
	add.s32 	%r633, %r632, %r5;
	ld.shared.f32 	%f1847, [_ZZ28patch_embedding_kernel_tiledPKfS0_PfiiiE7s_patch+2460];
	mul.wide.u32 	%rd1238, %r633, 4;
	add.s64 	%rd1239, %rd7, %rd1238;
	ld.global.f32 	%f1848, [%rd1239];
	fma.rn.f32 	%f1849, %f1847, %f1848, %f1846;
	add.s32 	%r634, %r633, %r5;
	ld.shared.f32 	%f1850, [_ZZ28patch_embedding_kernel_tiledPKfS0_PfiiiE7s_patch+2464];
	mul.wide.u32 	%rd1240, %r634, 4;
	add.s64 	%rd1241, %rd7, %rd1240;
	ld.global.f32 	%f1851, [%rd1241];
	fma.rn.f32 	%f1852, %f1850, %f1851, %f1849;
	add.s32 	%r635, %r634, %r5;
	ld.shared.f32 	%f1853, [_ZZ28patch_embedding_kernel_tiledPKfS0_PfiiiE7s_patch+2468];
	mul.wide.u32 	%rd1242, %r635, 4;
	add.s64 	%rd1243, %rd7, %rd1242;
	ld.global.f32 	%f1854, [%rd1243];
	fma.rn.f32 	%f1855, %f1853, %f1854, %f1852;
	add.s32 	%r636, %r635, %r5;
	ld.shared.f32 	%f1856, [_ZZ28patch_embedding_kernel_tiledPKfS0_PfiiiE7s_patch+2472];
	mul.wide.u32 	%rd1244, %r636, 4;
	add.s64 	%rd1245, %rd7, %rd1244;
	ld.global.f32 	%f1857, [%rd1245];
	fma.rn.f32 	%f1858, %f1856, %f1857, %f1855;
	add.s32 	%r637, %r636, %r5;
	ld.shared.f32 	%f1859, [_ZZ28patch_embedding_kernel_tiledPKfS0_PfiiiE7s_patch+2476];
	mul.wide.u32 	%rd1246, %r637, 4;
	add.s64 	%rd1247, %rd7, %rd1246;
	ld.global.f32 	%f1860, [%rd1247];
	fma.rn.f32 	%f1861, %f1859, %f1860, %f1858;
	add.s32 	%r638, %r637, %r5;
	ld.shared.f32 	%f1862, [_ZZ28patch_embedding_kernel_tiledPKfS0_PfiiiE7s_patch+2480];
	mul.wide.u32 	%rd1248, %r638, 4;
	add.s64 	%rd1249, %rd7, %rd1248;
	ld.global.f32 	%f1863, [%rd1249];
	fma.rn.f32 	%f1864, %f1862, %f1863, %f1861;
	add.s32 	%r639, %r638, %r5;
	ld.shared.f32 	%f1865, [_ZZ28patch_embedding_kernel_tiledPKfS0_PfiiiE7s_patch+2484];
	mul.wide.u32 	%rd1250, %r639, 4;
	add.s64 	%rd1251, %rd7, %rd1250;
	ld.global.f32 	%f1866, [%rd1251];
	fma.rn.f32 	%f1867, %f1865, %f1866, %f1864;
	add.s32 	%r640, %r639, %r5;
	ld.shared.f32 	%f1868, [_ZZ28patch_embedding_kernel_tiledPKfS0_PfiiiE7s_patch+2488];
	mul.wide.u32 	%rd1252, %r640, 4;
	add.s64 	%rd1253, %rd7, %rd1252;
	ld.global.f32 	%f1869, [%rd1253];
	fma.rn.f32 	%f1870, %f1868, %f1869, %f1867;
	add.s32 	%r641, %r640, %r5;
	ld.shared.f32 	%f1871, [_ZZ28patch_embedding_kernel_tiledPKfS0_PfiiiE7s_patch+2492];
	mul.wide.u32 	%rd1254, %r641, 4;
	add.s64 	%rd1255, %rd7, %rd1254;
	ld.global.f32 	%f1872, [%rd1255];
	fma.rn.f32 	%f1873, %f1871, %f1872, %f1870;
	add.s32 	%r642, %r641, %r5;
	ld.shared.f32 	%f1874, [_ZZ28patch_embedding_kernel_tiledPKfS0_PfiiiE7s_patch+2496];
	mul.wide.u32 	%rd1256, %r642, 4;
	add.s64 	%rd1257, %rd7, %rd1256;
	ld.global.f32 	%f1875, [%rd1257];
	fma.rn.f32 	%f1876, %f1874, %f1875, %f1873;
	add.s32 	%r643, %r642, %r5;
	ld.shared.f32 	%f1877, [_ZZ28patch_embedding_kernel_tiledPKfS0_PfiiiE7s_patch+2500];
	mul.wide.u32 	%rd1258, %r643, 4;
	add.s64 	%rd1259, %rd7, %rd1258;
	ld.global.f32 	%f1878, [%rd1259];
	fma.rn.f32 	%f1879, %f1877, %f1878, %f1876;
	add.s32 	%r644, %r643, %r5;
	ld.shared.f32 	%f1880, [_ZZ28patch_embedding_kernel_tiledPKfS0_PfiiiE7s_patch+2504];
	mul.wide.u32 	%rd1260, %r644, 4;
	add.s64 	%rd1261, %rd7, %rd1260;
	ld.global.f32 	%f1881, [%rd1261];
	fma.rn.f32 	%f1882, %f1880, %f1881, %f1879;
	add.s32 	%r645, %r644, %r5;
	ld.shared.f32 	%f1883, [_ZZ28patch_embedding_kernel_tiledPKfS0_PfiiiE7s_patch+2508];
	mul.wide.u32 	%rd1262, %r645, 4;
	add.s64 	%rd1263, %rd7, %rd1262;
	ld.global.f32 	%f1884, [%rd1263];
	fma.rn.f32 	%f1885, %f1883, %f1884, %f1882;
	add.s32 	%r646, %r645, %r5;
	ld.shared.f32 	%f1886, [_ZZ28patch_embedding_kernel_tiledPKfS0_PfiiiE7s_patch+2512];
	mul.wide.u32 	%rd1264, %r646, 4;
	add.s64 	%rd1265, %rd7, %rd1264;
	ld.global.f32 	%f1887, [%rd1265];
	fma.rn.f32 	%f1888, %f1886, %f1887, %f1885;
	add.s32 	%r647, %r646, %r5;
	ld.shared.f32 	%f1889, [_ZZ28patch_embedding_kernel_tiledPKfS0_PfiiiE7s_patch+2516];
	mul.wide.u32 	%rd1266, %r647, 4;
	add.s64 	%rd1267, %rd7, %rd1266;
	ld.global.f32 	%f1890, [%rd1267];
	fma.rn.f32 	%f1891, %f1889, %f1890, %f1888;
	add.s32 	%r648, %r647, %r5;
	ld.shared.f32 	%f1892, [_ZZ28patch_embedding_kernel_tiledPKfS0_PfiiiE7s_patch+2520];
	mul.wide.u32 	%rd1268, %r648, 4;
	add.s64 	%rd1269, %rd7, %rd1268;
	ld.global.f32 	%f1893, [%rd1269];
	fma.rn.f32 	%f1894, %f1892, %f1893, %f1891;
	add.s32 	%r649, %r648, %r5;
	ld.shared.f32 	%f1895, [_ZZ28patch_embedding_kernel_tiledPKfS0_PfiiiE7s_patch+2524];
	mul.wide.u32 	%rd1270, %r649, 4;
	add.s64 	%rd1271, %rd7, %rd1270;
	ld.global.f32 	%f1896, [%rd1271];
	fma.rn.f32 	%f1897, %f1895, %f1896, %f1894;
	add.s32 	%r650, %r649, %r5;
	ld.shared.f32 	%f1898, [_ZZ28patch_embedding_kernel_tiledPKfS0_PfiiiE7s_patch+2528];
	mul.wide.u32 	%rd1272, %r650, 4;
	add.s64 	%rd1273, %rd7, %rd1272;
	ld.global.f32 	%f1899, [%rd1273];
	fma.rn.f32 	%f1900, %f1898, %f1899, %f1897;
	add.s32 	%r651, %r650, %r5;
	ld.shared.f32 	%f1901, [_ZZ28patch_embedding_kernel_tiledPKfS0_PfiiiE7s_patch+2532];
	mul.wide.u32 	%rd1274, %r651, 4;
	add.s64 	%rd1275, %rd7, %rd1274;
	ld.global.f32 	%f1902, [%rd1275];
	fma.rn.f32 	%f1903, %f1901, %f1902, %f1900;
	add.s32 	%r652, %r651, %r5;
	ld.shared.f32 	%f1904, [_ZZ28patch_embedding_kernel_tiledPKfS0_PfiiiE7s_patch+2536];
	mul.wide.u32 	%rd1276, %r652, 4;
	add.s64 	%rd1277, %rd7, %rd1276;
	ld.global.f32 	%f1905, [%rd1277];
	fma.rn.f32 	%f1906, %f1904, %f1905, %f1903;
	add.s32 	%r653, %r652, %r5;
	ld.shared.f32 	%f1907, [_ZZ28patch_embedding_kernel_tiledPKfS0_PfiiiE7s_patch+2540];
	mul.wide.u32 	%rd1278, %r653, 4;
	add.s64 	%rd1279, %rd7, %rd1278;
	ld.global.f32 	%f1908, [%rd1279];
	fma.rn.f32 	%f1909, %f1907, %f1908, %f1906;
	add.s32 	%r654, %r653, %r5;
	ld.shared.f32 	%f1910, [_ZZ28patch_embedding_kernel_tiledPKfS0_PfiiiE7s_patch+2544];
	mul.wide.u32 	%rd1280, %r654, 4;
	add.s64 	%rd1281, %rd7, %rd1280;
	ld.global.f32 	%f1911, [%rd1281];
	fma.rn.f32 	%f1912, %f1910, %f1911, %f1909;
	add.s32 	%r655, %r654, %r5;
	ld.shared.f32 	%f1913, [_ZZ28patch_embedding_kernel_tiledPKfS0_PfiiiE7s_patch+2548];
	mul.wide.u32 	%rd1282, %r655, 4;
	add.s64 	%rd1283, %rd7, %rd1282;
	ld.global.f32 	%f1914, [%rd1283];
	fma.rn.f32 	%f1915, %f1913, %f1914, %f1912;
	add.s32 	%r656, %r655, %r5;
	ld.shared.f32 	%f1916, [_ZZ28patch_embedding_kernel_tiledPKfS0_PfiiiE7s_patch+2552];
	mul.wide.u32 	%rd1284, %r656, 4;
	add.s64 	%rd1285, %rd7, %rd1284;
	ld.global.f32 	%f1917, [%rd1285];
	fma.rn.f32 	%f1918, %f1916, %f1917, %f1915;
	add.s32 	%r657, %r656, %r5;
	ld.shared.f32 	%f1919, [_ZZ28patch_embedding_kernel_tiledPKfS0_PfiiiE7s_patch+2556];
	mul.wide.u32 	%rd1286, %r657, 4;
	add.s64 	%rd1287, %rd7, %rd1286;
	ld.global.f32 	%f1920, [%rd1287];
	fma.rn.f32 	%f1921, %f1919, %f1920, %f1918;
	add.s32 	%r658, %r657, %r5;
	ld.shared.f32 	%f1922, [_ZZ28patch_embedding_kernel_tiledPKfS0_PfiiiE7s_patch+2560];
	mul.wide.u32 	%rd1288, %r658, 4;
	add.s64 	%rd1289, %rd7, %rd1288;
	ld.global.f32 	%f1923, [%rd1289];
	fma.rn.f32 	%f1924, %f1922, %f1923, %f1921;
	add.s32 	%r659, %r658, %r5;
	ld.shared.f32 	%f1925, [_ZZ28patch_embedding_kernel_tiledPKfS0_PfiiiE7s_patch+2564];
	mul.wide.u32 	%rd1290, %r659, 4;
	add.s64 	%rd1291, %rd7, %rd1290;
	ld.global.f32 	%f1926, [%rd1291];
	fma.rn.f32 	%f1927, %f1925, %f1926, %f1924;
	add.s32 	%r660, %r659, %r5;
	ld.shared.f32 	%f1928, [_ZZ28patch_embedding_kernel_tiledPKfS0_PfiiiE7s_patch+2568];
	mul.wide.u32 	%rd1292, %r660, 4;
	add.s64 	%rd1293, %rd7, %rd1292;
	ld.global.f32 	%f1929, [%rd1293];
	fma.rn.f32 	%f1930, %f1928, %f1929, %f1927;
	add.s32 	%r661, %r660, %r5;
	ld.shared.f32 	%f1931, [_ZZ28patch_embedding_kernel_tiledPKfS0_PfiiiE7s_patch+2572];
	mul.wide.u32 	%rd1294, %r661, 4;
	add.s64 	%rd1295, %rd7, %rd1294;
	ld.global.f32 	%f1932, [%rd1295];
	fma.rn.f32 	%f1933, %f1931, %f1932, %f1930;
	add.s32 	%r662, %r661, %r5;
	ld.shared.f32 	%f1934, [_ZZ28patch_embedding_kernel_tiledPKfS0_PfiiiE7s_patch+2576];
	mul.wide.u32 	%rd1296, %r662, 4;
	add.s64 	%rd1297, %rd7, %rd1296;
	ld.global.f32 	%f1935, [%rd1297];
	fma.rn.f32 	%f1936, %f1934, %f1935, %f1933;
	add.s32 	%r663, %r662, %r5;
	ld.shared.f32 	%f1937, [_ZZ28patch_embedding_kernel_tiledPKfS0_PfiiiE7s_patch+2580];
	mul.wide.u32 	%rd1298, %r663, 4;
	add.s64 	%rd1299, %rd7, %rd1298;
	ld.global.f32 	%f1938, [%rd1299];
	fma.rn.f32 	%f1939, %f1937, %f1938, %f1936;
	add.s32 	%r664, %r663, %r5;
	ld.shared.f32 	%f1940, [_ZZ28patch_embedding_kernel_tiledPKfS0_PfiiiE7s_patch+2584];
	mul.wide.u32 	%rd1300, %r664, 4;
	add.s64 	%rd1301, %rd7, %rd1300;
	ld.global.f32 	%f1941, [%rd1301];
	fma.rn.f32 	%f1942, %f1940, %f1941, %f1939;
	add.s32 	%r665, %r664, %r5;
	ld.shared.f32 	%f1943, [_ZZ28patch_embedding_kernel_tiledPKfS0_PfiiiE7s_patch+2588];
	mul.wide.u32 	%rd1302, %r665, 4;
	add.s64 	%rd1303, %rd7, %rd1302;
	ld.global.f32 	%f1944, [%rd1303];
	fma.rn.f32 	%f1945, %f1943, %f1944, %f1942;
	add.s32 	%r666, %r665, %r5;
	ld.shared.f32 	%f1946, [_ZZ28patch_embedding_kernel_tiledPKfS0_PfiiiE7s_patch+2592];
	mul.wide.u32 	%rd1304, %r666, 4;
	add.s64 	%rd1305, %rd7, %rd1304;
	ld.global.f32 	%f1947, [%rd1305];
	fma.rn.f32 	%f1948, %f1946, %f1947, %f1945;
	add.s32 	%r667, %r666, %r5;
	ld.shared.f32 	%f1949, [_ZZ28patch_embedding_kernel_tiledPKfS0_PfiiiE7s_patch+2596];
	mul.wide.u32 	%rd1306, %r667, 4;
	add.s64 	%rd1307, %rd7, %rd1306;
	ld.global.f32 	%f1950, [%rd1307];
	fma.rn.f32 	%f1951, %f1949, %f1950, %f1948;
	add.s32 	%r668, %r667, %r5;
	ld.shared.f32 	%f1952, [_ZZ28patch_embedding_kernel_tiledPKfS0_PfiiiE7s_patch+2600];
	mul.wide.u32 	%rd1308, %r668, 4;
	add.s64 	%rd1309, %rd7, %rd1308;
	ld.global.f32 	%f1953, [%rd1309];
	fma.rn.f32 	%f1954, %f1952, %f1953, %f1951;
	add.s32 	%r669, %r668, %r5;
	ld.shared.f32 	%f1955, [_ZZ28patch_embedding_kernel_tiledPKfS0_PfiiiE7s_patch+2604];
	mul.wide.u32 	%rd1310, %r669, 4;
	add.s64 	%rd1311, %rd7, %rd1310;
	ld.global.f32 	%f1956, [%rd1311];
	fma.rn.f32 	%f1957, %f1955, %f1956, %f1954;
	add.s32 	%r670, %r669, %r5;
	ld.shared.f32 	%f1958, [_ZZ28patch_embedding_kernel_tiledPKfS0_PfiiiE7s_patch+2608];
	mul.wide.u32 	%rd1312, %r670, 4;
	add.s64 	%rd1313, %rd7, %rd1312;
	ld.global.f32 	%f1959, [%rd1313];
	fma.rn.f32 	%f1960, %f1958, %f1959, %f1957;
	add.s32 	%r671, %r670, %r5;
	ld.shared.f32 	%f1961, [_ZZ28patch_embedding_kernel_tiledPKfS0_PfiiiE7s_patch+2612];
	mul.wide.u32 	%rd1314, %r671, 4;
	add.s64 	%rd1315, %rd7, %rd1314;
	ld.global.f32 	%f1962, [%rd1315];
	fma.rn.f32 	%f1963, %f1961, %f1962, %f1960;
	add.s32 	%r672, %r671, %r5;
	ld.shared.f32 	%f1964, [_ZZ28patch_embedding_kernel_tiledPKfS0_PfiiiE7s_patch+2616];
	mul.wide.u32 	%rd1316, %r672, 4;
	add.s64 	%rd1317, %rd7, %rd1316;
	ld.global.f32 	%f1965, [%rd1317];
	fma.rn.f32 	%f1966, %f1964, %f1965, %f1963;
	add.s32 	%r673, %r672, %r5;
	ld.shared.f32 	%f1967, [_ZZ28patch_embedding_kernel_tiledPKfS0_PfiiiE7s_patch+2620];
	mul.wide.u32 	%rd1318, %r673, 4;
	add.s64 	%rd1319, %rd7, %rd1318;
	ld.global.f32 	%f1968, [%rd1319];
	fma.rn.f32 	%f1969, %f1967, %f1968, %f1966;
	add.s32 	%r674, %r673, %r5;
	ld.shared.f32 	%f1970, [_ZZ28patch_embedding_kernel_tiledPKfS0_PfiiiE7s_patch+2624];
	mul.wide.u32 	%rd1320, %r674, 4;
	add.s64 	%rd1321, %rd7, %rd1320;
	ld.global.f32 	%f1971, [%rd1321];
	fma.rn.f32 	%f1972, %f1970, %f1971, %f1969;
	add.s32 	%r675, %r674, %r5;
	ld.shared.f32 	%f1973, [_ZZ28patch_embedding_kernel_tiledPKfS0_PfiiiE7s_patch+2628];
	mul.wide.u32 	%rd1322, %r675, 4;
	add.s64 	%rd1323, %rd7, %rd1322;
	ld.global.f32 	%f1974, [%rd1323];
	fma.rn.f32 	%f1975, %f1973, %f1974, %f1972;
	add.s32 	%r676, %r675, %r5;
	ld.shared.f32 	%f1976, [_ZZ28patch_embedding_kernel_tiledPKfS0_PfiiiE7s_patch+2632];
	mul.wide.u32 	%rd1324, %r676, 4;
	add.s64 	%rd1325, %rd7, %rd1324;
	ld.global.f32 	%f1977, [%rd1325];
	fma.rn.f32 	%f1978, %f1976, %f1977, %f1975;
	add.s32 	%r677, %r676, %r5;
	ld.shared.f32 	%f1979, [_ZZ28patch_embedding_kernel_tiledPKfS0_PfiiiE7s_patch+2636];
	mul.wide.u32 	%rd1326, %r677, 4;
	add.s64 	%rd1327, %rd7, %rd1326;
	ld.global.f32 	%f1980, [%rd1327];
	fma.rn.f32 	%f1981, %f1979, %f1980, %f1978;
	add.s32 	%r678, %r677, %r5;
	ld.shared.f32 	%f1982, [_ZZ28patch_embedding_kernel_tiledPKfS0_PfiiiE7s_patch+2640];
	mul.wide.u32 	%rd1328, %r678, 4;
	add.s64 	%rd1329, %rd7, %rd1328;
	ld.global.f32 	%f1983, [%rd1329];
	fma.rn.f32 	%f1984, %f1982, %f1983, %f1981;
	add.s32 	%r679, %r678, %r5;
	ld.shared.f32 	%f1985, [_ZZ28patch_embedding_kernel_tiledPKfS0_PfiiiE7s_patch+2644];
	mul.wide.u32 	%rd1330, %r679, 4;
	add.s64 	%rd1331, %rd7, %rd1330;
	ld.global.f32 	%f1986, [%rd1331];
	fma.rn.f32 	%f1987, %f1985, %f1986, %f1984;
	add.s32 	%r680, %r679, %r5;
	ld.shared.f32 	%f1988, [_ZZ28patch_embedding_kernel_tiledPKfS0_PfiiiE7s_patch+2648];
	mul.wide.u32 	%rd1332, %r680, 4;
	add.s64 	%rd1333, %rd7, %rd1332;
	ld.global.f32 	%f1989, [%rd1333];
	fma.rn.f32 	%f1990, %f1988, %f1989, %f1987;
	add.s32 	%r681, %r680, %r5;
	ld.shared.f32 	%f1991, [_ZZ28patch_embedding_kernel_tiledPKfS0_PfiiiE7s_patch+2652];
	mul.wide.u32 	%rd1334, %r681, 4;
	add.s64 	%rd1335, %rd7, %rd1334;
	ld.global.f32 	%f1992, [%rd1335];
	fma.rn.f32 	%f1993, %f1991, %f1992, %f1990;
	add.s32 	%r682, %r681, %r5;
	ld.shared.f32 	%f1994, [_ZZ28patch_embedding_kernel_tiledPKfS0_PfiiiE7s_patch+2656];
	mul.wide.u32 	%rd1336, %r682, 4;
	add.s64 	%rd1337, %rd7, %rd1336;
	ld.global.f32 	%f1995, [%rd1337];
	fma.rn.f32 	%f1996, %f1994, %f1995, %f1993;
	add.s32 	%r683, %r682, %r5;
	ld.shared.f32 	%f1997, [_ZZ28patch_embedding_kernel_tiledPKfS0_PfiiiE7s_patch+2660];
	mul.wide.u32 	%rd1338, %r683, 4;
	add.s64 	%rd1339, %rd7, %rd1338;
	ld.global.f32 	%f1998, [%rd1339];
	fma.rn.f32 	%f1999, %f1997, %f1998, %f1996;
	add.s32 	%r684, %r683, %r5;
	ld.shared.f32 	%f2000, [_ZZ28patch_embedding_kernel_tiledPKfS0_PfiiiE7s_patch+2664];
	mul.wide.u32 	%rd1340, %r684, 4;
	add.s64 	%rd1341, %rd7, %rd1340;
	ld.global.f32 	%f2001, [%rd1341];
	fma.rn.f32 	%f2002, %f2000, %f2001, %f1999;
	add.s32 	%r685, %r684, %r5;
	ld.shared.f32 	%f2003, [_ZZ28patch_embedding_kernel_tiledPKfS0_PfiiiE7s_patch+2668];
	mul.wide.u32 	%rd1342, %r685, 4;
	add.s64 	%rd1343, %rd7, %rd1342;
	ld.global.f32 	%f2004, [%rd1343];
	fma.rn.f32 	%f2005, %f2003, %f2004, %f2002;
	add.s32 	%r686, %r685, %r5;
	ld.shared.f32 	%f2006, [_ZZ28patch_embedding_kernel_tiledPKfS0_PfiiiE7s_patch+2672];
	mul.wide.u32 	%rd1344, %r686, 4;
	add.s64 	%rd1345, %rd7, %rd1344;
	ld.global.f32 	%f2007, [%rd1345];
	fma.rn.f32 	%f2008, %f2006, %f2007, %f2005;
	add.s32 	%r687, %r686, %r5;
	ld.shared.f32 	%f2009, [_ZZ28patch_embedding_kernel_tiledPKfS0_PfiiiE7s_patch+2676];
	mul.wide.u32 	%rd1346, %r687, 4;
	add.s64 	%rd1347, %rd7, %rd1346;
	ld.global.f32 	%f2010, [%rd1347];
	fma.rn.f32 	%f2011, %f2009, %f2010, %f2008;
	add.s32 	%r688, %r687, %r5;
	ld.shared.f32 	%f2012, [_ZZ28patch_embedding_kernel_tiledPKfS0_PfiiiE7s_patch+2680];
	mul.wide.u32 	%rd1348, %r688, 4;
	add.s64 	%rd1349, %rd7, %rd1348;
	ld.global.f32 	%f2013, [%rd1349];
	fma.rn.f32 	%f2014, %f2012, %f2013, %f2011;
	add.s32 	%r689, %r688, %r5;
	ld.shared.f32 	%f2015, [_ZZ28patch_embedding_kernel_tiledPKfS0_PfiiiE7s_patch+2684];
	mul.wide.u32 	%rd1350, %r689, 4;
	add.s64 	%rd1351, %rd7, %rd1350;
	ld.global.f32 	%f2016, [%rd1351];
	fma.rn.f32 	%f2017, %f2015, %f2016, %f2014;
	add.s32 	%r690, %r689, %r5;
	ld.shared.f32 	%f2018, [_ZZ28patch_embedding_kernel_tiledPKfS0_PfiiiE7s_patch+2688];
	mul.wide.u32 	%rd1352, %r690, 4;
	add.s64 	%rd1353, %rd7, %rd1352;
	ld.global.f32 	%f2019, [%rd1353];
	fma.rn.f32 	%f2020, %f2018, %f2019, %f2017;
	add.s32 	%r691, %r690, %r5;
	ld.shared.f32 	%f2021, [_ZZ28patch_embedding_kernel_tiledPKfS0_PfiiiE7s_patch+2692];
	mul.wide.u32 	%rd1354, %r691, 4;
	add.s64 	%rd1355, %rd7, %rd1354;
	ld.global.f32 	%f2022, [%rd1355];
	fma.rn.f32 	%f2023, %f2021, %f2022, %f2020;
	add.s32 	%r692, %r691, %r5;
	ld.shared.f32 	%f2024, [_ZZ28patch_embedding_kernel_tiledPKfS0_PfiiiE7s_patch+2696];
	mul.wide.u32 	%rd1356, %r692, 4;
	add.s64 	%rd1357, %rd7, %rd1356;
	ld.global.f32 	%f2025, [%rd1357];
	fma.rn.f32 	%f2026, %f2024, %f2025, %f2023;
	add.s32 	%r693, %r692, %r5;
	ld.shared.f32 	%f2027, [_ZZ28patch_embedding_kernel_tiledPKfS0_PfiiiE7s_patch+2700];
	mul.wide.u32 	%rd1358, %r693, 4;
	add.s64 	%rd1359, %rd7, %rd1358;
	ld.global.f32 	%f2028, [%rd1359];
	fma.rn.f32 	%f2029, %f2027, %f2028, %f2026;
	add.s32 	%r694, %r693, %r5;
	ld.shared.f32 	%f2030, [_ZZ28patch_embedding_kernel_tiledPKfS0_PfiiiE7s_patch+2704];
	mul.wide.u32 	%rd1360, %r694, 4;
	add.s64 	%rd1361, %rd7, %rd1360;
	ld.global.f32 	%f2031, [%rd1361];
	fma.rn.f32 	%f2032, %f2030, %f2031, %f2029;
	add.s32 	%r695, %r694, %r5;
	ld.shared.f32 	%f2033, [_ZZ28patch_embedding_kernel_tiledPKfS0_PfiiiE7s_patch+2708];
	mul.wide.u32 	%rd1362, %r695, 4;
	add.s64 	%rd1363, %rd7, %rd1362;
	ld.global.f32 	%f2034, [%rd1363];
	fma.rn.f32 	%f2035, %f2033, %f2034, %f2032;
	add.s32 	%r696, %r695, %r5;
	ld.shared.f32 	%f2036, [_ZZ28patch_embedding_kernel_tiledPKfS0_PfiiiE7s_patch+2712];
	mul.wide.u32 	%rd1364, %r696, 4;
	add.s64 	%rd1365, %rd7, %rd1364;
	ld.global.f32 	%f2037, [%rd1365];
	fma.rn.f32 	%f2038, %f2036, %f2037, %f2035;
	add.s32 	%r697, %r696, %r5;
	ld.shared.f32 	%f2039, [_ZZ28patch_embedding_kernel_tiledPKfS0_PfiiiE7s_patch+2716];
	mul.wide.u32 	%rd1366, %r697, 4;
	add.s64 	%rd1367, %rd7, %rd1366;
	ld.global.f32 	%f2040, [%rd1367];
	fma.rn.f32 	%f2041, %f2039, %f2040, %f2038;
	add.s32 	%r698, %r697, %r5;
	ld.shared.f32 	%f2042, [_ZZ28patch_embedding_kernel_tiledPKfS0_PfiiiE7s_patch+2720];
	mul.wide.u32 	%rd1368, %r698, 4;
	add.s64 	%rd1369, %rd7, %rd1368;
	ld.global.f32 	%f2043, [%rd1369];
	fma.rn.f32 	%f2044, %f2042, %f2043, %f2041;
	add.s32 	%r699, %r698, %r5;
	ld.shared.f32 	%f2045, [_ZZ28patch_embedding_kernel_tiledPKfS0_PfiiiE7s_patch+2724];
	mul.wide.u32 	%rd1370, %r699, 4;
	add.s64 	%rd1371, %rd7, %rd1370;
	ld.global.f32 	%f2046, [%rd1371];
	fma.rn.f32 	%f2047, %f2045, %f2046, %f2044;
	add.s32 	%r700, %r699, %r5;
	ld.shared.f32 	%f2048, [_ZZ28patch_embedding_kernel_tiledPKfS0_PfiiiE7s_patch+2728];
	mul.wide.u32 	%rd1372, %r700, 4;
	add.s64 	%rd1373, %rd7, %rd1372;
	ld.global.f32 	%f2049, [%rd1373];
	fma.rn.f32 	%f2050, %f2048, %f2049, %f2047;
	add.s32 	%r701, %r700, %r5;
	ld.shared.f32 	%f2051, [_ZZ28patch_embedding_kernel_tiledPKfS0_PfiiiE7s_patch+2732];
	mul.wide.u32 	%rd1374, %r701, 4;
	add.s64 	%rd1375, %rd7, %rd1374;
	ld.global.f32 	%f2052, [%rd1375];
	fma.rn.f32 	%f2053, %f2051, %f2052, %f2050;
	add.s32 	%r702, %r701, %r5;
	ld.shared.f32 	%f2054, [_ZZ28patch_embedding_kernel_tiledPKfS0_PfiiiE7s_patch+2736];
	mul.wide.u32 	%rd1376, %r702, 4;
	add.s64 	%rd1377, %rd7, %rd1376;
	ld.global.f32 	%f2055, [%rd1377];
	fma.rn.f32 	%f2056, %f2054, %f2055, %f2053;
	add.s32 	%r703, %r702, %r5;
	ld.shared.f32 	%f2057, [_ZZ28patch_embedding_kernel_tiledPKfS0_PfiiiE7s_patch+2740];
	mul.wide.u32 	%rd1378, %r703, 4;
	add.s64 	%rd1379, %rd7, %rd1378;
	ld.global.f32 	%f2058, [%rd1379];
	fma.rn.f32 	%f2059, %f2057, %f2058, %f2056;
	add.s32 	%r704, %r703, %r5;
	ld.shared.f32 	%f2060, [_ZZ28patch_embedding_kernel_tiledPKfS0_PfiiiE7s_patch+2744];
	mul.wide.u32 	%rd1380, %r704, 4;
	add.s64 	%rd1381, %rd7, %rd1380;
	ld.global.f32 	%f2061, [%rd1381];
	fma.rn.f32 	%f2062, %f2060, %f2061, %f2059;
	add.s32 	%r705, %r704, %r5;
	ld.shared.f32 	%f2063, [_ZZ28patch_embedding_kernel_tiledPKfS0_PfiiiE7s_patch+2748];
	mul.wide.u32 	%rd1382, %r705, 4;
	add.s64 	%rd1383, %rd7, %rd1382;
	ld.global.f32 	%f2064, [%rd1383];
	fma.rn.f32 	%f2065, %f2063, %f2064, %f2062;
	add.s32 	%r706, %r705, %r5;
	ld.shared.f32 	%f2066, [_ZZ28patch_embedding_kernel_tiledPKfS0_PfiiiE7s_patch+2752];
	mul.wide.u32 	%rd1384, %r706, 4;
	add.s64 	%rd1385, %rd7, %rd1384;
	ld.global.f32 	%f2067, [%rd1385];
	fma.rn.f32 	%f2068, %f2066, %f2067, %f2065;
	add.s32 	%r707, %r706, %r5;
	ld.shared.f32 	%f2069, [_ZZ28patch_embedding_kernel_tiledPKfS0_PfiiiE7s_patch+2756];
	mul.wide.u32 	%rd1386, %r707, 4;
	add.s64 	%rd1387, %rd7, %rd1386;
	ld.global.f32 	%f2070, [%rd1387];
	fma.rn.f32 	%f2071, %f2069, %f2070, %f2068;
	add.s32 	%r708, %r707, %r5;
	ld.shared.f32 	%f2072, [_ZZ28patch_embedding_kernel_tiledPKfS0_PfiiiE7s_patch+2760];
	mul.wide.u32 	%rd1388, %r708, 4;
	add.s64 	%rd1389, %rd7, %rd1388;
	ld.global.f32 	%f2073, [%rd1389];
	fma.rn.f32 	%f2074, %f2072, %f2073, %f2071;
	add.s32 	%r709, %r708, %r5;
	ld.shared.f32 	%f2075, [_ZZ28patch_embedding_kernel_tiledPKfS0_PfiiiE7s_patch+2764];
	mul.wide.u32 	%rd1390, %r709, 4;
	add.s64 	%rd1391, %rd7, %rd1390;
	ld.global.f32 	%f2076, [%rd1391];
	fma.rn.f32 	%f2077, %f2075, %f2076, %f2074;
	add.s32 	%r710, %r709, %r5;
	ld.shared.f32 	%f2078, [_ZZ28patch_embedding_kernel_tiledPKfS0_PfiiiE7s_patch+2768];
	mul.wide.u32 	%rd1392, %r710, 4;
	add.s64 	%rd1393, %rd7, %rd1392;
	ld.global.f32 	%f2079, [%rd1393];
	fma.rn.f32 	%f2080, %f2078, %f2079, %f2077;
	add.s32 	%r711, %r710, %r5;
	ld.shared.f32 	%f2081, [_ZZ28patch_embedding_kernel_tiledPKfS0_PfiiiE7s_patch+2772];
	mul.wide.u32 	%rd1394, %r711, 4;
	add.s64 	%rd1395, %rd7, %rd1394;
	ld.global.f32 	%f2082, [%rd1395];
	fma.rn.f32 	%f2083, %f2081, %f2082, %f2080;
	add.s32 	%r712, %r711, %r5;
	ld.shared.f32 	%f2084, [_ZZ28patch_embedding_kernel_tiledPKfS0_PfiiiE7s_patch+2776];
	mul.wide.u32 	%rd1396, %r712, 4;
	add.s64 	%rd1397, %rd7, %rd1396;
	ld.global.f32 	%f2085, [%rd1397];
	fma.rn.f32 	%f2086, %f2084, %f2085, %f2083;
	add.s32 	%r713, %r712, %r5;
	ld.shared.f32 	%f2087, [_ZZ28patch_embedding_kernel_tiledPKfS0_PfiiiE7s_patch+2780];
	mul.wide.u32 	%rd1398, %r713, 4;
	add.s64 	%rd1399, %rd7, %rd1398;
	ld.global.f32 	%f2088, [%rd1399];
	fma.rn.f32 	%f2089, %f2087, %f2088, %f2086;
	add.s32 	%r714, %r713, %r5;
	ld.shared.f32 	%f2090, [_ZZ28patch_embedding_kernel_tiledPKfS0_PfiiiE7s_patch+2784];
	mul.wide.u32 	%rd1400, %r714, 4;
	add.s64 	%rd1401, %rd7, %rd1400;
	ld.global.f32 	%f2091, [%rd1401];
	fma.rn.f32 	%f2092, %f2090, %f2091, %f2089;
	add.s32 	%r715, %r714, %r5;
	ld.shared.f32 	%f2093, [_ZZ28patch_embedding_kernel_tiledPKfS0_PfiiiE7s_patch+2788];
	mul.wide.u32 	%rd1402, %r715, 4;
	add.s64 	%rd1403, %rd7, %rd1402;
	ld.global.f32 	%f2094, [%rd1403];
	fma.rn.f32 	%f2095, %f2093, %f2094, %f2092;
	add.s32 	%r716, %r715, %r5;
	ld.shared.f32 	%f2096, [_ZZ28patch_embedding_kernel_tiledPKfS0_PfiiiE7s_patch+2792];
	mul.wide.u32 	%rd1404, %r716, 4;
	add.s64 	%rd1405, %rd7, %rd1404;
	ld.global.f32 	%f2097, [%rd1405];
	fma.rn.f32 	%f2098, %f2096, %f2097, %f2095;
	add.s32 	%r717, %r716, %r5;
	ld.shared.f32 	%f2099, [_ZZ28patch_embedding_kernel_tiledPKfS0_PfiiiE7s_patch+2796];
	mul.wide.u32 	%rd1406, %r717, 4;
	add.s64 	%rd1407, %rd7, %rd1406;
	ld.global.f32 	%f2100, [%rd1407];
	fma.rn.f32 	%f2101, %f2099, %f2100, %f2098;
	add.s32 	%r718, %r717, %r5;
	ld.shared.f32 	%f2102, [_ZZ28patch_embedding_kernel_tiledPKfS0_PfiiiE7s_patch+2800];
	mul.wide.u32 	%rd1408, %r718, 4;
	add.s64 	%rd1409, %rd7, %rd1408;
	ld.global.f32 	%f2103, [%rd1409];
	fma.rn.f32 	%f2104, %f2102, %f2103, %f2101;
	add.s32 	%r719, %r718, %r5;
	ld.shared.f32 	%f2105, [_ZZ28patch_embedding_kernel_tiledPKfS0_PfiiiE7s_patch+2804];
	mul.wide.u32 	%rd1410, %r719, 4;
	add.s64 	%rd1411, %rd7, %rd1410;
	ld.global.f32 	%f2106, [%rd1411];
	fma.rn.f32 	%f2107, %f2105, %f2106, %f2104;
	add.s32 	%r720, %r719, %r5;
	ld.shared.f32 	%f2108, [_ZZ28patch_embedding_kernel_tiledPKfS0_PfiiiE7s_patch+2808];
	mul.wide.u32 	%rd1412, %r720, 4;
	add.s64 	%rd1413, %rd7, %rd1412;
	ld.global.f32 	%f2109, [%rd1413];
	fma.rn.f32 	%f2110, %f2108, %f2109, %f2107;
	add.s32 	%r721, %r720, %r5;
	ld.shared.f32 	%f2111, [_ZZ28patch_embedding_kernel_tiledPKfS0_PfiiiE7s_patch+2812];
	mul.wide.u32 	%rd1414, %r721, 4;
	add.s64 	%rd1415, %rd7, %rd1414;
	ld.global.f32 	%f2112, [%rd1415];
	fma.rn.f32 	%f2113, %f2111, %f2112, %f2110;
	add.s32 	%r722, %r721, %r5;
	ld.shared.f32 	%f2114, [_ZZ28patch_embedding_kernel_tiledPKfS0_PfiiiE7s_patch+2816];
	mul.wide.u32 	%rd1416, %r722, 4;
	add.s64 	%rd1417, %rd7, %rd1416;
	ld.global.f32 	%f2115, [%rd1417];
	fma.rn.f32 	%f2116, %f2114, %f2115, %f2113;
	add.s32 	%r723, %r722, %r5;
	ld.shared.f32 	%f2117, [_ZZ28patch_embedding_kernel_tiledPKfS0_PfiiiE7s_patch+2820];
	mul.wide.u32 	%rd1418, %r723, 4;
	add.s64 	%rd1419, %rd7, %rd1418;
	ld.global.f32 	%f2118, [%rd1419];
	fma.rn.f32 	%f2119, %f2117, %f2118, %f2116;
	add.s32 	%r724, %r723, %r5;
	ld.shared.f32 	%f2120, [_ZZ28patch_embedding_kernel_tiledPKfS0_PfiiiE7s_patch+2824];
	mul.wide.u32 	%rd1420, %r724, 4;
	add.s64 	%rd1421, %rd7, %rd1420;
	ld.global.f32 	%f2121, [%rd1421];
	fma.rn.f32 	%f2122, %f2120, %f2121, %f2119;
	add.s32 	%r725, %r724, %r5;
	ld.shared.f32 	%f2123, [_ZZ28patch_embedding_kernel_tiledPKfS0_PfiiiE7s_patch+2828];
	mul.wide.u32 	%rd1422, %r725, 4;
	add.s64 	%rd1423, %rd7, %rd1422;
	ld.global.f32 	%f2124, [%rd1423];
	fma.rn.f32 	%f2125, %f2123, %f2124, %f2122;
	add.s32 	%r726, %r725, %r5;
	ld.shared.f32 	%f2126, [_ZZ28patch_embedding_kernel_tiledPKfS0_PfiiiE7s_patch+2832];
	mul.wide.u32 	%rd1424, %r726, 4;
	add.s64 	%rd1425, %rd7, %rd1424;
	ld.global.f32 	%f2127, [%rd1425];
	fma.rn.f32 	%f2128, %f2126, %f2127, %f2125;
	add.s32 	%r727, %r726, %r5;
	ld.shared.f32 	%f2129, [_ZZ28patch_embedding_kernel_tiledPKfS0_PfiiiE7s_patch+2836];
	mul.wide.u32 	%rd1426, %r727, 4;
	add.s64 	%rd1427, %rd7, %rd1426;
	ld.global.f32 	%f2130, [%rd1427];
	fma.rn.f32 	%f2131, %f2129, %f2130, %f2128;
	add.s32 	%r728, %r727, %r5;
	ld.shared.f32 	%f2132, [_ZZ28patch_embedding_kernel_tiledPKfS0_PfiiiE7s_patch+2840];
	mul.wide.u32 	%rd1428, %r728, 4;
	add.s64 	%rd1429, %rd7, %rd1428;
	ld.global.f32 	%f2133, [%rd1429];
	fma.rn.f32 	%f2134, %f2132, %f2133, %f2131;
	add.s32 	%r729, %r728, %r5;
	ld.shared.f32 	%f2135, [_ZZ28patch_embedding_kernel_tiledPKfS0_PfiiiE7s_patch+2844];
	mul.wide.u32 	%rd1430, %r729, 4;
	add.s64 	%rd1431, %rd7, %rd1430;
	ld.global.f32 	%f2136, [%rd1431];
	fma.rn.f32 	%f2137, %f2135, %f2136, %f2134;
	add.s32 	%r730, %r729, %r5;
	ld.shared.f32 	%f2138, [_ZZ28patch_embedding_kernel_tiledPKfS0_PfiiiE7s_patch+2848];
	mul.wide.u32 	%rd1432, %r730, 4;
	add.s64 	%rd1433, %rd7, %rd1432;
	ld.global.f32 	%f2139, [%rd1433];
	fma.rn.f32 	%f2140, %f2138, %f2139, %f2137;
	add.s32 	%r731, %r730, %r5;
	ld.shared.f32 	%f2141, [_ZZ28patch_embedding_kernel_tiledPKfS0_PfiiiE7s_patch+2852];
	mul.wide.u32 	%rd1434, %r731, 4;
	add.s64 	%rd1435, %rd7, %rd1434;
	ld.global.f32 	%f2142, [%rd1435];
	fma.rn.f32 	%f2143, %f2141, %f2142, %f2140;
	add.s32 	%r732, %r731, %r5;
	ld.shared.f32 	%f2144, [_ZZ28patch_embedding_kernel_tiledPKfS0_PfiiiE7s_patch+2856];
	mul.wide.u32 	%rd1436, %r732, 4;
	add.s64 	%rd1437, %rd7, %rd1436;
	ld.global.f32 	%f2145, [%rd1437];
	fma.rn.f32 	%f2146, %f2144, %f2145, %f2143;
	add.s32 	%r733, %r732, %r5;
	ld.shared.f32 	%f2147, [_ZZ28patch_embedding_kernel_tiledPKfS0_PfiiiE7s_patch+2860];
	mul.wide.u32 	%rd1438, %r733, 4;
	add.s64 	%rd1439, %rd7, %rd1438;
	ld.global.f32 	%f2148, [%rd1439];
	fma.rn.f32 	%f2149, %f2147, %f2148, %f2146;
	add.s32 	%r734, %r733, %r5;
	ld.shared.f32 	%f2150, [_ZZ28patch_embedding_kernel_tiledPKfS0_PfiiiE7s_patch+2864];
	mul.wide.u32 	%rd1440, %r734, 4;
	add.s64 	%rd1441, %rd7, %rd1440;
	ld.global.f32 	%f2151, [%rd1441];
	fma.rn.f32 	%f2152, %f2150, %f2151, %f2149;
	add.s32 	%r735, %r734, %r5;
	ld.shared.f32 	%f2153, [_ZZ28patch_embedding_kernel_tiledPKfS0_PfiiiE7s_patch+2868];
	mul.wide.u32 	%rd1442, %r735, 4;
	add.s64 	%rd1443, %rd7, %rd1442;
	ld.global.f32 	%f2154, [%rd1443];
	fma.rn.f32 	%f2155, %f2153, %f2154, %f2152;
	add.s32 	%r736, %r735, %r5;
	ld.shared.f32 	%f2156, [_ZZ28patch_embedding_kernel_tiledPKfS0_PfiiiE7s_patch+2872];
	mul.wide.u32 	%rd1444, %r736, 4;
	add.s64 	%rd1445, %rd7, %rd1444;
	ld.global.f32 	%f2157, [%rd1445];
	fma.rn.f32 	%f2158, %f2156, %f2157, %f2155;
	add.s32 	%r737, %r736, %r5;
	ld.shared.f32 	%f2159, [_ZZ28patch_embedding_kernel_tiledPKfS0_PfiiiE7s_patch+2876];
	mul.wide.u32 	%rd1446, %r737, 4;
	add.s64 	%rd1447, %rd7, %rd1446;
	ld.global.f32 	%f2160, [%rd1447];
	fma.rn.f32 	%f2161, %f2159, %f2160, %f2158;
	add.s32 	%r738, %r737, %r5;
	ld.shared.f32 	%f2162, [_ZZ28patch_embedding_kernel_tiledPKfS0_PfiiiE7s_patch+2880];
	mul.wide.u32 	%rd1448, %r738, 4;
	add.s64 	%rd1449, %rd7, %rd1448;
	ld.global.f32 	%f2163, [%rd1449];
	fma.rn.f32 	%f2164, %f2162, %f2163, %f2161;
	add.s32 	%r739, %r738, %r5;
	ld.shared.f32 	%f2165, [_ZZ28patch_embedding_kernel_tiledPKfS0_PfiiiE7s_patch+2884];
	mul.wide.u32 	%rd1450, %r739, 4;
	add.s64 	%rd1451, %rd7, %rd1450;
	ld.global.f32 	%f2166, [%rd1451];
	fma.rn.f32 	%f2167, %f2165, %f2166, %f2164;
	add.s32 	%r740, %r739, %r5;
	ld.shared.f32 	%f2168, [_ZZ28patch_embedding_kernel_tiledPKfS0_PfiiiE7s_patch+2888];
	mul.wide.u32 	%rd1452, %r740, 4;
	add.s64 	%rd1453, %rd7, %rd1452;
	ld.global.f32 	%f2169, [%rd1453];
	fma.rn.f32 	%f2170, %f2168, %f2169, %f2167;
	add.s32 	%r741, %r740, %r5;
	ld.shared.f32 	%f2171, [_ZZ28patch_embedding_kernel_tiledPKfS0_PfiiiE7s_patch+2892];
	mul.wide.u32 	%rd1454, %r741, 4;
	add.s64 	%rd1455, %rd7, %rd1454;
	ld.global.f32 	%f2172, [%rd1455];
	fma.rn.f32 	%f2173, %f2171, %f2172, %f2170;
	add.s32 	%r742, %r741, %r5;
	ld.shared.f32 	%f2174, [_ZZ28patch_embedding_kernel_tiledPKfS0_PfiiiE7s_patch+2896];
	mul.wide.u32 	%rd1456, %r742, 4;
	add.s64 	%rd1457, %rd7, %rd1456;
	ld.global.f32 	%f2175, [%rd1457];
	fma.rn.f32 	%f2176, %f2174, %f2175, %f2173;
	add.s32 	%r743, %r742, %r5;
	ld.shared.f32 	%f2177, [_ZZ28patch_embedding_kernel_tiledPKfS0_PfiiiE7s_patch+2900];
	mul.wide.u32 	%rd1458, %r743, 4;
	add.s64 	%rd1459, %rd7, %rd1458;
	ld.global.f32 	%f2178, [%rd1459];
	fma.rn.f32 	%f2179, %f2177, %f2178, %f2176;
	add.s32 	%r744, %r743, %r5;
	ld.shared.f32 	%f2180, [_ZZ28patch_embedding_kernel_tiledPKfS0_PfiiiE7s_patch+2904];
	mul.wide.u32 	%rd1460, %r744, 4;
	add.s64 	%rd1461, %rd7, %rd1460;
	ld.global.f32 	%f2181, [%rd1461];
	fma.rn.f32 	%f2182, %f2180, %f2181, %f2179;
	add.s32 	%r745, %r744, %r5;
	ld.shared.f32 	%f2183, [_ZZ28patch_embedding_kernel_tiledPKfS0_PfiiiE7s_patch+2908];
	mul.wide.u32 	%rd1462, %r745, 4;
	add.s64 	%rd1463, %rd7, %rd1462;
	ld.global.f32 	%f2184, [%rd1463];
	fma.rn.f32 	%f2185, %f2183, %f2184, %f2182;
	add.s32 	%r746, %r745, %r5;
	ld.shared.f32 	%f2186, [_ZZ28patch_embedding_kernel_tiledPKfS0_PfiiiE7s_patch+2912];
	mul.wide.u32 	%rd1464, %r746, 4;
	add.s64 	%rd1465, %rd7, %rd1464;
	ld.global.f32 	%f2187, [%rd1465];
	fma.rn.f32 	%f2188, %f2186, %f2187, %f2185;
	add.s32 	%r747, %r746, %r5;
	ld.shared.f32 	%f2189, [_ZZ28patch_embedding_kernel_tiledPKfS0_PfiiiE7s_patch+2916];
	mul.wide.u32 	%rd1466, %r747, 4;
	add.s64 	%rd1467, %rd7, %rd1466;
	ld.global.f32 	%f2190, [%rd1467];
	fma.rn.f32 	%f2191, %f2189, %f2190, %f2188;
	add.s32 	%r748, %r747, %r5;
	ld.shared.f32 	%f2192, [_ZZ28patch_embedding_kernel_tiledPKfS0_PfiiiE7s_patch+2920];
	mul.wide.u32 	%rd1468, %r748, 4;
	add.s64 	%rd1469, %rd7, %rd1468;
	ld.global.f32 	%f2193, [%rd1469];
	fma.rn.f32 	%f2194, %f2192, %f2193, %f2191;
	add.s32 	%r749, %r748, %r5;
	ld.shared.f32 	%f2195, [_ZZ28patch_embedding_kernel_tiledPKfS0_PfiiiE7s_patch+2924];
	mul.wide.u32 	%rd1470, %r749, 4;
	add.s64 	%rd1471, %rd7, %rd1470;
	ld.global.f32 	%f2196, [%rd1471];
	fma.rn.f32 	%f2197, %f2195, %f2196, %f2194;
	add.s32 	%r750, %r749, %r5;
	ld.shared.f32 	%f2198, [_ZZ28patch_embedding_kernel_tiledPKfS0_PfiiiE7s_patch+2928];
	mul.wide.u32 	%rd1472, %r750, 4;
	add.s64 	%rd1473, %rd7, %rd1472;
	ld.global.f32 	%f2199, [%rd1473];
	fma.rn.f32 	%f2200, %f2198, %f2199, %f2197;
	add.s32 	%r751, %r750, %r5;
	ld.shared.f32 	%f2201, [_ZZ28patch_embedding_kernel_tiledPKfS0_PfiiiE7s_patch+2932];
	mul.wide.u32 	%rd1474, %r751, 4;
	add.s64 	%rd1475, %rd7, %rd1474;
	ld.global.f32 	%f2202, [%rd1475];
	fma.rn.f32 	%f2203, %f2201, %f2202, %f2200;
	add.s32 	%r752, %r751, %r5;
	ld.shared.f32 	%f2204, [_ZZ28patch_embedding_kernel_tiledPKfS0_PfiiiE7s_patch+2936];
	mul.wide.u32 	%rd1476, %r752, 4;
	add.s64 	%rd1477, %rd7, %rd1476;
	ld.global.f32 	%f2205, [%rd1477];
	fma.rn.f32 	%f2206, %f2204, %f2205, %f2203;
	add.s32 	%r753, %r752, %r5;
	ld.shared.f32 	%f2207, [_ZZ28patch_embedding_kernel_tiledPKfS0_PfiiiE7s_patch+2940];
	mul.wide.u32 	%rd1478, %r753, 4;
	add.s64 	%rd1479, %rd7, %rd1478;
	ld.global.f32 	%f2208, [%rd1479];
	fma.rn.f32 	%f2209, %f2207, %f2208, %f2206;
	add.s32 	%r754, %r753, %r5;
	ld.shared.f32 	%f2210, [_ZZ28patch_embedding_kernel_tiledPKfS0_PfiiiE7s_patch+2944];
	mul.wide.u32 	%rd1480, %r754, 4;
	add.s64 	%rd1481, %rd7, %rd1480;
	ld.global.f32 	%f2211, [%rd1481];
	fma.rn.f32 	%f2212, %f2210, %f2211, %f2209;
	add.s32 	%r755, %r754, %r5;
	ld.shared.f32 	%f2213, [_ZZ28patch_embedding_kernel_tiledPKfS0_PfiiiE7s_patch+2948];
	mul.wide.u32 	%rd1482, %r755, 4;
	add.s64 	%rd1483, %rd7, %rd1482;
	ld.global.f32 	%f2214, [%rd1483];
	fma.rn.f32 	%f2215, %f2213, %f2214, %f2212;
	add.s32 	%r756, %r755, %r5;
	ld.shared.f32 	%f2216, [_ZZ28patch_embedding_kernel_tiledPKfS0_PfiiiE7s_patch+2952];
	mul.wide.u32 	%rd1484, %r756, 4;
	add.s64 	%rd1485, %rd7, %rd1484;
	ld.global.f32 	%f2217, [%rd1485];
	fma.rn.f32 	%f2218, %f2216, %f2217, %f2215;
	add.s32 	%r757, %r756, %r5;
	ld.shared.f32 	%f2219, [_ZZ28patch_embedding_kernel_tiledPKfS0_PfiiiE7s_patch+2956];
	mul.wide.u32 	%rd1486, %r757, 4;
	add.s64 	%rd1487, %rd7, %rd1486;
	ld.global.f32 	%f2220, [%rd1487];
	fma.rn.f32 	%f2221, %f2219, %f2220, %f2218;
	add.s32 	%r758, %r757, %r5;
	ld.shared.f32 	%f2222, [_ZZ28patch_embedding_kernel_tiledPKfS0_PfiiiE7s_patch+2960];
	mul.wide.u32 	%rd1488, %r758, 4;
	add.s64 	%rd1489, %rd7, %rd1488;
	ld.global.f32 	%f2223, [%rd1489];
	fma.rn.f32 	%f2224, %f2222, %f2223, %f2221;
	add.s32 	%r759, %r758, %r5;
	ld.shared.f32 	%f2225, [_ZZ28patch_embedding_kernel_tiledPKfS0_PfiiiE7s_patch+2964];
	mul.wide.u32 	%rd1490, %r759, 4;
	add.s64 	%rd1491, %rd7, %rd1490;
	ld.global.f32 	%f2226, [%rd1491];
	fma.rn.f32 	%f2227, %f2225, %f2226, %f2224;
	add.s32 	%r760, %r759, %r5;
	ld.shared.f32 	%f2228, [_ZZ28patch_embedding_kernel_tiledPKfS0_PfiiiE7s_patch+2968];
	mul.wide.u32 	%rd1492, %r760, 4;
	add.s64 	%rd1493, %rd7, %rd1492;
	ld.global.f32 	%f2229, [%rd1493];
	fma.rn.f32 	%f2230, %f2228, %f2229, %f2227;
	add.s32 	%r761, %r760, %r5;
	ld.shared.f32 	%f2231, [_ZZ28patch_embedding_kernel_tiledPKfS0_PfiiiE7s_patch+2972];
	mul.wide.u32 	%rd1494, %r761, 4;
	add.s64 	%rd1495, %rd7, %rd1494;
	ld.global.f32 	%f2232, [%rd1495];
	fma.rn.f32 	%f2233, %f2231, %f2232, %f2230;
	add.s32 	%r762, %r761, %r5;
	ld.shared.f32 	%f2234, [_ZZ28patch_embedding_kernel_tiledPKfS0_PfiiiE7s_patch+2976];
	mul.wide.u32 	%rd1496, %r762, 4;
	add.s64 	%rd1497, %rd7, %rd1496;
	ld.global.f32 	%f2235, [%rd1497];
	fma.rn.f32 	%f2236, %f2234, %f2235, %f2233;
	add.s32 	%r763, %r762, %r5;
	ld.shared.f32 	%f2237, [_ZZ28patch_embedding_kernel_tiledPKfS0_PfiiiE7s_patch+2980];
	mul.wide.u32 	%rd1498, %r763, 4;
	add.s64 	%rd1499, %rd7, %rd1498;
	ld.global.f32 	%f2238, [%rd1499];
	fma.rn.f32 	%f2239, %f2237, %f2238, %f2236;
	add.s32 	%r764, %r763, %r5;
	ld.shared.f32 	%f2240, [_ZZ28patch_embedding_kernel_tiledPKfS0_PfiiiE7s_patch+2984];
	mul.wide.u32 	%rd1500, %r764, 4;
	add.s64 	%rd1501, %rd7, %rd1500;
	ld.global.f32 	%f2241, [%rd1501];
	fma.rn.f32 	%f2242, %f2240, %f2241, %f2239;
	add.s32 	%r765, %r764, %r5;
	ld.shared.f32 	%f2243, [_ZZ28patch_embedding_kernel_tiledPKfS0_PfiiiE7s_patch+2988];
	mul.wide.u32 	%rd1502, %r765, 4;
	add.s64 	%rd1503, %rd7, %rd1502;
	ld.global.f32 	%f2244, [%rd1503];
	fma.rn.f32 	%f2245, %f2243, %f2244, %f2242;
	add.s32 	%r766, %r765, %r5;
	ld.shared.f32 	%f2246, [_ZZ28patch_embedding_kernel_tiledPKfS0_PfiiiE7s_patch+2992];
	mul.wide.u32 	%rd1504, %r766, 4;
	add.s64 	%rd1505, %rd7, %rd1504;
	ld.global.f32 	%f2247, [%rd1505];
	fma.rn.f32 	%f2248, %f2246, %f2247, %f2245;
	add.s32 	%r767, %r766, %r5;
	ld.shared.f32 	%f2249, [_ZZ28patch_embedding_kernel_tiledPKfS0_PfiiiE7s_patch+2996];
	mul.wide.u32 	%rd1506, %r767, 4;
	add.s64 	%rd1507, %rd7, %rd1506;
	ld.global.f32 	%f2250, [%rd1507];
	fma.rn.f32 	%f2251, %f2249, %f2250, %f2248;
	add.s32 	%r768, %r767, %r5;
	ld.shared.f32 	%f2252, [_ZZ28patch_embedding_kernel_tiledPKfS0_PfiiiE7s_patch+3000];
	mul.wide.u32 	%rd1508, %r768, 4;
	add.s64 	%rd1509, %rd7, %rd1508;
	ld.global.f32 	%f2253, [%rd1509];
	fma.rn.f32 	%f2254, %f2252, %f2253, %f2251;
	add.s32 	%r769, %r768, %r5;
	ld.shared.f32 	%f2255, [_ZZ28patch_embedding_kernel_tiledPKfS0_PfiiiE7s_patch+3004];
	mul.wide.u32 	%rd1510, %r769, 4;
	add.s64 	%rd1511, %rd7, %rd1510;
	ld.global.f32 	%f2256, [%rd1511];
	fma.rn.f32 	%f2257, %f2255, %f2256, %f2254;
	add.s32 	%r770, %r769, %r5;
	ld.shared.f32 	%f2258, [_ZZ28patch_embedding_kernel_tiledPKfS0_PfiiiE7s_patch+3008];
	mul.wide.u32 	%rd1512, %r770, 4;
	add.s64 	%rd1513, %rd7, %rd1512;
	ld.global.f32 	%f2259, [%rd1513];
	fma.rn.f32 	%f2260, %f2258, %f2259, %f2257;
	add.s32 	%r771, %r770, %r5;
	ld.shared.f32 	%f2261, [_ZZ28patch_embedding_kernel_tiledPKfS0_PfiiiE7s_patch+3012];
	mul.wide.u32 	%rd1514, %r771, 4;
	add.s64 	%rd1515, %rd7, %rd1514;
	ld.global.f32 	%f2262, [%rd1515];
	fma.rn.f32 	%f2263, %f2261, %f2262, %f2260;
	add.s32 	%r772, %r771, %r5;
	ld.shared.f32 	%f2264, [_ZZ28patch_embedding_kernel_tiledPKfS0_PfiiiE7s_patch+3016];
	mul.wide.u32 	%rd1516, %r772, 4;
	add.s64 	%rd1517, %rd7, %rd1516;
	ld.global.f32 	%f2265, [%rd1517];
	fma.rn.f32 	%f2266, %f2264, %f2265, %f2263;
	add.s32 	%r773, %r772, %r5;
	ld.shared.f32 	%f2267, [_ZZ28patch_embedding_kernel_tiledPKfS0_PfiiiE7s_patch+3020];
	mul.wide.u32 	%rd1518, %r773, 4;
	add.s64 	%rd1519, %rd7, %rd1518;
	ld.global.f32 	%f2268, [%rd1519];
	fma.rn.f32 	%f2269, %f2267, %f2268, %f2266;
	add.s32 	%r774, %r773, %r5;
	ld.shared.f32 	%f2270, [_ZZ28patch_embedding_kernel_tiledPKfS0_PfiiiE7s_patch+3024];
	mul.wide.u32 	%rd1520, %r774, 4;
	add.s64 	%rd1521, %rd7, %rd1520;
	ld.global.f32 	%f2271, [%rd1521];
	fma.rn.f32 	%f2272, %f2270, %f2271, %f2269;
	add.s32 	%r775, %r774, %r5;
	ld.shared.f32 	%f2273, [_ZZ28patch_embedding_kernel_tiledPKfS0_PfiiiE7s_patch+3028];
	mul.wide.u32 	%rd1522, %r775, 4;
	add.s64 	%rd1523, %rd7, %rd1522;
	ld.global.f32 	%f2274, [%rd1523];
	fma.rn.f32 	%f2275, %f2273, %f2274, %f2272;
	add.s32 	%r776, %r775, %r5;
	ld.shared.f32 	%f2276, [_ZZ28patch_embedding_kernel_tiledPKfS0_PfiiiE7s_patch+3032];
	mul.wide.u32 	%rd1524, %r776, 4;
	add.s64 	%rd1525, %rd7, %rd1524;
	ld.global.f32 	%f2277, [%rd1525];
	fma.rn.f32 	%f2278, %f2276, %f2277, %f2275;
	add.s32 	%r777, %r776, %r5;
	ld.shared.f32 	%f2279, [_ZZ28patch_embedding_kernel_tiledPKfS0_PfiiiE7s_patch+3036];
	mul.wide.u32 	%rd1526, %r777, 4;
	add.s64 	%rd1527, %rd7, %rd1526;
	ld.global.f32 	%f2280, [%rd1527];
	fma.rn.f32 	%f2281, %f2279, %f2280, %f2278;
	add.s32 	%r778, %r777, %r5;
	ld.shared.f32 	%f2282, [_ZZ28patch_embedding_kernel_tiledPKfS0_PfiiiE7s_patch+3040];
	mul.wide.u32 	%rd1528, %r778, 4;
	add.s64 	%rd1529, %rd7, %rd1528;
	ld.global.f32 	%f2283, [%rd1529];
	fma.rn.f32 	%f2284, %f2282, %f2283, %f2281;
	add.s32 	%r779, %r778, %r5;
	ld.shared.f32 	%f2285, [_ZZ28patch_embedding_kernel_tiledPKfS0_PfiiiE7s_patch+3044];
	mul.wide.u32 	%rd1530, %r779, 4;
	add.s64 	%rd1531, %rd7, %rd1530;
	ld.global.f32 	%f2286, [%rd1531];
	fma.rn.f32 	%f2287, %f2285, %f2286, %f2284;
	add.s32 	%r780, %r779, %r5;
	ld.shared.f32 	%f2288, [_ZZ28patch_embedding_kernel_tiledPKfS0_PfiiiE7s_patch+3048];
	mul.wide.u32 	%rd1532, %r780, 4;
	add.s64 	%rd1533, %rd7, %rd1532;
	ld.global.f32 	%f2289, [%rd1533];
	fma.rn.f32 	%f2290, %f2288, %f2289, %f2287;
	add.s32 	%r781, %r780, %r5;
	ld.shared.f32 	%f2291, [_ZZ28patch_embedding_kernel_tiledPKfS0_PfiiiE7s_patch+3052];
	mul.wide.u32 	%rd1534, %r781, 4;
	add.s64 	%rd1535, %rd7, %rd1534;
	ld.global.f32 	%f2292, [%rd1535];
	fma.rn.f32 	%f2293, %f2291, %f2292, %f2290;
	add.s32 	%r782, %r781, %r5;
	ld.shared.f32 	%f2294, [_ZZ28patch_embedding_kernel_tiledPKfS0_PfiiiE7s_patch+3056];
	mul.wide.u32 	%rd1536, %r782, 4;
	add.s64 	%rd1537, %rd7, %rd1536;
	ld.global.f32 	%f2295, [%rd1537];
	fma.rn.f32 	%f2296, %f2294, %f2295, %f2293;
	add.s32 	%r783, %r782, %r5;
	ld.shared.f32 	%f2297, [_ZZ28patch_embedding_kernel_tiledPKfS0_PfiiiE7s_patch+3060];
	mul.wide.u32 	%rd1538, %r783, 4;
	add.s64 	%rd1539, %rd7, %rd1538;
	ld.global.f32 	%f2298, [%rd1539];
	fma.rn.f32 	%f2299, %f2297, %f2298, %f2296;
	add.s32 	%r784, %r783, %r5;
	ld.shared.f32 	%f2300, [_ZZ28patch_embedding_kernel_tiledPKfS0_PfiiiE7s_patch+3064];
	mul.wide.u32 	%rd1540, %r784, 4;
	add.s64 	%rd1541, %rd7, %rd1540;
	ld.global.f32 	%f2301, [%rd1541];
	fma.rn.f32 	%f2302, %f2300, %f2301, %f2299;
	add.s32 	%r785, %r784, %r5;
	ld.shared.f32 	%f2303, [_ZZ28patch_embedding_kernel_tiledPKfS0_PfiiiE7s_patch+3068];
	mul.wide.u32 	%rd1542, %r785, 4;
	add.s64 	%rd1543, %rd7, %rd1542;
	ld.global.f32 	%f2304, [%rd1543];
	fma.rn.f32 	%f2305, %f2303, %f2304, %f2302;
	add.s32 	%r786, %r785, %r5;
	ld.shared.f32 	%f2306, [_ZZ28patch_embedding_kernel_tiledPKfS0_PfiiiE7s_patch+3072];
	mul.wide.u32 	%rd1544, %r786, 4;
	add.s64 	%rd1545, %rd7, %rd1544;
	ld.global.f32 	%f2307, [%rd1545];
	fma.rn.f32 	%f2308, %f2306, %f2307, %f2305;
	add.s32 	%r787, %r786, %r5;
	ld.shared.f32 	%f2309, [_ZZ28patch_embedding_kernel_tiledPKfS0_PfiiiE7s_patch+3076];
	mul.wide.u32 	%rd1546, %r787, 4;
	add.s64 	%rd1547, %rd7, %rd1546;
	ld.global.f32 	%f2310, [%rd1547];
	fma.rn.f32 	%f2311, %f2309, %f2310, %f2308;
	add.s32 	%r788, %r787, %r5;
	ld.shared.f32 	%f2312, [_ZZ28patch_embedding_kernel_tiledPKfS0_PfiiiE7s_patch+3080];
	mul.wide.u32 	%rd1548, %r788, 4;
	add.s64 	%rd1549, %rd7, %rd1548;
	ld.global.f32 	%f2313, [%rd1549];
	fma.rn.f32 	%f2314, %f2312, %f2313, %f2311;
	add.s32 	%r789, %r788, %r5;
	ld.shared.f32 	%f2315, [_ZZ28patch_embedding_kernel_tiledPKfS0_PfiiiE7s_patch+3084];
	mul.wide.u32 	%rd1550, %r789, 4;
	add.s64 	%rd1551, %rd7, %rd1550;
	ld.global.f32 	%f2316, [%rd1551];
	fma.rn.f32 	%f2317, %f2315, %f2316, %f2314;
	add.s32 	%r790, %r789, %r5;
	ld.shared.f32 	%f2318, [_ZZ28patch_embedding_kernel_tiledPKfS0_PfiiiE7s_patch+3088];
	mul.wide.u32 	%rd1552, %r790, 4;
	add.s64 	%rd1553, %rd7, %rd1552;
	ld.global.f32 	%f2319, [%rd1553];
	fma.rn.f32 	%f2320, %f2318, %f2319, %f2317;
	add.s32 	%r791, %r790, %r5;
	ld.shared.f32 	%f2321, [_ZZ28patch_embedding_kernel_tiledPKfS0_PfiiiE7s_patch+3092];
	mul.wide.u32 	%rd1554, %r791, 4;
	add.s64 	%rd1555, %rd7, %rd1554;
	ld.global.f32 	%f2322, [%rd1555];
	fma.rn.f32 	%f2323, %f2321, %f2322, %f2320;
	add.s32 	%r792, %r791, %r5;
	ld.shared.f32 	%f2324, [_ZZ28patch_embedding_kernel_tiledPKfS0_PfiiiE7s_patch+3096];
	mul.wide.u32 	%rd1556, %r792, 4;
	add.s64 	%rd1557, %rd7, %rd1556;
	ld.global.f32 	%f2325, [%rd1557];
	fma.rn.f32 	%f2326, %f2324, %f2325, %f2323;
	add.s32 	%r793, %r792, %r5;
	ld.shared.f32 	%f2327, [_ZZ28patch_embedding_kernel_tiledPKfS0_PfiiiE7s_patch+3100];
	mul.wide.u32 	%rd1558, %r793, 4;
	add.s64 	%rd1559, %rd7, %rd1558;
	ld.global.f32 	%f2328, [%rd1559];
	fma.rn.f32 	%f2329, %f2327, %f2328, %f2326;
	add.s32 	%r794, %r793, %r5;
	ld.shared.f32 	%f2330, [_ZZ28patch_embedding_kernel_tiledPKfS0_PfiiiE7s_patch+3104];
	mul.wide.u32 	%rd1560, %r794, 4;
	add.s64 	%rd1561, %rd7, %rd1560;
	ld.global.f32 	%f2331, [%rd1561];
	fma.rn.f32 	%f2332, %f2330, %f2331, %f2329;
	add.s32 	%r795, %r794, %r5;
	ld.shared.f32 	%f2333, [_ZZ28patch_embedding_kernel_tiledPKfS0_PfiiiE7s_patch+3108];
	mul.wide.u32 	%rd1562, %r795, 4;
	add.s64 	%rd1563, %rd7, %rd1562;
	ld.global.f32 	%f2334, [%rd1563];
	fma.rn.f32 	%f2335, %f2333, %f2334, %f2332;
	add.s32 	%r796, %r795, %r5;
	ld.shared.f32 	%f2336, [_ZZ28patch_embedding_kernel_tiledPKfS0_PfiiiE7s_patch+3112];
	mul.wide.u32 	%rd1564, %r796, 4;
	add.s64 	%rd1565, %rd7, %rd1564;
	ld.global.f32 	%f2337, [%rd1565];
	fma.rn.f32 	%f2338, %f2336, %f2337, %f2335;
	add.s32 	%r797, %r796, %r5;
	ld.shared.f32 	%f2339, [_ZZ28patch_embedding_kernel_tiledPKfS0_PfiiiE7s_patch+3116];
	mul.wide.u32 	%rd1566, %r797, 4;
	add.s64 	%rd1567, %rd7, %rd1566;
	ld.global.f32 	%f2340, [%rd1567];
	fma.rn.f32 	%f2341, %f2339, %f2340, %f2338;
	add.s32 	%r798, %r797, %r5;
	ld.shared.f32 	%f2342, [_ZZ28patch_embedding_kernel_tiledPKfS0_PfiiiE7s_patch+3120];
	mul.wide.u32 	%rd1568, %r798, 4;
	add.s64 	%rd1569, %rd7, %rd1568;
	ld.global.f32 	%f2343, [%rd1569];
	fma.rn.f32 	%f2344, %f2342, %f2343, %f2341;
	add.s32 	%r799, %r798, %r5;
	ld.shared.f32 	%f2345, [_ZZ28patch_embedding_kernel_tiledPKfS0_PfiiiE7s_patch+3124];
	mul.wide.u32 	%rd1570, %r799, 4;
	add.s64 	%rd1571, %rd7, %rd1570;
	ld.global.f32 	%f2346, [%rd1571];
	fma.rn.f32 	%f2347, %f2345, %f2346, %f2344;
	add.s32 	%r800, %r799, %r5;
	ld.shared.f32 	%f2348, [_ZZ28patch_embedding_kernel_tiledPKfS0_PfiiiE7s_patch+3128];
	mul.wide.u32 	%rd1572, %r800, 4;
	add.s64 	%rd1573, %rd7, %rd1572;
	ld.global.f32 	%f2349, [%rd1573];
	fma.rn.f32 	%f2350, %f2348, %f2349, %f2347;
	add.s32 	%r801, %r800, %r5;
	ld.shared.f32 	%f2351, [_ZZ28patch_embedding_kernel_tiledPKfS0_PfiiiE7s_patch+3132];
	mul.wide.u32 	%rd1574, %r801, 4;
	add.s64 	%rd1575, %rd7, %rd1574;
	ld.global.f32 	%f2352, [%rd1575];
	fma.rn.f32 	%f2353, %f2351, %f2352, %f2350;
	add.s32 	%r802, %r801, %r5;
	ld.shared.f32 	%f2354, [_ZZ28patch_embedding_kernel_tiledPKfS0_PfiiiE7s_patch+3136];
	mul.wide.u32 	%rd1576, %r802, 4;
	add.s64 	%rd1577, %rd7, %rd1576;
	ld.global.f32 	%f2355, [%rd1577];
	fma.rn.f32 	%f2356, %f2354, %f2355, %f2353;
	add.s32 	%r803, %r802, %r5;
	ld.shared.f32 	%f2357, [_ZZ28patch_embedding_kernel_tiledPKfS0_PfiiiE7s_patch+3140];
	mul.wide.u32 	%rd1578, %r803, 4;
	add.s64 	%rd1579, %rd7, %rd1578;
	ld.global.f32 	%f2358, [%rd1579];
	fma.rn.f32 	%f2359, %f2357, %f2358, %f2356;
	add.s32 	%r804, %r803, %r5;
	ld.shared.f32 	%f2360, [_ZZ28patch_embedding_kernel_tiledPKfS0_PfiiiE7s_patch+3144];
	mul.wide.u32 	%rd1580, %r804, 4;
	add.s64 	%rd1581, %rd7, %rd1580;
	ld.global.f32 	%f2361, [%rd1581];
	fma.rn.f32 	%f2362, %f2360, %f2361, %f2359;
	add.s32 	%r805, %r804, %r5;
	ld.shared.f32 	%f2363, [_ZZ28patch_embedding_kernel_tiledPKfS0_PfiiiE7s_patch+3148];
	mul.wide.u32 	%rd1582, %r805, 4;
	add.s64 	%rd1583, %rd7, %rd1582;
	ld.global.f32 	%f2364, [%rd1583];
	fma.rn.f32 	%f2365, %f2363, %f2364, %f2362;
	add.s32 	%r806, %r805, %r5;
	ld.shared.f32 	%f2366, [_ZZ28patch_embedding_kernel_tiledPKfS0_PfiiiE7s_patch+3152];
	mul.wide.u32 	%rd1584, %r806, 4;
	add.s64 	%rd1585, %rd7, %rd1584;
	ld.global.f32 	%f2367, [%rd1585];
	fma.rn.f32 	%f2368, %f2366, %f2367, %f2365;
	add.s32 	%r807, %r806, %r5;
	ld.shared.f32 	%f2369, [_ZZ28patch_embedding_kernel_tiledPKfS0_PfiiiE7s_patch+3156];
	mul.wide.u32 	%rd1586, %r807, 4;
	add.s64 	%rd1587, %rd7, %rd1586;
	ld.global.f32 	%f2370, [%rd1587];
	fma.rn.f32 	%f2371, %f2369, %f2370, %f2368;
	add.s32 	%r808, %r807, %r5;
	ld.shared.f32 	%f2372, [_ZZ28patch_embedding_kernel_tiledPKfS0_PfiiiE7s_patch+3160];
	mul.wide.u32 	%rd1588, %r808, 4;
	add.s64 	%rd1589, %rd7, %rd1588;
	ld.global.f32 	%f2373, [%rd1589];
	fma.rn.f32 	%f2374, %f2372, %f2373, %f2371;
	add.s32 	%r809, %r808, %r5;
	ld.shared.f32 	%f2375, [_ZZ28patch_embedding_kernel_tiledPKfS0_PfiiiE7s_patch+3164];
	mul.wide.u32 	%rd1590, %r809, 4;
	add.s64 	%rd1591, %rd7, %rd1590;
	ld.global.f32 	%f2376, [%rd1591];
	fma.rn.f32 	%f2377, %f2375, %f2376, %f2374;
	add.s32 	%r810, %r809, %r5;
	ld.shared.f32 	%f2378, [_ZZ28patch_embedding_kernel_tiledPKfS0_PfiiiE7s_patch+3168];
	mul.wide.u32 	%rd1592, %r810, 4;
	add.s64 	%rd1593, %rd7, %rd1592;
	ld.global.f32 	%f2379, [%rd1593];
	fma.rn.f32 	%f2380, %f2378, %f2379, %f2377;
	add.s32 	%r811, %r810, %r5;
	ld.shared.f32 	%f2381, [_ZZ28patch_embedding_kernel_tiledPKfS0_PfiiiE7s_patch+3172];
	mul.wide.u32 	%rd1594, %r811, 4;
	add.s64 	%rd1595, %rd7, %rd1594;
	ld.global.f32 	%f2382, [%rd1595];
	fma.rn.f32 	%f2383, %f2381, %f2382, %f2380;
	add.s32 	%r812, %r811, %r5;
	ld.shared.f32 	%f2384, [_ZZ28patch_embedding_kernel_tiledPKfS0_PfiiiE7s_patch+3176];
	mul.wide.u32 	%rd1596, %r812, 4;
	add.s64 	%rd1597, %rd7, %rd1596;
	ld.global.f32 	%f2385, [%rd1597];
	fma.rn.f32 	%f2386, %f2384, %f2385, %f2383;
	add.s32 	%r813, %r812, %r5;
	ld.shared.f32 	%f2387, [_ZZ28patch_embedding_kernel_tiledPKfS0_PfiiiE7s_patch+3180];
	mul.wide.u32 	%rd1598, %r813, 4;
	add.s64 	%rd1599, %rd7, %rd1598;
	ld.global.f32 	%f2388, [%rd1599];
	fma.rn.f32 	%f2389, %f2387, %f2388, %f2386;
	add.s32 	%r814, %r813, %r5;
	ld.shared.f32 	%f2390, [_ZZ28patch_embedding_kernel_tiledPKfS0_PfiiiE7s_patch+3184];
	mul.wide.u32 	%rd1600, %r814, 4;
	add.s64 	%rd1601, %rd7, %rd1600;
	ld.global.f32 	%f2391, [%rd1601];
	fma.rn.f32 	%f2392, %f2390, %f2391, %f2389;
	add.s32 	%r815, %r814, %r5;
	ld.shared.f32 	%f2393, [_ZZ28patch_embedding_kernel_tiledPKfS0_PfiiiE7s_patch+3188];
	mul.wide.u32 	%rd1602, %r815, 4;
	add.s64 	%rd1603, %rd7, %rd1602;
	ld.global.f32 	%f2394, [%rd1603];
	fma.rn.f32 	%f2395, %f2393, %f2394, %f2392;
	add.s32 	%r816, %r815, %r5;
	ld.shared.f32 	%f2396, [_ZZ28patch_embedding_kernel_tiledPKfS0_PfiiiE7s_patch+3192];
	mul.wide.u32 	%rd1604, %r816, 4;
	add.s64 	%rd1605, %rd7, %rd1604;
	ld.global.f32 	%f2397, [%rd1605];
	fma.rn.f32 	%f2398, %f2396, %f2397, %f2395;
	add.s32 	%r817, %r816, %r5;
	ld.shared.f32 	%f2399, [_ZZ28patch_embedding_kernel_tiledPKfS0_PfiiiE7s_patch+3196];
	mul.wide.u32 	%rd1606, %r817, 4;
	add.s64 	%rd1607, %rd7, %rd1606;
	ld.global.f32 	%f2400, [%rd1607];
	fma.rn.f32 	%f2401, %f2399, %f2400, %f2398;
	add.s32 	%r818, %r817, %r5;
	ld.shared.f32 	%f2402, [_ZZ28patch_embedding_kernel_tiledPKfS0_PfiiiE7s_patch+3200];
	mul.wide.u32 	%rd1608, %r818, 4;
	add.s64 	%rd1609, %rd7, %rd1608;
	ld.global.f32 	%f2403, [%rd1609];
	fma.rn.f32 	%f2404, %f2402, %f2403, %f2401;
	add.s32 	%r819, %r818, %r5;
	ld.shared.f32 	%f2405, [_ZZ28patch_embedding_kernel_tiledPKfS0_PfiiiE7s_patch+3204];
	mul.wide.u32 	%rd1610, %r819, 4;
	add.s64 	%rd1611, %rd7, %rd1610;
	ld.global.f32 	%f2406, [%rd1611];
	fma.rn.f32 	%f2407, %f2405, %f2406, %f2404;
	add.s32 	%r820, %r819, %r5;
	ld.shared.f32 	%f2408, [_ZZ28patch_embedding_kernel_tiledPKfS0_PfiiiE7s_patch+3208];
	mul.wide.u32 	%rd1612, %r820, 4;
	add.s64 	%rd1613, %rd7, %rd1612;
	ld.global.f32 	%f2409, [%rd1613];
	fma.rn.f32 	%f2410, %f2408, %f2409, %f2407;
	add.s32 	%r821, %r820, %r5;
	ld.shared.f32 	%f2411, [_ZZ28patch_embedding_kernel_tiledPKfS0_PfiiiE7s_patch+3212];
	mul.wide.u32 	%rd1614, %r821, 4;
	add.s64 	%rd1615, %rd7, %rd1614;
	ld.global.f32 	%f2412, [%rd1615];
	fma.rn.f32 	%f2413, %f2411, %f2412, %f2410;
	add.s32 	%r822, %r821, %r5;
	ld.shared.f32 	%f2414, [_ZZ28patch_embedding_kernel_tiledPKfS0_PfiiiE7s_patch+3216];
	mul.wide.u32 	%rd1616, %r822, 4;
	add.s64 	%rd1617, %rd7, %rd1616;
	ld.global.f32 	%f2415, [%rd1617];
	fma.rn.f32 	%f2416, %f2414, %f2415, %f2413;
	add.s32 	%r823, %r822, %r5;
	ld.shared.f32 	%f2417, [_ZZ28patch_embedding_kernel_tiledPKfS0_PfiiiE7s_patch+3220];
	mul.wide.u32 	%rd1618, %r823, 4;
	add.s64 	%rd1619, %rd7, %rd1618;
	ld.global.f32 	%f2418, [%rd1619];
	fma.rn.f32 	%f2419, %f2417, %f2418, %f2416;
	add.s32 	%r824, %r823, %r5;
	ld.shared.f32 	%f2420, [_ZZ28patch_embedding_kernel_tiledPKfS0_PfiiiE7s_patch+3224];
	mul.wide.u32 	%rd1620, %r824, 4;
	add.s64 	%rd1621, %rd7, %rd1620;
	ld.global.f32 	%f2421, [%rd1621];
	fma.rn.f32 	%f2422, %f2420, %f2421, %f2419;
	add.s32 	%r825, %r824, %r5;
	ld.shared.f32 	%f2423, [_ZZ28patch_embedding_kernel_tiledPKfS0_PfiiiE7s_patch+3228];
	mul.wide.u32 	%rd1622, %r825, 4;
	add.s64 	%rd1623, %rd7, %rd1622;
	ld.global.f32 	%f2424, [%rd1623];
	fma.rn.f32 	%f2425, %f2423, %f2424, %f2422;
	add.s32 	%r826, %r825, %r5;
	ld.shared.f32 	%f2426, [_ZZ28patch_embedding_kernel_tiledPKfS0_PfiiiE7s_patch+3232];
	mul.wide.u32 	%rd1624, %r826, 4;
	add.s64 	%rd1625, %rd7, %rd1624;
	ld.global.f32 	%f2427, [%rd1625];
	fma.rn.f32 	%f2428, %f2426, %f2427, %f2425;
	add.s32 	%r827, %r826, %r5;
	ld.shared.f32 	%f2429, [_ZZ28patch_embedding_kernel_tiledPKfS0_PfiiiE7s_patch+3236];
	mul.wide.u32 	%rd1626, %r827, 4;
	add.s64 	%rd1627, %rd7, %rd1626;
	ld.global.f32 	%f2430, [%rd1627];
	fma.rn.f32 	%f2431, %f2429, %f2430, %f2428;
	add.s32 	%r828, %r827, %r5;
	ld.shared.f32 	%f2432, [_ZZ28patch_embedding_kernel_tiledPKfS0_PfiiiE7s_patch+3240];
	mul.wide.u32 	%rd1628, %r828, 4;
	add.s64 	%rd1629, %rd7, %rd1628;
	ld.global.f32 	%f2433, [%rd1629];
	fma.rn.f32 	%f2434, %f2432, %f2433, %f2431;
	add.s32 	%r829, %r828, %r5;
	ld.shared.f32 	%f2435, [_ZZ28patch_embedding_kernel_tiledPKfS0_PfiiiE7s_patch+3244];
	mul.wide.u32 	%rd1630, %r829, 4;
	add.s64 	%rd1631, %rd7, %rd1630;
	ld.global.f32 	%f2436, [%rd1631];
	fma.rn.f32 	%f2437, %f2435, %f2436, %f2434;
	add.s32 	%r830, %r829, %r5;
	ld.shared.f32 	%f2438, [_ZZ28patch_embedding_kernel_tiledPKfS0_PfiiiE7s_patch+3248];
	mul.wide.u32 	%rd1632, %r830, 4;
	add.s64 	%rd1633, %rd7, %rd1632;
	ld.global.f32 	%f2439, [%rd1633];
	fma.rn.f32 	%f2440, %f2438, %f2439, %f2437;
	add.s32 	%r831, %r830, %r5;
	ld.shared.f32 	%f2441, [_ZZ28patch_embedding_kernel_tiledPKfS0_PfiiiE7s_patch+3252];
	mul.wide.u32 	%rd1634, %r831, 4;
	add.s64 	%rd1635, %rd7, %rd1634;
	ld.global.f32 	%f2442, [%rd1635];
	fma.rn.f32 	%f2443, %f2441, %f2442, %f2440;
	add.s32 	%r832, %r831, %r5;
	ld.shared.f32 	%f2444, [_ZZ28patch_embedding_kernel_tiledPKfS0_PfiiiE7s_patch+3256];
	mul.wide.u32 	%rd1636, %r832, 4;
	add.s64 	%rd1637, %rd7, %rd1636;
	ld.global.f32 	%f2445, [%rd1637];
	fma.rn.f32 	%f2446, %f2444, %f2445, %f2443;
	add.s32 	%r833, %r832, %r5;
	ld.shared.f32 	%f2447, [_ZZ28patch_embedding_kernel_tiledPKfS0_PfiiiE7s_patch+3260];
	mul.wide.u32 	%rd1638, %r833, 4;
	add.s64 	%rd1639, %rd7, %rd1638;
	ld.global.f32 	%f2448, [%rd1639];
	fma.rn.f32 	%f2449, %f2447, %f2448, %f2446;
	add.s32 	%r834, %r833, %r5;
	ld.shared.f32 	%f2450, [_ZZ28patch_embedding_kernel_tiledPKfS0_PfiiiE7s_patch+3264];
	mul.wide.u32 	%rd1640, %r834, 4;
	add.s64 	%rd1641, %rd7, %rd1640;
	ld.global.f32 	%f2451, [%rd1641];
	fma.rn.f32 	%f2452, %f2450, %f2451, %f2449;
	add.s32 	%r835, %r834, %r5;
	ld.shared.f32 	%f2453, [_ZZ28patch_embedding_kernel_tiledPKfS0_PfiiiE7s_patch+3268];
	mul.wide.u32 	%rd1642, %r835, 4;
	add.s64 	%rd1643, %rd7, %rd1642;
	ld.global.f32 	%f2454, [%rd1643];
	fma.rn.f32 	%f2455, %f2453, %f2454, %f2452;
	add.s32 	%r836, %r835, %r5;
	ld.shared.f32 	%f2456, [_ZZ28patch_embedding_kernel_tiledPKfS0_PfiiiE7s_patch+3272];
	mul.wide.u32 	%rd1644, %r836, 4;
	add.s64 	%rd1645, %rd7, %rd1644;
	ld.global.f32 	%f2457, [%rd1645];
	fma.rn.f32 	%f2458, %f2456, %f2457, %f2455;
	add.s32 	%r837, %r836, %r5;
	ld.shared.f32 	%f2459, [_ZZ28patch_embedding_kernel_tiledPKfS0_PfiiiE7s_patch+3276];
	mul.wide.u32 	%rd1646, %r837, 4;
	add.s64 	%rd1647, %rd7, %rd1646;
	ld.global.f32 	%f2460, [%rd1647];
	fma.rn.f32 	%f2461, %f2459, %f2460, %f2458;
	add.s32 	%r838, %r837, %r5;
	ld.shared.f32 	%f2462, [_ZZ28patch_embedding_kernel_tiledPKfS0_PfiiiE7s_patch+3280];
	mul.wide.u32 	%rd1648, %r838, 4;
	add.s64 	%rd1649, %rd7, %rd1648;
	ld.global.f32 	%f2463, [%rd1649];
	fma.rn.f32 	%f2464, %f2462, %f2463, %f2461;
	add.s32 	%r839, %r838, %r5;
	ld.shared.f32 	%f2465, [_ZZ28patch_embedding_kernel_tiledPKfS0_PfiiiE7s_patch+3284];
	mul.wide.u32 	%rd1650, %r839, 4;
	add.s64 	%rd1651, %rd7, %rd1650;
	ld.global.f32 	%f2466, [%rd1651];
	fma.rn.f32 	%f2467, %f2465, %f2466, %f2464;
	add.s32 	%r840, %r839, %r5;
	ld.shared.f32 	%f2468, [_ZZ28patch_embedding_kernel_tiledPKfS0_PfiiiE7s_patch+3288];
	mul.wide.u32 	%rd1652, %r840, 4;
	add.s64 	%rd1653, %rd7, %rd1652;
	ld.global.f32 	%f2469, [%rd1653];
	fma.rn.f32 	%f2470, %f2468, %f2469, %f2467;
	add.s32 	%r841, %r840, %r5;
	ld.shared.f32 	%f2471, [_ZZ28patch_embedding_kernel_tiledPKfS0_PfiiiE7s_patch+3292];
	mul.wide.u32 	%rd1654, %r841, 4;
	add.s64 	%rd1655, %rd7, %rd1654;
	ld.global.f32 	%f2472, [%rd1655];
	fma.rn.f32 	%f2473, %f2471, %f2472, %f2470;
	add.s32 	%r842, %r841, %r5;
	ld.shared.f32 	%f2474, [_ZZ28patch_embedding_kernel_tiledPKfS0_PfiiiE7s_patch+3296];
	mul.wide.u32 	%rd1656, %r842, 4;
	add.s64 	%rd1657, %rd7, %rd1656;
	ld.global.f32 	%f2475, [%rd1657];
	fma.rn.f32 	%f2476, %f2474, %f2475, %f2473;
	add.s32 	%r843, %r842, %r5;
	ld.shared.f32 	%f2477, [_ZZ28patch_embedding_kernel_tiledPKfS0_PfiiiE7s_patch+3300];
	mul.wide.u32 	%rd1658, %r843, 4;
	add.s64 	%rd1659, %rd7, %rd1658;
	ld.global.f32 	%f2478, [%rd1659];
	fma.rn.f32 	%f2479, %f2477, %f2478, %f2476;
	add.s32 	%r844, %r843, %r5;
	ld.shared.f32 	%f2480, [_ZZ28patch_embedding_kernel_tiledPKfS0_PfiiiE7s_patch+3304];
	mul.wide.u32 	%rd1660, %r844, 4;
	add.s64 	%rd1661, %rd7, %rd1660;
	ld.global.f32 	%f2481, [%rd1661];
	fma.rn.f32 	%f2482, %f2480, %f2481, %f2479;
	add.s32 	%r845, %r844, %r5;
	ld.shared.f32 	%f2483, [_ZZ28patch_embedding_kernel_tiledPKfS0_PfiiiE7s_patch+3308];
	mul.wide.u32 	%rd1662, %r845, 4;
	add.s64 	%rd1663, %rd7, %rd1662;
	ld.global.f32 	%f2484, [%rd1663];
	fma.rn.f32 	%f2485, %f2483, %f2484, %f2482;
	add.s32 	%r846, %r845, %r5;
	ld.shared.f32 	%f2486, [_ZZ28patch_embedding_kernel_tiledPKfS0_PfiiiE7s_patch+3312];
	mul.wide.u32 	%rd1664, %r846, 4;
	add.s64 	%rd1665, %rd7, %rd1664;
	ld.global.f32 	%f2487, [%rd1665];
	fma.rn.f32 	%f2488, %f2486, %f2487, %f2485;
	add.s32 	%r847, %r846, %r5;
	ld.shared.f32 	%f2489, [_ZZ28patch_embedding_kernel_tiledPKfS0_PfiiiE7s_patch+3316];
	mul.wide.u32 	%rd1666, %r847, 4;
	add.s64 	%rd1667, %rd7, %rd1666;
	ld.global.f32 	%f2490, [%rd1667];
	fma.rn.f32 	%f2491, %f2489, %f2490, %f2488;
	add.s32 	%r848, %r847, %r5;
	ld.shared.f32 	%f2492, [_ZZ28patch_embedding_kernel_tiledPKfS0_PfiiiE7s_patch+3320];
	mul.wide.u32 	%rd1668, %r848, 4;
	add.s64 	%rd1669, %rd7, %rd1668;
	ld.global.f32 	%f2493, [%rd1669];
	fma.rn.f32 	%f2494, %f2492, %f2493, %f2491;
	add.s32 	%r849, %r848, %r5;
	ld.shared.f32 	%f2495, [_ZZ28patch_embedding_kernel_tiledPKfS0_PfiiiE7s_patch+3324];
	mul.wide.u32 	%rd1670, %r849, 4;
	add.s64 	%rd1671, %rd7, %rd1670;
	ld.global.f32 	%f2496, [%rd1671];
	fma.rn.f32 	%f2497, %f2495, %f2496, %f2494;
	add.s32 	%r850, %r849, %r5;
	ld.shared.f32 	%f2498, [_ZZ28patch_embedding_kernel_tiledPKfS0_PfiiiE7s_patch+3328];
	mul.wide.u32 	%rd1672, %r850, 4;
	add.s64 	%rd1673, %rd7, %rd1672;
	ld.global.f32 	%f2499, [%rd1673];
	fma.rn.f32 	%f2500, %f2498, %f2499, %f2497;
	add.s32 	%r851, %r850, %r5;
	ld.shared.f32 	%f2501, [_ZZ28patch_embedding_kernel_tiledPKfS0_PfiiiE7s_patch+3332];
	mul.wide.u32 	%rd1674, %r851, 4;
	add.s64 	%rd1675, %rd7, %rd1674;
	ld.global.f32 	%f2502, [%rd1675];
	fma.rn.f32 	%f2503, %f2501, %f2502, %f2500;
	add.s32 	%r852, %r851, %r5;
	ld.shared.f32 	%f2504, [_ZZ28patch_embedding_kernel_tiledPKfS0_PfiiiE7s_patch+3336];
	mul.wide.u32 	%rd1676, %r852, 4;
	add.s64 	%rd1677, %rd7, %rd1676;
	ld.global.f32 	%f2505, [%rd1677];
	fma.rn.f32 	%f2506, %f2504, %f2505, %f2503;
	add.s32 	%r853, %r852, %r5;
	ld.shared.f32 	%f2507, [_ZZ28patch_embedding_kernel_tiledPKfS0_PfiiiE7s_patch+3340];
	mul.wide.u32 	%rd1678, %r853, 4;
	add.s64 	%rd1679, %rd7, %rd1678;
	ld.global.f32 	%f2508, [%rd1679];
	fma.rn.f32 	%f2509, %f2507, %f2508, %f2506;
	add.s32 	%r854, %r853, %r5;
	ld.shared.f32 	%f2510, [_ZZ28patch_embedding_kernel_tiledPKfS0_PfiiiE7s_patch+3344];
	mul.wide.u32 	%rd1680, %r854, 4;
	add.s64 	%rd1681, %rd7, %rd1680;
	ld.global.f32 	%f2511, [%rd1681];
	fma.rn.f32 	%f2512, %f2510, %f2511, %f2509;
	add.s32 	%r855, %r854, %r5;
	ld.shared.f32 	%f2513, [_ZZ28patch_embedding_kernel_tiledPKfS0_PfiiiE7s_patch+3348];
	mul.wide.u32 	%rd1682, %r855, 4;
	add.s64 	%rd1683, %rd7, %rd1682;
	ld.global.f32 	%f2514, [%rd1683];
	fma.rn.f32 	%f2515, %f2513, %f2514, %f2512;
	add.s32 	%r856, %r855, %r5;
	ld.shared.f32 	%f2516, [_ZZ28patch_embedding_kernel_tiledPKfS0_PfiiiE7s_patch+3352];
	mul.wide.u32 	%rd1684, %r856, 4;
	add.s64 	%rd1685, %rd7, %rd1684;
	ld.global.f32 	%f2517, [%rd1685];
	fma.rn.f32 	%f2518, %f2516, %f2517, %f2515;
	add.s32 	%r857, %r856, %r5;
	ld.shared.f32 	%f2519, [_ZZ28patch_embedding_kernel_tiledPKfS0_PfiiiE7s_patch+3356];
	mul.wide.u32 	%rd1686, %r857, 4;
	add.s64 	%rd1687, %rd7, %rd1686;
	ld.global.f32 	%f2520, [%rd1687];
	fma.rn.f32 	%f2521, %f2519, %f2520, %f2518;
	add.s32 	%r858, %r857, %r5;
	ld.shared.f32 	%f2522, [_ZZ28patch_embedding_kernel_tiledPKfS0_PfiiiE7s_patch+3360];
	mul.wide.u32 	%rd1688, %r858, 4;
	add.s64 	%rd1689, %rd7, %rd1688;
	ld.global.f32 	%f2523, [%rd1689];
	fma.rn.f32 	%f2524, %f2522, %f2523, %f2521;
	add.s32 	%r859, %r858, %r5;
	ld.shared.f32 	%f2525, [_ZZ28patch_embedding_kernel_tiledPKfS0_PfiiiE7s_patch+3364];
	mul.wide.u32 	%rd1690, %r859, 4;
	add.s64 	%rd1691, %rd7, %rd1690;
	ld.global.f32 	%f2526, [%rd1691];
	fma.rn.f32 	%f2527, %f2525, %f2526, %f2524;
	add.s32 	%r860, %r859, %r5;
	ld.shared.f32 	%f2528, [_ZZ28patch_embedding_kernel_tiledPKfS0_PfiiiE7s_patch+3368];
	mul.wide.u32 	%rd1692, %r860, 4;
	add.s64 	%rd1693, %rd7, %rd1692;
	ld.global.f32 	%f2529, [%rd1693];
	fma.rn.f32 	%f2530, %f2528, %f2529, %f2527;
	add.s32 	%r861, %r860, %r5;
	ld.shared.f32 	%f2531, [_ZZ28patch_embedding_kernel_tiledPKfS0_PfiiiE7s_patch+3372];
	mul.wide.u32 	%rd1694, %r861, 4;
	add.s64 	%rd1695, %rd7, %rd1694;
	ld.global.f32 	%f2532, [%rd1695];
	fma.rn.f32 	%f2533, %f2531, %f2532, %f2530;
	add.s32 	%r862, %r861, %r5;
	ld.shared.f32 	%f2534, [_ZZ28patch_embedding_kernel_tiledPKfS0_PfiiiE7s_patch+3376];
	mul.wide.u32 	%rd1696, %r862, 4;
	add.s64 	%rd1697, %rd7, %rd1696;
	ld.global.f32 	%f2535, [%rd1697];
	fma.rn.f32 	%f2536, %f2534, %f2535, %f2533;
	add.s32 	%r863, %r862, %r5;
	ld.shared.f32 	%f2537, [_ZZ28patch_embedding_kernel_tiledPKfS0_PfiiiE7s_patch+3380];
	mul.wide.u32 	%rd1698, %r863, 4;
	add.s64 	%rd1699, %rd7, %rd1698;
	ld.global.f32 	%f2538, [%rd1699];
	fma.rn.f32 	%f2539, %f2537, %f2538, %f2536;
	add.s32 	%r864, %r863, %r5;
	ld.shared.f32 	%f2540, [_ZZ28patch_embedding_kernel_tiledPKfS0_PfiiiE7s_patch+3384];
	mul.wide.u32 	%rd1700, %r864, 4;
	add.s64 	%rd1701, %rd7, %rd1700;
	ld.global.f32 	%f2541, [%rd1701];
	fma.rn.f32 	%f2542, %f2540, %f2541, %f2539;
	add.s32 	%r865, %r864, %r5;
	ld.shared.f32 	%f2543, [_ZZ28patch_embedding_kernel_tiledPKfS0_PfiiiE7s_patch+3388];
	mul.wide.u32 	%rd1702, %r865, 4;
	add.s64 	%rd1703, %rd7, %rd1702;
	ld.global.f32 	%f2544, [%rd1703];
	fma.rn.f32 	%f2545, %f2543, %f2544, %f2542;
	add.s32 	%r866, %r865, %r5;
	ld.shared.f32 	%f2546, [_ZZ28patch_embedding_kernel_tiledPKfS0_PfiiiE7s_patch+3392];
	mul.wide.u32 	%rd1704, %r866, 4;
	add.s64 	%rd1705, %rd7, %rd1704;
	ld.global.f32 	%f2547, [%rd1705];
	fma.rn.f32 	%f2548, %f2546, %f2547, %f2545;
	add.s32 	%r867, %r866, %r5;
	ld.shared.f32 	%f2549, [_ZZ28patch_embedding_kernel_tiledPKfS0_PfiiiE7s_patch+3396];
	mul.wide.u32 	%rd1706, %r867, 4;
	add.s64 	%rd1707, %rd7, %rd1706;
	ld.global.f32 	%f2550, [%rd1707];
	fma.rn.f32 	%f2551, %f2549, %f2550, %f2548;
	add.s32 	%r868, %r867, %r5;
	ld.shared.f32 	%f2552, [_ZZ28patch_embedding_kernel_tiledPKfS0_PfiiiE7s_patch+3400];
	mul.wide.u32 	%rd1708, %r868, 4;
	add.s64 	%rd1709, %rd7, %rd1708;
	ld.global.f32 	%f2553, [%rd1709];
	fma.rn.f32 	%f2554, %f2552, %f2553, %f2551;
	add.s32 	%r869, %r868, %r5;
	ld.shared.f32 	%f2555, [_ZZ28patch_embedding_kernel_tiledPKfS0_PfiiiE7s_patch+3404];
	mul.wide.u32 	%rd1710, %r869, 4;
	add.s64 	%rd1711, %rd7, %rd1710;
	ld.global.f32 	%f2556, [%rd1711];
	fma.rn.f32 	%f2557, %f2555, %f2556, %f2554;
	add.s32 	%r870, %r869, %r5;
	ld.shared.f32 	%f2558, [_ZZ28patch_embedding_kernel_tiledPKfS0_PfiiiE7s_patch+3408];
	mul.wide.u32 	%rd1712, %r870, 4;
	add.s64 	%rd1713, %rd7, %rd1712;
	ld.global.f32 	%f2559, [%rd1713];
	fma.rn.f32 	%f2560, %f2558, %f2559, %f2557;
	add.s32 	%r871, %r870, %r5;
	ld.shared.f32 	%f2561, [_ZZ28patch_embedding_kernel_tiledPKfS0_PfiiiE7s_patch+3412];
	mul.wide.u32 	%rd1714, %r871, 4;
	add.s64 	%rd1715, %rd7, %rd1714;
	ld.global.f32 	%f2562, [%rd1715];
	fma.rn.f32 	%f2563, %f2561, %f2562, %f2560;
	add.s32 	%r872, %r871, %r5;
	ld.shared.f32 	%f2564, [_ZZ28patch_embedding_kernel_tiledPKfS0_PfiiiE7s_patch+3416];
	mul.wide.u32 	%rd1716, %r872, 4;
	add.s64 	%rd1717, %rd7, %rd1716;
	ld.global.f32 	%f2565, [%rd1717];
	fma.rn.f32 	%f2566, %f2564, %f2565, %f2563;
	add.s32 	%r873, %r872, %r5;
	ld.shared.f32 	%f2567, [_ZZ28patch_embedding_kernel_tiledPKfS0_PfiiiE7s_patch+3420];
	mul.wide.u32 	%rd1718, %r873, 4;
	add.s64 	%rd1719, %rd7, %rd1718;
	ld.global.f32 	%f2568, [%rd1719];
	fma.rn.f32 	%f2569, %f2567, %f2568, %f2566;
	add.s32 	%r874, %r873, %r5;
	ld.shared.f32 	%f2570, [_ZZ28patch_embedding_kernel_tiledPKfS0_PfiiiE7s_patch+3424];
	mul.wide.u32 	%rd1720, %r874, 4;
	add.s64 	%rd1721, %rd7, %rd1720;
	ld.global.f32 	%f2571, [%rd1721];
	fma.rn.f32 	%f2572, %f2570, %f2571, %f2569;
	add.s32 	%r875, %r874, %r5;
	ld.shared.f32 	%f2573, [_ZZ28patch_embedding_kernel_tiledPKfS0_PfiiiE7s_patch+3428];
	mul.wide.u32 	%rd1722, %r875, 4;
	add.s64 	%rd1723, %rd7, %rd1722;
	ld.global.f32 	%f2574, [%rd1723];
	fma.rn.f32 	%f2575, %f2573, %f2574, %f2572;
	add.s32 	%r876, %r875, %r5;
	ld.shared.f32 	%f2576, [_ZZ28patch_embedding_kernel_tiledPKfS0_PfiiiE7s_patch+3432];
	mul.wide.u32 	%rd1724, %r876, 4;
	add.s64 	%rd1725, %rd7, %rd1724;
	ld.global.f32 	%f2577, [%rd1725];
	fma.rn.f32 	%f2578, %f2576, %f2577, %f2575;
	add.s32 	%r877, %r876, %r5;
	ld.shared.f32 	%f2579, [_ZZ28patch_embedding_kernel_tiledPKfS0_PfiiiE7s_patch+3436];
	mul.wide.u32 	%rd1726, %r877, 4;
	add.s64 	%rd1727, %rd7, %rd1726;
	ld.global.f32 	%f2580, [%rd1727];
	fma.rn.f32 	%f2581, %f2579, %f2580, %f2578;
	add.s32 	%r878, %r877, %r5;
	ld.shared.f32 	%f2582, [_ZZ28patch_embedding_kernel_tiledPKfS0_PfiiiE7s_patch+3440];
	mul.wide.u32 	%rd1728, %r878, 4;
	add.s64 	%rd1729, %rd7, %rd1728;
	ld.global.f32 	%f2583, [%rd1729];
	fma.rn.f32 	%f2584, %f2582, %f2583, %f2581;
	add.s32 	%r879, %r878, %r5;
	ld.shared.f32 	%f2585, [_ZZ28patch_embedding_kernel_tiledPKfS0_PfiiiE7s_patch+3444];
	mul.wide.u32 	%rd1730, %r879, 4;
	add.s64 	%rd1731, %rd7, %rd1730;
	ld.global.f32 	%f2586, [%rd1731];
	fma.rn.f32 	%f2587, %f2585, %f2586, %f2584;
	add.s32 	%r880, %r879, %r5;
	ld.shared.f32 	%f2588, [_ZZ28patch_embedding_kernel_tiledPKfS0_PfiiiE7s_patch+3448];
	mul.wide.u32 	%rd1732, %r880, 4;
	add.s64 	%rd1733, %rd7, %rd1732;
	ld.global.f32 	%f2589, [%rd1733];
	fma.rn.f32 	%f2590, %f2588, %f2589, %f2587;
	add.s32 	%r881, %r880, %r5;
	ld.shared.f32 	%f2591, [_ZZ28patch_embedding_kernel_tiledPKfS0_PfiiiE7s_patch+3452];
	mul.wide.u32 	%rd1734, %r881, 4;
	add.s64 	%rd1735, %rd7, %rd1734;
	ld.global.f32 	%f2592, [%rd1735];
	fma.rn.f32 	%f2593, %f2591, %f2592, %f2590;
	add.s32 	%r882, %r881, %r5;
	ld.shared.f32 	%f2594, [_ZZ28patch_embedding_kernel_tiledPKfS0_PfiiiE7s_patch+3456];
	mul.wide.u32 	%rd1736, %r882, 4;
	add.s64 	%rd1737, %rd7, %rd1736;
	ld.global.f32 	%f2595, [%rd1737];
	fma.rn.f32 	%f2596, %f2594, %f2595, %f2593;
	add.s32 	%r883, %r882, %r5;
	ld.shared.f32 	%f2597, [_ZZ28patch_embedding_kernel_tiledPKfS0_PfiiiE7s_patch+3460];
	mul.wide.u32 	%rd1738, %r883, 4;
	add.s64 	%rd1739, %rd7, %rd1738;
	ld.global.f32 	%f2598, [%rd1739];
	fma.rn.f32 	%f2599, %f2597, %f2598, %f2596;
	add.s32 	%r884, %r883, %r5;
	ld.shared.f32 	%f2600, [_ZZ28patch_embedding_kernel_tiledPKfS0_PfiiiE7s_patch+3464];
	mul.wide.u32 	%rd1740, %r884, 4;
	add.s64 	%rd1741, %rd7, %rd1740;
	ld.global.f32 	%f2601, [%rd1741];
	fma.rn.f32 	%f2602, %f2600, %f2601, %f2599;
	add.s32 	%r885, %r884, %r5;
	ld.shared.f32 	%f2603, [_ZZ28patch_embedding_kernel_tiledPKfS0_PfiiiE7s_patch+3468];
	mul.wide.u32 	%rd1742, %r885, 4;
	add.s64 	%rd1743, %rd7, %rd1742;
	ld.global.f32 	%f2604, [%rd1743];
	fma.rn.f32 	%f2605, %f2603, %f2604, %f2602;
	add.s32 	%r886, %r885, %r5;
	ld.shared.f32 	%f2606, [_ZZ28patch_embedding_kernel_tiledPKfS0_PfiiiE7s_patch+3472];
	mul.wide.u32 	%rd1744, %r886, 4;
	add.s64 	%rd1745, %rd7, %rd1744;
	ld.global.f32 	%f2607, [%rd1745];
	fma.rn.f32 	%f2608, %f2606, %f2607, %f2605;
	add.s32 	%r887, %r886, %r5;
	ld.shared.f32 	%f2609, [_ZZ28patch_embedding_kernel_tiledPKfS0_PfiiiE7s_patch+3476];
	mul.wide.u32 	%rd1746, %r887, 4;
	add.s64 	%rd1747, %rd7, %rd1746;
	ld.global.f32 	%f2610, [%rd1747];
	fma.rn.f32 	%f2611, %f2609, %f2610, %f2608;
	add.s32 	%r888, %r887, %r5;
	ld.shared.f32 	%f2612, [_ZZ28patch_embedding_kernel_tiledPKfS0_PfiiiE7s_patch+3480];
	mul.wide.u32 	%rd1748, %r888, 4;
	add.s64 	%rd1749, %rd7, %rd1748;
	ld.global.f32 	%f2613, [%rd1749];
	fma.rn.f32 	%f2614, %f2612, %f2613, %f2611;
	add.s32 	%r889, %r888, %r5;
	ld.shared.f32 	%f2615, [_ZZ28patch_embedding_kernel_tiledPKfS0_PfiiiE7s_patch+3484];
	mul.wide.u32 	%rd1750, %r889, 4;
	add.s64 	%rd1751, %rd7, %rd1750;
	ld.global.f32 	%f2616, [%rd1751];
	fma.rn.f32 	%f2617, %f2615, %f2616, %f2614;
	add.s32 	%r890, %r889, %r5;
	ld.shared.f32 	%f2618, [_ZZ28patch_embedding_kernel_tiledPKfS0_PfiiiE7s_patch+3488];
	mul.wide.u32 	%rd1752, %r890, 4;
	add.s64 	%rd1753, %rd7, %rd1752;
	ld.global.f32 	%f2619, [%rd1753];
	fma.rn.f32 	%f2620, %f2618, %f2619, %f2617;
	add.s32 	%r891, %r890, %r5;
	ld.shared.f32 	%f2621, [_ZZ28patch_embedding_kernel_tiledPKfS0_PfiiiE7s_patch+3492];
	mul.wide.u32 	%rd1754, %r891, 4;
	add.s64 	%rd1755, %rd7, %rd1754;
	ld.global.f32 	%f2622, [%rd1755];
	fma.rn.f32 	%f2623, %f2621, %f2622, %f2620;
	add.s32 	%r892, %r891, %r5;
	ld.shared.f32 	%f2624, [_ZZ28patch_embedding_kernel_tiledPKfS0_PfiiiE7s_patch+3496];
	mul.wide.u32 	%rd1756, %r892, 4;
	add.s64 	%rd1757, %rd7, %rd1756;
	ld.global.f32 	%f2625, [%rd1757];
	fma.rn.f32 	%f2626, %f2624, %f2625, %f2623;
	add.s32 	%r893, %r892, %r5;
	ld.shared.f32 	%f2627, [_ZZ28patch_embedding_kernel_tiledPKfS0_PfiiiE7s_patch+3500];
	mul.wide.u32 	%rd1758, %r893, 4;
	add.s64 	%rd1759, %rd7, %rd1758;
	ld.global.f32 	%f2628, [%rd1759];
	fma.rn.f32 	%f2629, %f2627, %f2628, %f2626;
	add.s32 	%r894, %r893, %r5;
	ld.shared.f32 	%f2630, [_ZZ28patch_embedding_kernel_tiledPKfS0_PfiiiE7s_patch+3504];
	mul.wide.u32 	%rd1760, %r894, 4;
	add.s64 	%rd1761, %rd7, %rd1760;
	ld.global.f32 	%f2631, [%rd1761];
	fma.rn.f32 	%f2632, %f2630, %f2631, %f2629;
	add.s32 	%r895, %r894, %r5;
	ld.shared.f32 	%f2633, [_ZZ28patch_embedding_kernel_tiledPKfS0_PfiiiE7s_patch+3508];
	mul.wide.u32 	%rd1762, %r895, 4;
	add.s64 	%rd1763, %rd7, %rd1762;
	ld.global.f32 	%f2634, [%rd1763];
	fma.rn.f32 	%f2635, %f2633, %f2634, %f2632;
	add.s32 	%r896, %r895, %r5;
	ld.shared.f32 	%f2636, [_ZZ28patch_embedding_kernel_tiledPKfS0_PfiiiE7s_patch+3512];
	mul.wide.u32 	%rd1764, %r896, 4;
	add.s64 	%rd1765, %rd7, %rd1764;
	ld.global.f32 	%f2637, [%rd1765];
	fma.rn.f32 	%f2638, %f2636, %f2637, %f2635;
	add.s32 	%r897, %r896, %r5;
	ld.shared.f32 	%f2639, [_ZZ28patch_embedding_kernel_tiledPKfS0_PfiiiE7s_patch+3516];
	mul.wide.u32 	%rd1766, %r897, 4;
	add.s64 	%rd1767, %rd7, %rd1766;
	ld.global.f32 	%f2640, [%rd1767];
	fma.rn.f32 	%f2641, %f2639, %f2640, %f2638;
	add.s32 	%r898, %r897, %r5;
	ld.shared.f32 	%f2642, [_ZZ28patch_embedding_kernel_tiledPKfS0_PfiiiE7s_patch+3520];
	mul.wide.u32 	%rd1768, %r898, 4;
	add.s64 	%rd1769, %rd7, %rd1768;
	ld.global.f32 	%f2643, [%rd1769];
	fma.rn.f32 	%f2644, %f2642, %f2643, %f2641;
	add.s32 	%r899, %r898, %r5;
	ld.shared.f32 	%f2645, [_ZZ28patch_embedding_kernel_tiledPKfS0_PfiiiE7s_patch+3524];
	mul.wide.u32 	%rd1770, %r899, 4;
	add.s64 	%rd1771, %rd7, %rd1770;
	ld.global.f32 	%f2646, [%rd1771];
	fma.rn.f32 	%f2647, %f2645, %f2646, %f2644;
	add.s32 	%r900, %r899, %r5;
	ld.shared.f32 	%f2648, [_ZZ28patch_embedding_kernel_tiledPKfS0_PfiiiE7s_patch+3528];
	mul.wide.u32 	%rd1772, %r900, 4;
	add.s64 	%rd1773, %rd7, %rd1772;
	ld.global.f32 	%f2649, [%rd1773];
	fma.rn.f32 	%f2650, %f2648, %f2649, %f2647;
	add.s32 	%r901, %r900, %r5;
	ld.shared.f32 	%f2651, [_ZZ28patch_embedding_kernel_tiledPKfS0_PfiiiE7s_patch+3532];
	mul.wide.u32 	%rd1774, %r901, 4;
	add.s64 	%rd1775, %rd7, %rd1774;
	ld.global.f32 	%f2652, [%rd1775];
	fma.rn.f32 	%f2653, %f2651, %f2652, %f2650;
	add.s32 	%r902, %r901, %r5;
	ld.shared.f32 	%f2654, [_ZZ28patch_embedding_kernel_tiledPKfS0_PfiiiE7s_patch+3536];
	mul.wide.u32 	%rd1776, %r902, 4;
	add.s64 	%rd1777, %rd7, %rd1776;
	ld.global.f32 	%f2655, [%rd1777];
	fma.rn.f32 	%f2656, %f2654, %f2655, %f2653;
	add.s32 	%r903, %r902, %r5;
	ld.shared.f32 	%f2657, [_ZZ28patch_embedding_kernel_tiledPKfS0_PfiiiE7s_patch+3540];
	mul.wide.u32 	%rd1778, %r903, 4;
	add.s64 	%rd1779, %rd7, %rd1778;
	ld.global.f32 	%f2658, [%rd1779];
	fma.rn.f32 	%f2659, %f2657, %f2658, %f2656;
	add.s32 	%r904, %r903, %r5;
	ld.shared.f32 	%f2660, [_ZZ28patch_embedding_kernel_tiledPKfS0_PfiiiE7s_patch+3544];
	mul.wide.u32 	%rd1780, %r904, 4;
	add.s64 	%rd1781, %rd7, %rd1780;
	ld.global.f32 	%f2661, [%rd1781];
	fma.rn.f32 	%f2662, %f2660, %f2661, %f2659;
	add.s32 	%r905, %r904, %r5;
	ld.shared.f32 	%f2663, [_ZZ28patch_embedding_kernel_tiledPKfS0_PfiiiE7s_patch+3548];
	mul.wide.u32 	%rd1782, %r905, 4;
	add.s64 	%rd1783, %rd7, %rd1782;
	ld.global.f32 	%f2664, [%rd1783];
	fma.rn.f32 	%f2665, %f2663, %f2664, %f2662;
	add.s32 	%r906, %r905, %r5;
	ld.shared.f32 	%f2666, [_ZZ28patch_embedding_kernel_tiledPKfS0_PfiiiE7s_patch+3552];
	mul.wide.u32 	%rd1784, %r906, 4;
	add.s64 	%rd1785, %rd7, %rd1784;
	ld.global.f32 	%f2667, [%rd1785];
	fma.rn.f32 	%f2668, %f2666, %f2667, %f2665;
	add.s32 	%r907, %r906, %r5;
	ld.shared.f32 	%f2669, [_ZZ28patch_embedding_kernel_tiledPKfS0_PfiiiE7s_patch+3556];
	mul.wide.u32 	%rd1786, %r907, 4;
	add.s64 	%rd1787, %rd7, %rd1786;
	ld.global.f32 	%f2670, [%rd1787];
	fma.rn.f32 	%f2671, %f2669, %f2670, %f2668;
	add.s32 	%r908, %r907, %r5;
	ld.shared.f32 	%f2672, [_ZZ28patch_embedding_kernel_tiledPKfS0_PfiiiE7s_patch+3560];
	mul.wide.u32 	%rd1788, %r908, 4;
	add.s64 	%rd1789, %rd7, %rd1788;
	ld.global.f32 	%f2673, [%rd1789];
	fma.rn.f32 	%f2674, %f2672, %f2673, %f2671;
	add.s32 	%r909, %r908, %r5;
	ld.shared.f32 	%f2675, [_ZZ28patch_embedding_kernel_tiledPKfS0_PfiiiE7s_patch+3564];
	mul.wide.u32 	%rd1790, %r909, 4;
	add.s64 	%rd1791, %rd7, %rd1790;
	ld.global.f32 	%f2676, [%rd1791];
	fma.rn.f32 	%f2677, %f2675, %f2676, %f2674;
	add.s32 	%r910, %r909, %r5;
	ld.shared.f32 	%f2678, [_ZZ28patch_embedding_kernel_tiledPKfS0_PfiiiE7s_patch+3568];
	mul.wide.u32 	%rd1792, %r910, 4;
	add.s64 	%rd1793, %rd7, %rd1792;
	ld.global.f32 	%f2679, [%rd1793];
	fma.rn.f32 	%f2680, %f2678, %f2679, %f2677;
	add.s32 	%r911, %r910, %r5;
	ld.shared.f32 	%f2681, [_ZZ28patch_embedding_kernel_tiledPKfS0_PfiiiE7s_patch+3572];
	mul.wide.u32 	%rd1794, %r911, 4;
	add.s64 	%rd1795, %rd7, %rd1794;
	ld.global.f32 	%f2682, [%rd1795];
	fma.rn.f32 	%f2683, %f2681, %f2682, %f2680;
	add.s32 	%r912, %r911, %r5;
	ld.shared.f32 	%f2684, [_ZZ28patch_embedding_kernel_tiledPKfS0_PfiiiE7s_patch+3576];
	mul.wide.u32 	%rd1796, %r912, 4;
	add.s64 	%rd1797, %rd7, %rd1796;
	ld.global.f32 	%f2685, [%rd1797];
	fma.rn.f32 	%f2686, %f2684, %f2685, %f2683;
	add.s32 	%r913, %r912, %r5;
	ld.shared.f32 	%f2687, [_ZZ28patch_embedding_kernel_tiledPKfS0_PfiiiE7s_patch+3580];
	mul.wide.u32 	%rd1798, %r913, 4;
	add.s64 	%rd1799, %rd7, %rd1798;
	ld.global.f32 	%f2688, [%rd1799];
	fma.rn.f32 	%f2689, %f2687, %f2688, %f2686;
	add.s32 	%r914, %r913, %r5;
	ld.shared.f32 	%f2690, [_ZZ28patch_embedding_kernel_tiledPKfS0_PfiiiE7s_patch+3584];
	mul.wide.u32 	%rd1800, %r914, 4;
	add.s64 	%rd1801, %rd7, %rd1800;
	ld.global.f32 	%f2691, [%rd1801];
	fma.rn.f32 	%f2692, %f2690, %f2691, %f2689;
	add.s32 	%r915, %r914, %r5;
	ld.shared.f32 	%f2693, [_ZZ28patch_embedding_kernel_tiledPKfS0_PfiiiE7s_patch+3588];
	mul.wide.u32 	%rd1802, %r915, 4;
	add.s64 	%rd1803, %rd7, %rd1802;
	ld.global.f32 	%f2694, [%rd1803];
	fma.rn.f32 	%f2695, %f2693, %f2694, %f2692;
	add.s32 	%r916, %r915, %r5;
	ld.shared.f32 	%f2696, [_ZZ28patch_embedding_kernel_tiledPKfS0_PfiiiE7s_patch+3592];
	mul.wide.u32 	%rd1804, %r916, 4;
	add.s64 	%rd1805, %rd7, %rd1804;
	ld.global.f32 	%f2697, [%rd1805];
	fma.rn.f32 	%f2698, %f2696, %f2697, %f2695;
	add.s32 	%r917, %r916, %r5;
	ld.shared.f32 	%f2699, [_ZZ28patch_embedding_kernel_tiledPKfS0_PfiiiE7s_patch+3596];
	mul.wide.u32 	%rd1806, %r917, 4;
	add.s64 	%rd1807, %rd7, %rd1806;
	ld.global.f32 	%f2700, [%rd1807];
	fma.rn.f32 	%f2701, %f2699, %f2700, %f2698;
	add.s32 	%r918, %r917, %r5;
	ld.shared.f32 	%f2702, [_ZZ28patch_embedding_kernel_tiledPKfS0_PfiiiE7s_patch+3600];
	mul.wide.u32 	%rd1808, %r918, 4;
	add.s64 	%rd1809, %rd7, %rd1808;
	ld.global.f32 	%f2703, [%rd1809];
	fma.rn.f32 	%f2704, %f2702, %f2703, %f2701;
	add.s32 	%r919, %r918, %r5;
	ld.shared.f32 	%f2705, [_ZZ28patch_embedding_kernel_tiledPKfS0_PfiiiE7s_patch+3604];
	mul.wide.u32 	%rd1810, %r919, 4;
	add.s64 	%rd1811, %rd7, %rd1810;
	ld.global.f32 	%f2706, [%rd1811];
	fma.rn.f32 	%f2707, %f2705, %f2706, %f2704;
	add.s32 	%r920, %r919, %r5;
	ld.shared.f32 	%f2708, [_ZZ28patch_embedding_kernel_tiledPKfS0_PfiiiE7s_patch+3608];
	mul.wide.u32 	%rd1812, %r920, 4;
	add.s64 	%rd1813, %rd7, %rd1812;
	ld.global.f32 	%f2709, [%rd1813];
	fma.rn.f32 	%f2710, %f2708, %f2709, %f2707;
	add.s32 	%r921, %r920, %r5;
	ld.shared.f32 	%f2711, [_ZZ28patch_embedding_kernel_tiledPKfS0_PfiiiE7s_patch+3612];
	mul.wide.u32 	%rd1814, %r921, 4;
	add.s64 	%rd1815, %rd7, %rd1814;
	ld.global.f32 	%f2712, [%rd1815];
	fma.rn.f32 	%f2713, %f2711, %f2712, %f2710;
	add.s32 	%r922, %r921, %r5;
	ld.shared.f32 	%f2714, [_ZZ28patch_embedding_kernel_tiledPKfS0_PfiiiE7s_patch+3616];
	mul.wide.u32 	%rd1816, %r922, 4;
	add.s64 	%rd1817, %rd7, %rd1816;
	ld.global.f32 	%f2715, [%rd1817];
	fma.rn.f32 	%f2716, %f2714, %f2715, %f2713;
	add.s32 	%r923, %r922, %r5;
	ld.shared.f32 	%f2717, [_ZZ28patch_embedding_kernel_tiledPKfS0_PfiiiE7s_patch+3620];
	mul.wide.u32 	%rd1818, %r923, 4;
	add.s64 	%rd1819, %rd7, %rd1818;
	ld.global.f32 	%f2718, [%rd1819];
	fma.rn.f32 	%f2719, %f2717, %f2718, %f2716;
	add.s32 	%r924, %r923, %r5;
	ld.shared.f32 	%f2720, [_ZZ28patch_embedding_kernel_tiledPKfS0_PfiiiE7s_patch+3624];
	mul.wide.u32 	%rd1820, %r924, 4;
	add.s64 	%rd1821, %rd7, %rd1820;
	ld.global.f32 	%f2721, [%rd1821];
	fma.rn.f32 	%f2722, %f2720, %f2721, %f2719;
	add.s32 	%r925, %r924, %r5;
	ld.shared.f32 	%f2723, [_ZZ28patch_embedding_kernel_tiledPKfS0_PfiiiE7s_patch+3628];
	mul.wide.u32 	%rd1822, %r925, 4;
	add.s64 	%rd1823, %rd7, %rd1822;
	ld.global.f32 	%f2724, [%rd1823];
	fma.rn.f32 	%f2725, %f2723, %f2724, %f2722;
	add.s32 	%r926, %r925, %r5;
	ld.shared.f32 	%f2726, [_ZZ28patch_embedding_kernel_tiledPKfS0_PfiiiE7s_patch+3632];
	mul.wide.u32 	%rd1824, %r926, 4;
	add.s64 	%rd1825, %rd7, %rd1824;
	ld.global.f32 	%f2727, [%rd1825];
	fma.rn.f32 	%f2728, %f2726, %f2727, %f2725;
	add.s32 	%r927, %r926, %r5;
	ld.shared.f32 	%f2729, [_ZZ28patch_embedding_kernel_tiledPKfS0_PfiiiE7s_patch+3636];
	mul.wide.u32 	%rd1826, %r927, 4;
	add.s64 	%rd1827, %rd7, %rd1826;
	ld.global.f32 	%f2730, [%rd1827];
	fma.rn.f32 	%f2731, %f2729, %f2730, %f2728;
	add.s32 	%r928, %r927, %r5;
	ld.shared.f32 	%f2732, [_ZZ28patch_embedding_kernel_tiledPKfS0_PfiiiE7s_patch+3640];
	mul.wide.u32 	%rd1828, %r928, 4;
	add.s64 	%rd1829, %rd7, %rd1828;
	ld.global.f32 	%f2733, [%rd1829];
	fma.rn.f32 	%f2734, %f2732, %f2733, %f2731;
	add.s32 	%r929, %r928, %r5;
	ld.shared.f32 	%f2735, [_ZZ28patch_embedding_kernel_tiledPKfS0_PfiiiE7s_patch+3644];
	mul.wide.u32 	%rd1830, %r929, 4;
	add.s64 	%rd1831, %rd7, %rd1830;
	ld.global.f32 	%f2736, [%rd1831];
	fma.rn.f32 	%f2737, %f2735, %f2736, %f2734;
	add.s32 	%r930, %r929, %r5;
	ld.shared.f32 	%f2738, [_ZZ28patch_embedding_kernel_tiledPKfS0_PfiiiE7s_patch+3648];
	mul.wide.u32 	%rd1832, %r930, 4;
	add.s64 	%rd1833, %rd7, %rd1832;
	ld.global.f32 	%f2739, [%rd1833];
	fma.rn.f32 	%f2740, %f2738, %f2739, %f2737;
	add.s32 	%r931, %r930, %r5;
	ld.shared.f32 	%f2741, [_ZZ28patch_embedding_kernel_tiledPKfS0_PfiiiE7s_patch+3652];
	mul.wide.u32 	%rd1834, %r931, 4;
	add.s64 	%rd1835, %rd7, %rd1834;
	ld.global.f32 	%f2742, [%rd1835];
	fma.rn.f32 	%f2743, %f2741, %f2742, %f2740;
	add.s32 	%r932, %r931, %r5;
	ld.shared.f32 	%f2744, [_ZZ28patch_embedding_kernel_tiledPKfS0_PfiiiE7s_patch+3656];
	mul.wide.u32 	%rd1836, %r932, 4;
	add.s64 	%rd1837, %rd7, %rd1836;
	ld.global.f32 	%f2745, [%rd1837];
	fma.rn.f32 	%f2746, %f2744, %f2745, %f2743;
	add.s32 	%r933, %r932, %r5;
	ld.shared.f32 	%f2747, [_ZZ28patch_embedding_kernel_tiledPKfS0_PfiiiE7s_patch+3660];
	mul.wide.u32 	%rd1838, %r933, 4;
	add.s64 	%rd1839, %rd7, %rd1838;
	ld.global.f32 	%f2748, [%rd1839];
	fma.rn.f32 	%f2749, %f2747, %f2748, %f2746;
	add.s32 	%r934, %r933, %r5;
	ld.shared.f32 	%f2750, [_ZZ28patch_embedding_kernel_tiledPKfS0_PfiiiE7s_patch+3664];
	mul.wide.u32 	%rd1840, %r934, 4;
	add.s64 	%rd1841, %rd7, %rd1840;
	ld.global.f32 	%f2751, [%rd1841];
	fma.rn.f32 	%f2752, %f2750, %f2751, %f2749;
	add.s32 	%r935, %r934, %r5;
	ld.shared.f32 	%f2753, [_ZZ28patch_embedding_kernel_tiledPKfS0_PfiiiE7s_patch+3668];
	mul.wide.u32 	%rd1842, %r935, 4;
	add.s64 	%rd1843, %rd7, %rd1842;
	ld.global.f32 	%f2754, [%rd1843];
	fma.rn.f32 	%f2755, %f2753, %f2754, %f2752;
	add.s32 	%r936, %r935, %r5;
	ld.shared.f32 	%f2756, [_ZZ28patch_embedding_kernel_tiledPKfS0_PfiiiE7s_patch+3672];
	mul.wide.u32 	%rd1844, %r936, 4;
	add.s64 	%rd1845, %rd7, %rd1844;
	ld.global.f32 	%f2757, [%rd1845];
	fma.rn.f32 	%f2758, %f2756, %f2757, %f2755;
	add.s32 	%r937, %r936, %r5;
	ld.shared.f32 	%f2759, [_ZZ28patch_embedding_kernel_tiledPKfS0_PfiiiE7s_patch+3676];
	mul.wide.u32 	%rd1846, %r937, 4;
	add.s64 	%rd1847, %rd7, %rd1846;
	ld.global.f32 	%f2760, [%rd1847];
	fma.rn.f32 	%f2761, %f2759, %f2760, %f2758;
	add.s32 	%r938, %r937, %r5;
	ld.shared.f32 	%f2762, [_ZZ28patch_embedding_kernel_tiledPKfS0_PfiiiE7s_patch+3680];
	mul.wide.u32 	%rd1848, %r938, 4;
	add.s64 	%rd1849, %rd7, %rd1848;
	ld.global.f32 	%f2763, [%rd1849];
	fma.rn.f32 	%f2764, %f2762, %f2763, %f2761;
	add.s32 	%r939, %r938, %r5;
	ld.shared.f32 	%f2765, [_ZZ28patch_embedding_kernel_tiledPKfS0_PfiiiE7s_patch+3684];
	mul.wide.u32 	%rd1850, %r939, 4;
	add.s64 	%rd1851, %rd7, %rd1850;
	ld.global.f32 	%f2766, [%rd1851];
	fma.rn.f32 	%f2767, %f2765, %f2766, %f2764;
	add.s32 	%r940, %r939, %r5;
	ld.shared.f32 	%f2768, [_ZZ28patch_embedding_kernel_tiledPKfS0_PfiiiE7s_patch+3688];
	mul.wide.u32 	%rd1852, %r940, 4;
	add.s64 	%rd1853, %rd7, %rd1852;
	ld.global.f32 	%f2769, [%rd1853];
	fma.rn.f32 	%f2770, %f2768, %f2769, %f2767;
	add.s32 	%r941, %r940, %r5;
	ld.shared.f32 	%f2771, [_ZZ28patch_embedding_kernel_tiledPKfS0_PfiiiE7s_patch+3692];
	mul.wide.u32 	%rd1854, %r941, 4;
	add.s64 	%rd1855, %rd7, %rd1854;
	ld.global.f32 	%f2772, [%rd1855];
	fma.rn.f32 	%f2773, %f2771, %f2772, %f2770;
	add.s32 	%r942, %r941, %r5;
	ld.shared.f32 	%f2774, [_ZZ28patch_embedding_kernel_tiledPKfS0_PfiiiE7s_patch+3696];
	mul.wide.u32 	%rd1856, %r942, 4;
	add.s64 	%rd1857, %rd7, %rd1856;
	ld.global.f32 	%f2775, [%rd1857];
	fma.rn.f32 	%f2776, %f2774, %f2775, %f2773;
	add.s32 	%r943, %r942, %r5;
	ld.shared.f32 	%f2777, [_ZZ28patch_embedding_kernel_tiledPKfS0_PfiiiE7s_patch+3700];
	mul.wide.u32 	%rd1858, %r943, 4;
	add.s64 	%rd1859, %rd7, %rd1858;
	ld.global.f32 	%f2778, [%rd1859];
	fma.rn.f32 	%f2779, %f2777, %f2778, %f2776;
	add.s32 	%r944, %r943, %r5;
	ld.shared.f32 	%f2780, [_ZZ28patch_embedding_kernel_tiledPKfS0_PfiiiE7s_patch+3704];
	mul.wide.u32 	%rd1860, %r944, 4;
	add.s64 	%rd1861, %rd7, %rd1860;
	ld.global.f32 	%f2781, [%rd1861];
	fma.rn.f32 	%f2782, %f2780, %f2781, %f2779;
	add.s32 	%r945, %r944, %r5;
	ld.shared.f32 	%f2783, [_ZZ28patch_embedding_kernel_tiledPKfS0_PfiiiE7s_patch+3708];
	mul.wide.u32 	%rd1862, %r945, 4;
	add.s64 	%rd1863, %rd7, %rd1862;
	ld.global.f32 	%f2784, [%rd1863];
	fma.rn.f32 	%f2785, %f2783, %f2784, %f2782;
	add.s32 	%r946, %r945, %r5;
	ld.shared.f32 	%f2786, [_ZZ28patch_embedding_kernel_tiledPKfS0_PfiiiE7s_patch+3712];
	mul.wide.u32 	%rd1864, %r946, 4;
	add.s64 	%rd1865, %rd7, %rd1864;
	ld.global.f32 	%f2787, [%rd1865];
	fma.rn.f32 	%f2788, %f2786, %f2787, %f2785;
	add.s32 	%r947, %r946, %r5;
	ld.shared.f32 	%f2789, [_ZZ28patch_embedding_kernel_tiledPKfS0_PfiiiE7s_patch+3716];
	mul.wide.u32 	%rd1866, %r947, 4;
	add.s64 	%rd1867, %rd7, %rd1866;
	ld.global.f32 	%f2790, [%rd1867];
	fma.rn.f32 	%f2791, %f2789, %f2790, %f2788;
	add.s32 	%r948, %r947, %r5;
	ld.shared.f32 	%f2792, [_ZZ28patch_embedding_kernel_tiledPKfS0_PfiiiE7s_patch+3720];
	mul.wide.u32 	%rd1868, %r948, 4;
	add.s64 	%rd1869, %rd7, %rd1868;
	ld.global.f32 	%f2793, [%rd1869];
	fma.rn.f32 	%f2794, %f2792, %f2793, %f2791;
	add.s32 	%r949, %r948, %r5;
	ld.shared.f32 	%f2795, [_ZZ28patch_embedding_kernel_tiledPKfS0_PfiiiE7s_patch+3724];
	mul.wide.u32 	%rd1870, %r949, 4;
	add.s64 	%rd1871, %rd7, %rd1870;
	ld.global.f32 	%f2796, [%rd1871];
	fma.rn.f32 	%f2797, %f2795, %f2796, %f2794;
	add.s32 	%r950, %r949, %r5;
	ld.shared.f32 	%f2798, [_ZZ28patch_embedding_kernel_tiledPKfS0_PfiiiE7s_patch+3728];
	mul.wide.u32 	%rd1872, %r950, 4;
	add.s64 	%rd1873, %rd7, %rd1872;
	ld.global.f32 	%f2799, [%rd1873];
	fma.rn.f32 	%f2800, %f2798, %f2799, %f2797;
	add.s32 	%r951, %r950, %r5;
	ld.shared.f32 	%f2801, [_ZZ28patch_embedding_kernel_tiledPKfS0_PfiiiE7s_patch+3732];
	mul.wide.u32 	%rd1874, %r951, 4;
	add.s64 	%rd1875, %rd7, %rd1874;
	ld.global.f32 	%f2802, [%rd1875];
	fma.rn.f32 	%f2803, %f2801, %f2802, %f2800;
	add.s32 	%r952, %r951, %r5;
	ld.shared.f32 	%f2804, [_ZZ28patch_embedding_kernel_tiledPKfS0_PfiiiE7s_patch+3736];
	mul.wide.u32 	%rd1876, %r952, 4;
	add.s64 	%rd1877, %rd7, %rd1876;
	ld.global.f32 	%f2805, [%rd1877];
	fma.rn.f32 	%f2806, %f2804, %f2805, %f2803;
	add.s32 	%r953, %r952, %r5;
	ld.shared.f32 	%f2807, [_ZZ28patch_embedding_kernel_tiledPKfS0_PfiiiE7s_patch+3740];
	mul.wide.u32 	%rd1878, %r953, 4;
	add.s64 	%rd1879, %rd7, %rd1878;
	ld.global.f32 	%f2808, [%rd1879];
	fma.rn.f32 	%f2809, %f2807, %f2808, %f2806;
	add.s32 	%r954, %r953, %r5;
	ld.shared.f32 	%f2810, [_ZZ28patch_embedding_kernel_tiledPKfS0_PfiiiE7s_patch+3744];
	mul.wide.u32 	%rd1880, %r954, 4;
	add.s64 	%rd1881, %rd7, %rd1880;
	ld.global.f32 	%f2811, [%rd1881];
	fma.rn.f32 	%f2812, %f2810, %f2811, %f2809;
	add.s32 	%r955, %r954, %r5;
	ld.shared.f32 	%f2813, [_ZZ28patch_embedding_kernel_tiledPKfS0_PfiiiE7s_patch+3748];
	mul.wide.u32 	%rd1882, %r955, 4;
	add.s64 	%rd1883, %rd7, %rd1882;
	ld.global.f32 	%f2814, [%rd1883];
	fma.rn.f32 	%f2815, %f2813, %f2814, %f2812;
	add.s32 	%r956, %r955, %r5;
	ld.shared.f32 	%f2816, [_ZZ28patch_embedding_kernel_tiledPKfS0_PfiiiE7s_patch+3752];
	mul.wide.u32 	%rd1884, %r956, 4;
	add.s64 	%rd1885, %rd7, %rd1884;
	ld.global.f32 	%f2817, [%rd1885];
	fma.rn.f32 	%f2818, %f2816, %f2817, %f2815;
	add.s32 	%r957, %r956, %r5;
	ld.shared.f32 	%f2819, [_ZZ28patch_embedding_kernel_tiledPKfS0_PfiiiE7s_patch+3756];
	mul.wide.u32 	%rd1886, %r957, 4;
	add.s64 	%rd1887, %rd7, %rd1886;
	ld.global.f32 	%f2820, [%rd1887];
	fma.rn.f32 	%f2821, %f2819, %f2820, %f2818;
	add.s32 	%r958, %r957, %r5;
	ld.shared.f32 	%f2822, [_ZZ28patch_embedding_kernel_tiledPKfS0_PfiiiE7s_patch+3760];
	mul.wide.u32 	%rd1888, %r958, 4;
	add.s64 	%rd1889, %rd7, %rd1888;
	ld.global.f32 	%f2823, [%rd1889];
	fma.rn.f32 	%f2824, %f2822, %f2823, %f2821;
	add.s32 	%r959, %r958, %r5;
	ld.shared.f32 	%f2825, [_ZZ28patch_embedding_kernel_tiledPKfS0_PfiiiE7s_patch+3764];
	mul.wide.u32 	%rd1890, %r959, 4;
	add.s64 	%rd1891, %rd7, %rd1890;
	ld.global.f32 	%f2826, [%rd1891];
	fma.rn.f32 	%f2827, %f2825, %f2826, %f2824;
	add.s32 	%r960, %r959, %r5;
	ld.shared.f32 	%f2828, [_ZZ28patch_embedding_kernel_tiledPKfS0_PfiiiE7s_patch+3768];
	mul.wide.u32 	%rd1892, %r960, 4;
	add.s64 	%rd1893, %rd7, %rd1892;
	ld.global.f32 	%f2829, [%rd1893];
	fma.rn.f32 	%f2830, %f2828, %f2829, %f2827;
	add.s32 	%r961, %r960, %r5;
	ld.shared.f32 	%f2831, [_ZZ28patch_embedding_kernel_tiledPKfS0_PfiiiE7s_patch+3772];
	mul.wide.u32 	%rd1894, %r961, 4;
	add.s64 	%rd1895, %rd7, %rd1894;
	ld.global.f32 	%f2832, [%rd1895];
	fma.rn.f32 	%f2833, %f2831, %f2832, %f2830;
	add.s32 	%r962, %r961, %r5;
	ld.shared.f32 	%f2834, [_ZZ28patch_embedding_kernel_tiledPKfS0_PfiiiE7s_patch+3776];
	mul.wide.u32 	%rd1896, %r962, 4;
	add.s64 	%rd1897, %rd7, %rd1896;
	ld.global.f32 	%f2835, [%rd1897];
	fma.rn.f32 	%f2836, %f2834, %f2835, %f2833;
	add.s32 	%r963, %r962, %r5;
	ld.shared.f32 	%f2837, [_ZZ28patch_embedding_kernel_tiledPKfS0_PfiiiE7s_patch+3780];
	mul.wide.u32 	%rd1898, %r963, 4;
	add.s64 	%rd1899, %rd7, %rd1898;
	ld.global.f32 	%f2838, [%rd1899];
	fma.rn.f32 	%f2839, %f2837, %f2838, %f2836;
	add.s32 	%r964, %r963, %r5;
	ld.shared.f32 	%f2840, [_ZZ28patch_embedding_kernel_tiledPKfS0_PfiiiE7s_patch+3784];
	mul.wide.u32 	%rd1900, %r964, 4;
	add.s64 	%rd1901, %rd7, %rd1900;
	ld.global.f32 	%f2841, [%rd1901];
	fma.rn.f32 	%f2842, %f2840, %f2841, %f2839;
	add.s32 	%r965, %r964, %r5;
	ld.shared.f32 	%f2843, [_ZZ28patch_embedding_kernel_tiledPKfS0_PfiiiE7s_patch+3788];
	mul.wide.u32 	%rd1902, %r965, 4;
	add.s64 	%rd1903, %rd7, %rd1902;
	ld.global.f32 	%f2844, [%rd1903];
	fma.rn.f32 	%f2845, %f2843, %f2844, %f2842;
	add.s32 	%r966, %r965, %r5;
	ld.shared.f32 	%f2846, [_ZZ28patch_embedding_kernel_tiledPKfS0_PfiiiE7s_patch+3792];
	mul.wide.u32 	%rd1904, %r966, 4;
	add.s64 	%rd1905, %rd7, %rd1904;
	ld.global.f32 	%f2847, [%rd1905];
	fma.rn.f32 	%f2848, %f2846, %f2847, %f2845;
	add.s32 	%r967, %r966, %r5;
	ld.shared.f32 	%f2849, [_ZZ28patch_embedding_kernel_tiledPKfS0_PfiiiE7s_patch+3796];
	mul.wide.u32 	%rd1906, %r967, 4;
	add.s64 	%rd1907, %rd7, %rd1906;
	ld.global.f32 	%f2850, [%rd1907];
	fma.rn.f32 	%f2851, %f2849, %f2850, %f2848;
	add.s32 	%r968, %r967, %r5;
	ld.shared.f32 	%f2852, [_ZZ28patch_embedding_kernel_tiledPKfS0_PfiiiE7s_patch+3800];
	mul.wide.u32 	%rd1908, %r968, 4;
	add.s64 	%rd1909, %rd7, %rd1908;
	ld.global.f32 	%f2853, [%rd1909];
	fma.rn.f32 	%f2854, %f2852, %f2853, %f2851;
	add.s32 	%r969, %r968, %r5;
	ld.shared.f32 	%f2855, [_ZZ28patch_embedding_kernel_tiledPKfS0_PfiiiE7s_patch+3804];
	mul.wide.u32 	%rd1910, %r969, 4;
	add.s64 	%rd1911, %rd7, %rd1910;
	ld.global.f32 	%f2856, [%rd1911];
	fma.rn.f32 	%f2857, %f2855, %f2856, %f2854;
	add.s32 	%r970, %r969, %r5;
	ld.shared.f32 	%f2858, [_ZZ28patch_embedding_kernel_tiledPKfS0_PfiiiE7s_patch+3808];
	mul.wide.u32 	%rd1912, %r970, 4;
	add.s64 	%rd1913, %rd7, %rd1912;
	ld.global.f32 	%f2859, [%rd1913];
	fma.rn.f32 	%f2860, %f2858, %f2859, %f2857;
	add.s32 	%r971, %r970, %r5;
	ld.shared.f32 	%f2861, [_ZZ28patch_embedding_kernel_tiledPKfS0_PfiiiE7s_patch+3812];
	mul.wide.u32 	%rd1914, %r971, 4;
	add.s64 	%rd1915, %rd7, %rd1914;
	ld.global.f32 	%f2862, [%rd1915];
	fma.rn.f32 	%f2863, %f2861, %f2862, %f2860;
	add.s32 	%r972, %r971, %r5;
	ld.shared.f32 	%f2864, [_ZZ28patch_embedding_kernel_tiledPKfS0_PfiiiE7s_patch+3816];
	mul.wide.u32 	%rd1916, %r972, 4;
	add.s64 	%rd1917, %rd7, %rd1916;
	ld.global.f32 	%f2865, [%rd1917];
	fma.rn.f32 	%f2866, %f2864, %f2865, %f2863;
	add.s32 	%r973, %r972, %r5;
	ld.shared.f32 	%f2867, [_ZZ28patch_embedding_kernel_tiledPKfS0_PfiiiE7s_patch+3820];
	mul.wide.u32 	%rd1918, %r973, 4;
	add.s64 	%rd1919, %rd7, %rd1918;
	ld.global.f32 	%f2868, [%rd1919];
	fma.rn.f32 	%f2869, %f2867, %f2868, %f2866;
	add.s32 	%r974, %r973, %r5;
	ld.shared.f32 	%f2870, [_ZZ28patch_embedding_kernel_tiledPKfS0_PfiiiE7s_patch+3824];
	mul.wide.u32 	%rd1920, %r974, 4;
	add.s64 	%rd1921, %rd7, %rd1920;
	ld.global.f32 	%f2871, [%rd1921];
	fma.rn.f32 	%f2872, %f2870, %f2871, %f2869;
	add.s32 	%r975, %r974, %r5;
	ld.shared.f32 	%f2873, [_ZZ28patch_embedding_kernel_tiledPKfS0_PfiiiE7s_patch+3828];
	mul.wide.u32 	%rd1922, %r975, 4;
	add.s64 	%rd1923, %rd7, %rd1922;
	ld.global.f32 	%f2874, [%rd1923];
	fma.rn.f32 	%f2875, %f2873, %f2874, %f2872;
	add.s32 	%r976, %r975, %r5;
	ld.shared.f32 	%f2876, [_ZZ28patch_embedding_kernel_tiledPKfS0_PfiiiE7s_patch+3832];
	mul.wide.u32 	%rd1924, %r976, 4;
	add.s64 	%rd1925, %rd7, %rd1924;
	ld.global.f32 	%f2877, [%rd1925];
	fma.rn.f32 	%f2878, %f2876, %f2877, %f2875;
	add.s32 	%r977, %r976, %r5;
	ld.shared.f32 	%f2879, [_ZZ28patch_embedding_kernel_tiledPKfS0_PfiiiE7s_patch+3836];
	mul.wide.u32 	%rd1926, %r977, 4;
	add.s64 	%rd1927, %rd7, %rd1926;
	ld.global.f32 	%f2880, [%rd1927];
	fma.rn.f32 	%f2881, %f2879, %f2880, %f2878;
	add.s32 	%r978, %r977, %r5;
	ld.shared.f32 	%f2882, [_ZZ28patch_embedding_kernel_tiledPKfS0_PfiiiE7s_patch+3840];
	mul.wide.u32 	%rd1928, %r978, 4;
	add.s64 	%rd1929, %rd7, %rd1928;
	ld.global.f32 	%f2883, [%rd1929];
	fma.rn.f32 	%f2884, %f2882, %f2883, %f2881;
	add.s32 	%r979, %r978, %r5;
	ld.shared.f32 	%f2885, [_ZZ28patch_embedding_kernel_tiledPKfS0_PfiiiE7s_patch+3844];
	mul.wide.u32 	%rd1930, %r979, 4;
	add.s64 	%rd1931, %rd7, %rd1930;
	ld.global.f32 	%f2886, [%rd1931];
	fma.rn.f32 	%f2887, %f2885, %f2886, %f2884;
	add.s32 	%r980, %r979, %r5;
	ld.shared.f32 	%f2888, [_ZZ28patch_embedding_kernel_tiledPKfS0_PfiiiE7s_patch+3848];
	mul.wide.u32 	%rd1932, %r980, 4;
	add.s64 	%rd1933, %rd7, %rd1932;
	ld.global.f32 	%f2889, [%rd1933];
	fma.rn.f32 	%f2890, %f2888, %f2889, %f2887;
	add.s32 	%r981, %r980, %r5;
	ld.shared.f32 	%f2891, [_ZZ28patch_embedding_kernel_tiledPKfS0_PfiiiE7s_patch+3852];
	mul.wide.u32 	%rd1934, %r981, 4;
	add.s64 	%rd1935, %rd7, %rd1934;
	ld.global.f32 	%f2892, [%rd1935];
	fma.rn.f32 	%f2893, %f2891, %f2892, %f2890;
	add.s32 	%r982, %r981, %r5;
	ld.shared.f32 	%f2894, [_ZZ28patch_embedding_kernel_tiledPKfS0_PfiiiE7s_patch+3856];
	mul.wide.u32 	%rd1936, %r982, 4;
	add.s64 	%rd1937, %rd7, %rd1936;
	ld.global.f32 	%f2895, [%rd1937];
	fma.rn.f32 	%f2896, %f2894, %f2895, %f2893;
	add.s32 	%r983, %r982, %r5;
	ld.shared.f32 	%f2897, [_ZZ28patch_embedding_kernel_tiledPKfS0_PfiiiE7s_patch+3860];
	mul.wide.u32 	%rd1938, %r983, 4;
	add.s64 	%rd1939, %rd7, %rd1938;
	ld.global.f32 	%f2898, [%rd1939];
	fma.rn.f32 	%f2899, %f2897, %f2898, %f2896;
	add.s32 	%r984, %r983, %r5;
	ld.shared.f32 	%f2900, [_ZZ28patch_embedding_kernel_tiledPKfS0_PfiiiE7s_patch+3864];
	mul.wide.u32 	%rd1940, %r984, 4;
	add.s64 	%rd1941, %rd7, %rd1940;
	ld.global.f32 	%f2901, [%rd1941];
	fma.rn.f32 	%f2902, %f2900, %f2901, %f2899;
	add.s32 	%r985, %r984, %r5;
	ld.shared.f32 	%f2903, [_ZZ28patch_embedding_kernel_tiledPKfS0_PfiiiE7s_patch+3868];
	mul.wide.u32 	%rd1942, %r985, 4;
	add.s64 	%rd1943, %rd7, %rd1942;
	ld.global.f32 	%f2904, [%rd1943];
	fma.rn.f32 	%f2905, %f2903, %f2904, %f2902;
	add.s32 	%r986, %r985, %r5;
	ld.shared.f32 	%f2906, [_ZZ28patch_embedding_kernel_tiledPKfS0_PfiiiE7s_patch+3872];
	mul.wide.u32 	%rd1944, %r986, 4;
	add.s64 	%rd1945, %rd7, %rd1944;
	ld.global.f32 	%f2907, [%rd1945];
	fma.rn.f32 	%f2908, %f2906, %f2907, %f2905;
	add.s32 	%r987, %r986, %r5;
	ld.shared.f32 	%f2909, [_ZZ28patch_embedding_kernel_tiledPKfS0_PfiiiE7s_patch+3876];
	mul.wide.u32 	%rd1946, %r987, 4;
	add.s64 	%rd1947, %rd7, %rd1946;
	ld.global.f32 	%f2910, [%rd1947];
	fma.rn.f32 	%f2911, %f2909, %f2910, %f2908;
	add.s32 	%r988, %r987, %r5;
	ld.shared.f32 	%f2912, [_ZZ28patch_embedding_kernel_tiledPKfS0_PfiiiE7s_patch+3880];
	mul.wide.u32 	%rd1948, %r988, 4;
	add.s64 	%rd1949, %rd7, %rd1948;
	ld.global.f32 	%f2913, [%rd1949];
	fma.rn.f32 	%f2914, %f2912, %f2913, %f2911;
	add.s32 	%r989, %r988, %r5;
	ld.shared.f32 	%f2915, [_ZZ28patch_embedding_kernel_tiledPKfS0_PfiiiE7s_patch+3884];
	mul.wide.u32 	%rd1950, %r989, 4;
	add.s64 	%rd1951, %rd7, %rd1950;
	ld.global.f32 	%f2916, [%rd1951];
	fma.rn.f32 	%f2917, %f2915, %f2916, %f2914;
	add.s32 	%r990, %r989, %r5;
	ld.shared.f32 	%f2918, [_ZZ28patch_embedding_kernel_tiledPKfS0_PfiiiE7s_patch+3888];
	mul.wide.u32 	%rd1952, %r990, 4;
	add.s64 	%rd1953, %rd7, %rd1952;
	ld.global.f32 	%f2919, [%rd1953];
	fma.rn.f32 	%f2920, %f2918, %f2919, %f2917;
	add.s32 	%r991, %r990, %r5;
	ld.shared.f32 	%f2921, [_ZZ28patch_embedding_kernel_tiledPKfS0_PfiiiE7s_patch+3892];
	mul.wide.u32 	%rd1954, %r991, 4;
	add.s64 	%rd1955, %rd7, %rd1954;
	ld.global.f32 	%f2922, [%rd1955];
	fma.rn.f32 	%f2923, %f2921, %f2922, %f2920;
	add.s32 	%r992, %r991, %r5;
	ld.shared.f32 	%f2924, [_ZZ28patch_embedding_kernel_tiledPKfS0_PfiiiE7s_patch+3896];
	mul.wide.u32 	%rd1956, %r992, 4;
	add.s64 	%rd1957, %rd7, %rd1956;
	ld.global.f32 	%f2925, [%rd1957];
	fma.rn.f32 	%f2926, %f2924, %f2925, %f2923;
	add.s32 	%r993, %r992, %r5;
	ld.shared.f32 	%f2927, [_ZZ28patch_embedding_kernel_tiledPKfS0_PfiiiE7s_patch+3900];
	mul.wide.u32 	%rd1958, %r993, 4;
	add.s64 	%rd1959, %rd7, %rd1958;
	ld.global.f32 	%f2928, [%rd1959];
	fma.rn.f32 	%f2929, %f2927, %f2928, %f2926;
	add.s32 	%r994, %r993, %r5;
	ld.shared.f32 	%f2930, [_ZZ28patch_embedding_kernel_tiledPKfS0_PfiiiE7s_patch+3904];
	mul.wide.u32 	%rd1960, %r994, 4;
	add.s64 	%rd1961, %rd7, %rd1960;
	ld.global.f32 	%f2931, [%rd1961];
	fma.rn.f32 	%f2932, %f2930, %f2931, %f2929;
	add.s32 	%r995, %r994, %r5;
	ld.shared.f32 	%f2933, [_ZZ28patch_embedding_kernel_tiledPKfS0_PfiiiE7s_patch+3908];
	mul.wide.u32 	%rd1962, %r995, 4;
	add.s64 	%rd1963, %rd7, %rd1962;
	ld.global.f32 	%f2934, [%rd1963];
	fma.rn.f32 	%f2935, %f2933, %f2934, %f2932;
	add.s32 	%r996, %r995, %r5;
	ld.shared.f32 	%f2936, [_ZZ28patch_embedding_kernel_tiledPKfS0_PfiiiE7s_patch+3912];
	mul.wide.u32 	%rd1964, %r996, 4;
	add.s64 	%rd1965, %rd7, %rd1964;
	ld.global.f32 	%f2937, [%rd1965];
	fma.rn.f32 	%f2938, %f2936, %f2937, %f2935;
	add.s32 	%r997, %r996, %r5;
	ld.shared.f32 	%f2939, [_ZZ28patch_embedding_kernel_tiledPKfS0_PfiiiE7s_patch+3916];
	mul.wide.u32 	%rd1966, %r997, 4;
	add.s64 	%rd1967, %rd7, %rd1966;
	ld.global.f32 	%f2940, [%rd1967];
	fma.rn.f32 	%f2941, %f2939, %f2940, %f2938;
	add.s32 	%r998, %r997, %r5;
	ld.shared.f32 	%f2942, [_ZZ28patch_embedding_kernel_tiledPKfS0_PfiiiE7s_patch+3920];
	mul.wide.u32 	%rd1968, %r998, 4;
	add.s64 	%rd1969, %rd7, %rd1968;
	ld.global.f32 	%f2943, [%rd1969];
	fma.rn.f32 	%f2944, %f2942, %f2943, %f2941;
	add.s32 	%r999, %r998, %r5;
	ld.shared.f32 	%f2945, [_ZZ28patch_embedding_kernel_tiledPKfS0_PfiiiE7s_patch+3924];
	mul.wide.u32 	%rd1970, %r999, 4;
	add.s64 	%rd1971, %rd7, %rd1970;
	ld.global.f32 	%f2946, [%rd1971];
	fma.rn.f32 	%f2947, %f2945, %f2946, %f2944;
	add.s32 	%r1000, %r999, %r5;
	ld.shared.f32 	%f2948, [_ZZ28patch_embedding_kernel_tiledPKfS0_PfiiiE7s_patch+3928];
	mul.wide.u32 	%rd1972, %r1000, 4;
	add.s64 	%rd1973, %rd7, %rd1972;
	ld.global.f32 	%f2949, [%rd1973];
	fma.rn.f32 	%f2950, %f2948, %f2949, %f2947;
	add.s32 	%r1001, %r1000, %r5;
	ld.shared.f32 	%f2951, [_ZZ28patch_embedding_kernel_tiledPKfS0_PfiiiE7s_patch+3932];
	mul.wide.u32 	%rd1974, %r1001, 4;
	add.s64 	%rd1975, %rd7, %rd1974;
	ld.global.f32 	%f2952, [%rd1975];
	fma.rn.f32 	%f2953, %f2951, %f2952, %f2950;
	add.s32 	%r1002, %r1001, %r5;
	ld.shared.f32 	%f2954, [_ZZ28patch_embedding_kernel_tiledPKfS0_PfiiiE7s_patch+3936];
	mul.wide.u32 	%rd1976, %r1002, 4;
	add.s64 	%rd1977, %rd7, %rd1976;
	ld.global.f32 	%f2955, [%rd1977];
	fma.rn.f32 	%f2956, %f2954, %f2955, %f2953;
	add.s32 	%r1003, %r1002, %r5;
	ld.shared.f32 	%f2957, [_ZZ28patch_embedding_kernel_tiledPKfS0_PfiiiE7s_patch+3940];
	mul.wide.u32 	%rd1978, %r1003, 4;
	add.s64 	%rd1979, %rd7, %rd1978;
	ld.global.f32 	%f2958, [%rd1979];
	fma.rn.f32 	%f2959, %f2957, %f2958, %f2956;
	add.s32 	%r1004, %r1003, %r5;
	ld.shared.f32 	%f2960, [_ZZ28patch_embedding_kernel_tiledPKfS0_PfiiiE7s_patch+3944];
	mul.wide.u32 	%rd1980, %r1004, 4;
	add.s64 	%rd1981, %rd7, %rd1980;
	ld.global.f32 	%f2961, [%rd1981];
	fma.rn.f32 	%f2962, %f2960, %f2961, %f2959;
	add.s32 	%r1005, %r1004, %r5;
	ld.shared.f32 	%f2963, [_ZZ28patch_embedding_kernel_tiledPKfS0_PfiiiE7s_patch+3948];
	mul.wide.u32 	%rd1982, %r1005, 4;
	add.s64 	%rd1983, %rd7, %rd1982;
	ld.global.f32 	%f2964, [%rd1983];
	fma.rn.f32 	%f2965, %f2963, %f2964, %f2962;
	add.s32 	%r1006, %r1005, %r5;
	ld.shared.f32 	%f2966, [_ZZ28patch_embedding_kernel_tiledPKfS0_PfiiiE7s_patch+3952];
	mul.wide.u32 	%rd1984, %r1006, 4;
	add.s64 	%rd1985, %rd7, %rd1984;
	ld.global.f32 	%f2967, [%rd1985];
	fma.rn.f32 	%f2968, %f2966, %f2967, %f2965;
	add.s32 	%r1007, %r1006, %r5;
	ld.shared.f32 	%f2969, [_ZZ28patch_embedding_kernel_tiledPKfS0_PfiiiE7s_patch+3956];
	mul.wide.u32 	%rd1986, %r1007, 4;
	add.s64 	%rd1987, %rd7, %rd1986;
	ld.global.f32 	%f2970, [%rd1987];
	fma.rn.f32 	%f2971, %f2969, %f2970, %f2968;
	add.s32 	%r1008, %r1007, %r5;
	ld.shared.f32 	%f2972, [_ZZ28patch_embedding_kernel_tiledPKfS0_PfiiiE7s_patch+3960];
	mul.wide.u32 	%rd1988, %r1008, 4;
	add.s64 	%rd1989, %rd7, %rd1988;
	ld.global.f32 	%f2973, [%rd1989];
	fma.rn.f32 	%f2974, %f2972, %f2973, %f2971;
	add.s32 	%r1009, %r1008, %r5;
	ld.shared.f32 	%f2975, [_ZZ28patch_embedding_kernel_tiledPKfS0_PfiiiE7s_patch+3964];
	mul.wide.u32 	%rd1990, %r1009, 4;
	add.s64 	%rd1991, %rd7, %rd1990;
	ld.global.f32 	%f2976, [%rd1991];
	fma.rn.f32 	%f2977, %f2975, %f2976, %f2974;
	add.s32 	%r1010, %r1009, %r5;
	ld.shared.f32 	%f2978, [_ZZ28patch_embedding_kernel_tiledPKfS0_PfiiiE7s_patch+3968];
	mul.wide.u32 	%rd1992, %r1010, 4;
	add.s64 	%rd1993, %rd7, %rd1992;
	ld.global.f32 	%f2979, [%rd1993];
	fma.rn.f32 	%f2980, %f2978, %f2979, %f2977;
	add.s32 	%r1011, %r1010, %r5;
	ld.shared.f32 	%f2981, [_ZZ28patch_embedding_kernel_tiledPKfS0_PfiiiE7s_patch+3972];
	mul.wide.u32 	%rd1994, %r1011, 4;
	add.s64 	%rd1995, %rd7, %rd1994;
	ld.global.f32 	%f2982, [%rd1995];
	fma.rn.f32 	%f2983, %f2981, %f2982, %f2980;
	add.s32 	%r1012, %r1011, %r5;
	ld.shared.f32 	%f2984, [_ZZ28patch_embedding_kernel_tiledPKfS0_PfiiiE7s_patch+3976];
	mul.wide.u32 	%rd1996, %r1012, 4;
	add.s64 	%rd1997, %rd7, %rd1996;
	ld.global.f32 	%f2985, [%rd1997];
	fma.rn.f32 	%f2986, %f2984, %f2985, %f2983;
	add.s32 	%r1013, %r1012, %r5;
	ld.shared.f32 	%f2987, [_ZZ28patch_embedding_kernel_tiledPKfS0_PfiiiE7s_patch+3980];
	mul.wide.u32 	%rd1998, %r1013, 4;
	add.s64 	%rd1999, %rd7, %rd1998;
	ld.global.f32 	%f2988, [%rd1999];
	fma.rn.f32 	%f2989, %f2987, %f2988, %f2986;
	add.s32 	%r1014, %r1013, %r5;
	ld.shared.f32 	%f2990, [_ZZ28patch_embedding_kernel_tiledPKfS0_PfiiiE7s_patch+3984];
	mul.wide.u32 	%rd2000, %r1014, 4;
	add.s64 	%rd2001, %rd7, %rd2000;
	ld.global.f32 	%f2991, [%rd2001];
	fma.rn.f32 	%f2992, %f2990, %f2991, %f2989;
	add.s32 	%r1015, %r1014, %r5;
	ld.shared.f32 	%f2993, [_ZZ28patch_embedding_kernel_tiledPKfS0_PfiiiE7s_patch+3988];
	mul.wide.u32 	%rd2002, %r1015, 4;
	add.s64 	%rd2003, %rd7, %rd2002;
	ld.global.f32 	%f2994, [%rd2003];
	fma.rn.f32 	%f2995, %f2993, %f2994, %f2992;
	add.s32 	%r1016, %r1015, %r5;
	ld.shared.f32 	%f2996, [_ZZ28patch_embedding_kernel_tiledPKfS0_PfiiiE7s_patch+3992];
	mul.wide.u32 	%rd2004, %r1016, 4;
	add.s64 	%rd2005, %rd7, %rd2004;
	ld.global.f32 	%f2997, [%rd2005];
	fma.rn.f32 	%f2998, %f2996, %f2997, %f2995;
	add.s32 	%r1017, %r1016, %r5;
	ld.shared.f32 	%f2999, [_ZZ28patch_embedding_kernel_tiledPKfS0_PfiiiE7s_patch+3996];
	mul.wide.u32 	%rd2006, %r1017, 4;
	add.s64 	%rd2007, %rd7, %rd2006;
	ld.global.f32 	%f3000, [%rd2007];
	fma.rn.f32 	%f3001, %f2999, %f3000, %f2998;
	add.s32 	%r1018, %r1017, %r5;
	ld.shared.f32 	%f3002, [_ZZ28patch_embedding_kernel_tiledPKfS0_PfiiiE7s_patch+4000];
	mul.wide.u32 	%rd2008, %r1018, 4;
	add.s64 	%rd2009, %rd7, %rd2008;
	ld.global.f32 	%f3003, [%rd2009];
	fma.rn.f32 	%f3004, %f3002, %f3003, %f3001;
	add.s32 	%r1019, %r1018, %r5;
	ld.shared.f32 	%f3005, [_ZZ28patch_embedding_kernel_tiledPKfS0_PfiiiE7s_patch+4004];
	mul.wide.u32 	%rd2010, %r1019, 4;
	add.s64 	%rd2011, %rd7, %rd2010;
	ld.global.f32 	%f3006, [%rd2011];
	fma.rn.f32 	%f3007, %f3005, %f3006, %f3004;
	add.s32 	%r1020, %r1019, %r5;
	ld.shared.f32 	%f3008, [_ZZ28patch_embedding_kernel_tiledPKfS0_PfiiiE7s_patch+4008];
	mul.wide.u32 	%rd2012, %r1020, 4;
	add.s64 	%rd2013, %rd7, %rd2012;
	ld.global.f32 	%f3009, [%rd2013];
	fma.rn.f32 	%f3010, %f3008, %f3009, %f3007;
	add.s32 	%r1021, %r1020, %r5;
	ld.shared.f32 	%f3011, [_ZZ28patch_embedding_kernel_tiledPKfS0_PfiiiE7s_patch+4012];
	mul.wide.u32 	%rd2014, %r1021, 4;
	add.s64 	%rd2015, %rd7, %rd2014;
	ld.global.f32 	%f3012, [%rd2015];
	fma.rn.f32 	%f3013, %f3011, %f3012, %f3010;
	add.s32 	%r1022, %r1021, %r5;
	ld.shared.f32 	%f3014, [_ZZ28patch_embedding_kernel_tiledPKfS0_PfiiiE7s_patch+4016];
	mul.wide.u32 	%rd2016, %r1022, 4;
	add.s64 	%rd2017, %rd7, %rd2016;
	ld.global.f32 	%f3015, [%rd2017];
	fma.rn.f32 	%f3016, %f3014, %f3015, %f3013;
	add.s32 	%r1023, %r1022, %r5;
	ld.shared.f32 	%f3017, [_ZZ28patch_embedding_kernel_tiledPKfS0_PfiiiE7s_patch+4020];
	mul.wide.u32 	%rd2018, %r1023, 4;
	add.s64 	%rd2019, %rd7, %rd2018;
	ld.global.f32 	%f3018, [%rd2019];
	fma.rn.f32 	%f3019, %f3017, %f3018, %f3016;
	add.s32 	%r1024, %r1023, %r5;
	ld.shared.f32 	%f3020, [_ZZ28patch_embedding_kernel_tiledPKfS0_PfiiiE7s_patch+4024];
	mul.wide.u32 	%rd2020, %r1024, 4;
	add.s64 	%rd2021, %rd7, %rd2020;
	ld.global.f32 	%f3021, [%rd2021];
	fma.rn.f32 	%f3022, %f3020, %f3021, %f3019;
	add.s32 	%r1025, %r1024, %r5;
	ld.shared.f32 	%f3023, [_ZZ28patch_embedding_kernel_tiledPKfS0_PfiiiE7s_patch+4028];
	mul.wide.u32 	%rd2022, %r1025, 4;
	add.s64 	%rd2023, %rd7, %rd2022;
	ld.global.f32 	%f3024, [%rd2023];
	fma.rn.f32 	%f3025, %f3023, %f3024, %f3022;
	add.s32 	%r1026, %r1025, %r5;
	ld.shared.f32 	%f3026, [_ZZ28patch_embedding_kernel_tiledPKfS0_PfiiiE7s_patch+4032];
	mul.wide.u32 	%rd2024, %r1026, 4;
	add.s64 	%rd2025, %rd7, %rd2024;
	ld.global.f32 	%f3027, [%rd2025];
	fma.rn.f32 	%f3028, %f3026, %f3027, %f3025;
	add.s32 	%r1027, %r1026, %r5;
	ld.shared.f32 	%f3029, [_ZZ28patch_embedding_kernel_tiledPKfS0_PfiiiE7s_patch+4036];
	mul.wide.u32 	%rd2026, %r1027, 4;
	add.s64 	%rd2027, %rd7, %rd2026;
	ld.global.f32 	%f3030, [%rd2027];
	fma.rn.f32 	%f3031, %f3029, %f3030, %f3028;
	add.s32 	%r1028, %r1027, %r5;
	ld.shared.f32 	%f3032, [_ZZ28patch_embedding_kernel_tiledPKfS0_PfiiiE7s_patch+4040];
	mul.wide.u32 	%rd2028, %r1028, 4;
	add.s64 	%rd2029, %rd7, %rd2028;
	ld.global.f32 	%f3033, [%rd2029];
	fma.rn.f32 	%f3034, %f3032, %f3033, %f3031;
	add.s32 	%r1029, %r1028, %r5;
	ld.shared.f32 	%f3035, [_ZZ28patch_embedding_kernel_tiledPKfS0_PfiiiE7s_patch+4044];
	mul.wide.u32 	%rd2030, %r1029, 4;
	add.s64 	%rd2031, %rd7, %rd2030;
	ld.global.f32 	%f3036, [%rd2031];
	fma.rn.f32 	%f3037, %f3035, %f3036, %f3034;
	add.s32 	%r1030, %r1029, %r5;
	ld.shared.f32 	%f3038, [_ZZ28patch_embedding_kernel_tiledPKfS0_PfiiiE7s_patch+4048];
	mul.wide.u32 	%rd2032, %r1030, 4;
	add.s64 	%rd2033, %rd7, %rd2032;
	ld.global.f32 	%f3039, [%rd2033];
	fma.rn.f32 	%f3040, %f3038, %f3039, %f3037;
	add.s32 	%r1031, %r1030, %r5;
	ld.shared.f32 	%f3041, [_ZZ28patch_embedding_kernel_tiledPKfS0_PfiiiE7s_patch+4052];
	mul.wide.u32 	%rd2034, %r1031, 4;
	add.s64 	%rd2035, %rd7, %rd2034;
	ld.global.f32 	%f3042, [%rd2035];
	fma.rn.f32 	%f3043, %f3041, %f3042, %f3040;
	add.s32 	%r1032, %r1031, %r5;
	ld.shared.f32 	%f3044, [_ZZ28patch_embedding_kernel_tiledPKfS0_PfiiiE7s_patch+4056];
	mul.wide.u32 	%rd2036, %r1032, 4;
	add.s64 	%rd2037, %rd7, %rd2036;
	ld.global.f32 	%f3045, [%rd2037];
	fma.rn.f32 	%f3046, %f3044, %f3045, %f3043;
	add.s32 	%r1033, %r1032, %r5;
	ld.shared.f32 	%f3047, [_ZZ28patch_embedding_kernel_tiledPKfS0_PfiiiE7s_patch+4060];
	mul.wide.u32 	%rd2038, %r1033, 4;
	add.s64 	%rd2039, %rd7, %rd2038;
	ld.global.f32 	%f3048, [%rd2039];
	fma.rn.f32 	%f3049, %f3047, %f3048, %f3046;
	add.s32 	%r1034, %r1033, %r5;
	ld.shared.f32 	%f3050, [_ZZ28patch_embedding_kernel_tiledPKfS0_PfiiiE7s_patch+4064];
	mul.wide.u32 	%rd2040, %r1034, 4;
	add.s64 	%rd2041, %rd7, %rd2040;
	ld.global.f32 	%f3051, [%rd2041];
	fma.rn.f32 	%f3052, %f3050, %f3051, %f3049;
	add.s32 	%r1035, %r1034, %r5;
	ld.shared.f32 	%f3053, [_ZZ28patch_embedding_kernel_tiledPKfS0_PfiiiE7s_patch+4068];
	mul.wide.u32 	%rd2042, %r1035, 4;
	add.s64 	%rd2043, %rd7, %rd2042;
	ld.global.f32 	%f3054, [%rd2043];
	fma.rn.f32 	%f3055, %f3053, %f3054, %f3052;
	add.s32 	%r1036, %r1035, %r5;
	ld.shared.f32 	%f3056, [_ZZ28patch_embedding_kernel_tiledPKfS0_PfiiiE7s_patch+4072];
	mul.wide.u32 	%rd2044, %r1036, 4;
	add.s64 	%rd2045, %rd7, %rd2044;
	ld.global.f32 	%f3057, [%rd2045];
	fma.rn.f32 	%f3058, %f3056, %f3057, %f3055;
	add.s32 	%r1037, %r1036, %r5;
	ld.shared.f32 	%f3059, [_ZZ28patch_embedding_kernel_tiledPKfS0_PfiiiE7s_patch+4076];
	mul.wide.u32 	%rd2046, %r1037, 4;
	add.s64 	%rd2047, %rd7, %rd2046;
	ld.global.f32 	%f3060, [%rd2047];
	fma.rn.f32 	%f3061, %f3059, %f3060, %f3058;
	add.s32 	%r1038, %r1037, %r5;
	ld.shared.f32 	%f3062, [_ZZ28patch_embedding_kernel_tiledPKfS0_PfiiiE7s_patch+4080];
	mul.wide.u32 	%rd2048, %r1038, 4;
	add.s64 	%rd2049, %rd7, %rd2048;
	ld.global.f32 	%f3063, [%rd2049];
	fma.rn.f32 	%f3064, %f3062, %f3063, %f3061;
	add.s32 	%r1039, %r1038, %r5;
	ld.shared.f32 	%f3065, [_ZZ28patch_embedding_kernel_tiledPKfS0_PfiiiE7s_patch+4084];
	mul.wide.u32 	%rd2050, %r1039, 4;
	add.s64 	%rd2051, %rd7, %rd2050;
	ld.global.f32 	%f3066, [%rd2051];
	fma.rn.f32 	%f3067, %f3065, %f3066, %f3064;
	add.s32 	%r1040, %r1039, %r5;
	ld.shared.f32 	%f3068, [_ZZ28patch_embedding_kernel_tiledPKfS0_PfiiiE7s_patch+4088];
	mul.wide.u32 	%rd2052, %r1040, 4;
	add.s64 	%rd2053, %rd7, %rd2052;
	ld.global.f32 	%f3069, [%rd2053];
	fma.rn.f32 	%f3070, %f3068, %f3069, %f3067;
	add.s32 	%r1041, %r1040, %r5;
	ld.shared.f32 	%f3071, [_ZZ28patch_embedding_kernel_tiledPKfS0_PfiiiE7s_patch+4092];
	mul.wide.u32 	%rd2054, %r1041, 4;
	add.s64 	%rd2055, %rd7, %rd2054;
	ld.global.f32 	%f3072, [%rd2055];
	fma.rn.f32 	%f3073, %f3071, %f3072, %f3070;
	mad.lo.s32 	%r1042, %r5, %r1, %r2;
	cvta.to.global.u64 	%rd2056, %rd3;
	mul.wide.u32 	%rd2057, %r1042, 4;
	add.s64 	%rd2058, %rd2056, %rd2057;
	st.global.f32 	[%rd2058], %f3073;
$L__BB0_3:
	ret;

}


// ===== COMPILED SASS (sm_100) =====

	.target	sm_100

	.elftype	@"ET_EXEC"


//--------------------- .note.nv.tkinfo           --------------------------
	.section	.note.nv.tkinfo,"",@"SHT_NOTE"
	.sectionflags	@"SHF_NOTE_NV_TKINFO"
	.tkinfo
        /*0018*/ 	.word	0x00000002
        /*0030*/ 	.string	""
        /*0030*/ 	.string	"ptxas"
        /*0030*/ 	.string	"Cuda compilation tools, release 13.0, V13.0.88"
        /*0030*/ 	.string	"Build cuda_13.0.r13.0/compiler.36424714_0"
        /*0030*/ 	.string	"-arch sm_100 -m 64 "



//--------------------- .note.nv.cuinfo           --------------------------
	.section	.note.nv.cuinfo,"",@"SHT_NOTE"
	.sectionflags	@"SHF_NOTE_NV_CUINFO"
        /*0018*/ 	.short	0x0002
        /*001a*/ 	.short	0x0064
        /*001c*/ 	.short	0x0082
	.zero		2


//--------------------- .nv.info                  --------------------------
	.section	.nv.info,"",@"SHT_CUDA_INFO"
	.align	4


	//----- nvinfo : EIATTR_REGCOUNT
	.align		4
        /*0000*/ 	.byte	0x04, 0x2f
        /*0002*/ 	.short	(.L_1 - .L_0)
	.align		4
.L_0:
        /*0004*/ 	.word	index@(_Z28patch_embedding_kernel_tiledPKfS0_Pfiii)
        /*0008*/ 	.word	0x00000028


	//----- nvinfo : EIATTR_FRAME_SIZE
	.align		4
.L_1:
        /*000c*/ 	.byte	0x04, 0x11
        /*000e*/ 	.short	(.L_3 - .L_2)
	.align		4
.L_2:
        /*0010*/ 	.word	index@(_Z28patch_embedding_kernel_tiledPKfS0_Pfiii)
        /*0014*/ 	.word	0x00000000


	//----- nvinfo : EIATTR_MIN_STACK_SIZE
	.align		4
.L_3:
        /*0018*/ 	.byte	0x04, 0x12
        /*001a*/ 	.short	(.L_5 - .L_4)
	.align		4
.L_4:
        /*001c*/ 	.word	index@(_Z28patch_embedding_kernel_tiledPKfS0_Pfiii)
        /*0020*/ 	.word	0x00000000
.L_5:


//--------------------- .nv.compat                --------------------------
	.section	.nv.compat,"",@"SHT_CUDA_COMPAT_INFO"
	.align	4
        /*0000*/ 	.byte	0x02, 0x09, 0x00, 0x00, 0x02, 0x02, 0x01, 0x00, 0x02, 0x05, 0x05, 0x00, 0x03, 0x07, 0x01, 0x01
        /*0010*/ 	.byte	0x02, 0x03, 0x00, 0x00, 0x02, 0x06, 0x01, 0x00, 0x04, 0x0b, 0x08, 0x00, 0x09, 0x00, 0x00, 0x00
        /*0020*/ 	.byte	0x00, 0x00, 0x00, 0x00


//--------------------- .nv.info._Z28patch_embedding_kernel_tiledPKfS0_Pfiii --------------------------
	.section	.nv.info._Z28patch_embedding_kernel_tiledPKfS0_Pfiii,"",@"SHT_CUDA_INFO"
	.sectionflags	@""
	.align	4


	//----- nvinfo : EIATTR_CUDA_API_VERSION
	.align		4
        /*0000*/ 	.byte	0x04, 0x37
        /*0002*/ 	.short	(.L_7 - .L_6)
.L_6:
        /*0004*/ 	.word	0x00000082


	//----- nvinfo : EIATTR_KPARAM_INFO
	.align		4
.L_7:
        /*0008*/ 	.byte	0x04, 0x17
        /*000a*/ 	.short	(.L_9 - .L_8)
.L_8:
        /*000c*/ 	.word	0x00000000
        /*0010*/ 	.short	0x0005
        /*0012*/ 	.short	0x0020
        /*0014*/ 	.byte	0x00, 0xf0, 0x11, 0x00


	//----- nvinfo : EIATTR_KPARAM_INFO
	.align		4
.L_9:
        /*0018*/ 	.byte	0x04, 0x17
        /*001a*/ 	.short	(.L_11 - .L_10)
.L_10:
        /*001c*/ 	.word	0x00000000
        /*0020*/ 	.short	0x0004
        /*0022*/ 	.short	0x001c
        /*0024*/ 	.byte	0x00, 0xf0, 0x11, 0x00


	//----- nvinfo : EIATTR_KPARAM_INFO
	.align		4
.L_11:
        /*0028*/ 	.byte	0x04, 0x17
        /*002a*/ 	.short	(.L_13 - .L_12)
.L_12:
        /*002c*/ 	.word	0x00000000
        /*0030*/ 	.short	0x0003
        /*0032*/ 	.short	0x0018
        /*0034*/ 	.byte	0x00, 0xf0, 0x11, 0x00


	//----- nvinfo : EIATTR_KPARAM_INFO
	.align		4
.L_13:
        /*0038*/ 	.byte	0x04, 0x17
        /*003a*/ 	.short	(.L_15 - .L_14)
.L_14:
        /*003c*/ 	.word	0x00000000
        /*0040*/ 	.short	0x0002
        /*0042*/ 	.short	0x0010
        /*0044*/ 	.byte	0x00, 0xf5, 0x21, 0x00


	//----- nvinfo : EIATTR_KPARAM_INFO
	.align		4
.L_15:
        /*0048*/ 	.byte	0x04, 0x17
        /*004a*/ 	.short	(.L_17 - .L_16)
.L_16:
        /*004c*/ 	.word	0x00000000
        /*0050*/ 	.short	0x0001
        /*0052*/ 	.short	0x0008
        /*0054*/ 	.byte	0x00, 0xf5, 0x21, 0x00


	//----- nvinfo : EIATTR_KPARAM_INFO
	.align		4
.L_17:
        /*0058*/ 	.byte	0x04, 0x17
        /*005a*/ 	.short	(.L_19 - .L_18)
.L_18:
        /*005c*/ 	.word	0x00000000
        /*0060*/ 	.short	0x0000
        /*0062*/ 	.short	0x0000
        /*0064*/ 	.byte	0x00, 0xf5, 0x21, 0x00


	//----- nvinfo : EIATTR_SPARSE_MMA_MASK
	.align		4
.L_19:
        /*0068*/ 	.byte	0x03, 0x50
        /*006a*/ 	.short	0x0000


	//----- nvinfo : EIATTR_MAXREG_COUNT
	.align		4
        /*006c*/ 	.byte	0x03, 0x1b
        /*006e*/ 	.short	0x00ff


	//----- nvinfo : EIATTR_NUM_BARRIERS
	.align		4
        /*0070*/ 	.byte	0x02, 0x4c
        /*0072*/ 	.byte	0x01
	.zero		1


	//----- nvinfo : EIATTR_MERCURY_ISA_VERSION
	.align		4
        /*0074*/ 	.byte	0x03, 0x5f
        /*0076*/ 	.short	0x0101


	//----- nvinfo : EIATTR_VRC_CTA_INIT_COUNT
	.align		4
        /*0078*/ 	.byte	0x02, 0x4a
	.zero		1
	.zero		1


	//----- nvinfo : EIATTR_EXIT_INSTR_OFFSETS
	.align		4
        /*007c*/ 	.byte	0x04, 0x1c
        /*007e*/ 	.short	(.L_21 - .L_20)


	//   ....[0]....
.L_20:
        /*0080*/ 	.word	0x00000030


	//   ....[1]....
        /*0084*/ 	.word	0x00000580


	//   ....[2]....
        /*0088*/ 	.word	0x000115d0


	//----- nvinfo : EIATTR_CBANK_PARAM_SIZE
	.align		4
.L_21:
        /*008c*/ 	.byte	0x03, 0x19
        /*008e*/ 	.short	0x0024


	//----- nvinfo : EIATTR_PARAM_CBANK
	.align		4
        /*0090*/ 	.byte	0x04, 0x0a
        /*0092*/ 	.short	(.L_23 - .L_22)
	.align		4
.L_22:
        /*0094*/ 	.word	index@(.nv.constant0._Z28patch_embedding_kernel_tiledPKfS0_Pfiii)
        /*0098*/ 	.short	0x0380
        /*009a*/ 	.short	0x0024


	//----- nvinfo : EIATTR_SW_WAR
	.align		4
.L_23:
        /*009c*/ 	.byte	0x04, 0x36
        /*009e*/ 	.short	(.L_25 - .L_24)
.L_24:
        /*00a0*/ 	.word	0x00000008
.L_25:


//--------------------- .nv.callgraph             --------------------------
	.section	.nv.callgraph,"",@"SHT_CUDA_CALLGRAPH"
	.align	4
	.sectionentsize	8
	.align		4
        /*0000*/ 	.word	0x00000000
	.align		4
        /*0004*/ 	.word	0xffffffff
	.align		4
        /*0008*/ 	.word	0x00000000
	.align		4
        /*000c*/ 	.word	0xfffffffe
	.align		4
        /*0010*/ 	.word	0x00000000
	.align		4
        /*0014*/ 	.word	0xfffffffd
	.align		4
        /*0018*/ 	.word	0x00000000
	.align		4
        /*001c*/ 	.word	0xfffffffc


//--------------------- .text._Z28patch_embedding_kernel_tiledPKfS0_Pfiii --------------------------
	.section	.text._Z28patch_embedding_kernel_tiledPKfS0_Pfiii,"ax",@progbits
	.align	128
        .global         _Z28patch_embedding_kernel_tiledPKfS0_Pfiii
        .type           _Z28patch_embedding_kernel_tiledPKfS0_Pfiii,@function
        .size           _Z28patch_embedding_kernel_tiledPKfS0_Pfiii,(.L_x_1 - _Z28patch_embedding_kernel_tiledPKfS0_Pfiii)
        .other          _Z28patch_embedding_kernel_tiledPKfS0_Pfiii,@"STO_CUDA_ENTRY STV_DEFAULT"
_Z28patch_embedding_kernel_tiledPKfS0_Pfiii:
.text._Z28patch_embedding_kernel_tiledPKfS0_Pfiii:
[----:B------:R-:W-:Y:S01]  /*0000*/  LDC R1, c[0x0][0x37c] ;  /* 0x0000df00ff017b82 */ /* 0x000fe20000000800 */
[----:B------:R-:W0:Y:S02]  /*0010*/  S2R R5, SR_CTAID.X ;  /* 0x0000000000057919 */ /* 0x000e240000002500 */
[----:B0-----:R-:W-:-:S13]  /*0020*/  ISETP.GT.U32.AND P0, PT, R5, 0x3ff, PT ;  /* 0x000003ff0500780c */ /* 0x001fda0003f04070 */
[----:B------:R-:W-:Y:S05]  /*0030*/  @P0 EXIT ;  /* 0x000000000000094d */ /* 0x000fea0003800000 */
[----:B------:R-:W0:Y:S01]  /*0040*/  LDC.64 R2, c[0x0][0x398] ;  /* 0x0000e600ff027b82 */ /* 0x000e220000000a00 */
[----:B------:R-:W-:Y:S01]  /*0050*/  HFMA2 R10, -RZ, RZ, 0, 0 ;  /* 0x00000000ff0a7431 */ /* 0x000fe200000001ff */
[----:B------:R-:W1:Y:S01]  /*0060*/  LDCU.64 UR6, c[0x0][0x358] ;  /* 0x00006b00ff0677ac */ /* 0x000e620008000a00 */
[----:B------:R-:W2:Y:S01]  /*0070*/  LDCU UR8, c[0x0][0x3a0] ;  /* 0x00007400ff0877ac */ /* 0x000ea20008000800 */
[----:B0-----:R-:W-:Y:S02]  /*0080*/  IABS R4, R3 ;  /* 0x0000000300047213 */ /* 0x001fe40000000000 */
[----:B------:R-:W-:Y:S02]  /*0090*/  IABS R6, R2 ;  /* 0x0000000200067213 */ /* 0x000fe40000000000 */
[----:B------:R-:W0:Y:S08]  /*00a0*/  I2F.RP R0, R4 ;  /* 0x0000000400007306 */ /* 0x000e300000209400 */
[----:B0-----:R-:W0:Y:S02]  /*00b0*/  MUFU.RCP R0, R0 ;  /* 0x0000000000007308 */ /* 0x001e240000001000 */
[----:B0-----:R-:W-:-:S06]  /*00c0*/  IADD3 R11, PT, PT, R0, 0xffffffe, RZ ;  /* 0x0ffffffe000b7810 */ /* 0x001fcc0007ffe0ff */
[----:B------:R-:W0:Y:S02]  /*00d0*/  F2I.FTZ.U32.TRUNC.NTZ R11, R11 ;  /* 0x0000000b000b7305 */ /* 0x000e24000021f000 */
[----:B0-----:R-:W-:-:S05]  /*00e0*/  IADD3 R7, PT, PT, RZ, -R11, RZ ;  /* 0x8000000bff077210 */ /* 0x001fca0007ffe0ff */
[----:B------:R-:W-:-:S04]  /*00f0*/  IMAD R7, R7, R4, RZ ;  /* 0x0000000407077224 */ /* 0x000fc800078e02ff */
[----:B------:R-:W-:Y:S01]  /*0100*/  IMAD.HI.U32 R10, R11, R7, R10 ;  /* 0x000000070b0a7227 */ /* 0x000fe200078e000a */
[----:B------:R-:W-:-:S05]  /*0110*/  MOV R7, R6 ;  /* 0x0000000600077202 */ /* 0x000fca0000000f00 */
[----:B------:R-:W-:-:S05]  /*0120*/  IMAD.HI.U32 R6, R10, R7, RZ ;  /* 0x000000070a067227 */ /* 0x000fca00078e00ff */
[----:B------:R-:W-:-:S05]  /*0130*/  IADD3 R0, PT, PT, -R6, RZ, RZ ;  /* 0x000000ff06007210 */ /* 0x000fca0007ffe1ff */
[----:B------:R-:W-:Y:S01]  /*0140*/  IMAD R7, R4, R0, R7 ;  /* 0x0000000004077224 */ /* 0x000fe200078e0207 */
[----:B------:R-:W-:-:S04]  /*0150*/  LOP3.LUT R0, R2, R3, RZ, 0x3c, !PT ;  /* 0x0000000302007212 */ /* 0x000fc800078e3cff */
[----:B------:R-:W-:Y:S02]  /*0160*/  ISETP.GT.U32.AND P1, PT, R4, R7, PT ;  /* 0x000000070400720c */ /* 0x000fe40003f24070 */
[----:B------:R-:W-:Y:S02]  /*0170*/  ISETP.GE.AND P2, PT, R0, RZ, PT ;  /* 0x000000ff0000720c */ /* 0x000fe40003f46270 */
[----:B------:R-:W0:Y:S09]  /*0180*/  S2R R0, SR_TID.X ;  /* 0x0000000000007919 */ /* 0x000e320000002100 */
[----:B------:R-:W-:-:S02]  /*0190*/  @!P1 IADD3 R7, PT, PT, R7, -R4, RZ ;  /* 0x8000000407079210 */ /* 0x000fc40007ffe0ff */
[----:B------:R-:W-:Y:S02]  /*01a0*/  @!P1 IADD3 R6, PT, PT, R6, 0x1, RZ ;  /* 0x0000000106069810 */ /* 0x000fe40007ffe0ff */
[----:B------:R-:W-:Y:S02]  /*01b0*/  ISETP.GE.U32.AND P0, PT, R7, R4, PT ;  /* 0x000000040700720c */ /* 0x000fe40003f06070 */
[----:B------:R-:W-:-:S11]  /*01c0*/  LOP3.LUT R7, RZ, R3, RZ, 0x33, !PT ;  /* 0x00000003ff077212 */ /* 0x000fd600078e33ff */
[----:B------:R-:W-:Y:S02]  /*01d0*/  @P0 IADD3 R6, PT, PT, R6, 0x1, RZ ;  /* 0x0000000106060810 */ /* 0x000fe40007ffe0ff */
[----:B------:R-:W-:Y:S02]  /*01e0*/  ISETP.NE.AND P0, PT, R3, RZ, PT ;  /* 0x000000ff0300720c */ /* 0x000fe40003f05270 */
[----:B------:R-:W-:Y:S02]  /*01f0*/  @!P2 IADD3 R6, PT, PT, -R6, RZ, RZ ;  /* 0x000000ff0606a210 */ /* 0x000fe40007ffe1ff */
[----:B0-----:R-:W-:Y:S02]  /*0200*/  IABS R15, R0 ;  /* 0x00000000000f7213 */ /* 0x001fe40000000000 */
[----:B------:R-:W-:-:S03]  /*0210*/  SEL R6, R7, R6, !P0 ;  /* 0x0000000607067207 */ /* 0x000fc60004000000 */
[----:B------:R-:W-:Y:S01]  /*0220*/  IMAD.HI.U32 R10, R10, R15, RZ ;  /* 0x0000000f0a0a7227 */ /* 0x000fe200078e00ff */
[----:B------:R-:W-:-:S04]  /*0230*/  IABS R11, R6 ;  /* 0x00000006000b7213 */ /* 0x000fc80000000000 */
[----:B------:R-:W0:Y:S08]  /*0240*/  I2F.RP R12, R11 ;  /* 0x0000000b000c7306 */ /* 0x000e300000209400 */
[----:B0-----:R-:W0:Y:S02]  /*0250*/  MUFU.RCP R12, R12 ;  /* 0x0000000c000c7308 */ /* 0x001e240000001000 */
[----:B0-----:R-:W-:-:S02]  /*0260*/  IADD3 R8, PT, PT, R12, 0xffffffe, RZ ;  /* 0x0ffffffe0c087810 */ /* 0x001fc40007ffe0ff */
[----:B------:R-:W-:-:S04]  /*0270*/  IABS R12, R5 ;  /* 0x00000005000c7213 */ /* 0x000fc80000000000 */
[----:B------:R0:W3:Y:S02]  /*0280*/  F2I.FTZ.U32.TRUNC.NTZ R9, R8 ;  /* 0x0000000800097305 */ /* 0x0000e4000021f000 */
[----:B0-----:R-:W-:Y:S01]  /*0290*/  HFMA2 R8, -RZ, RZ, 0, 0 ;  /* 0x00000000ff087431 */ /* 0x001fe200000001ff */
[----:B---3--:R-:W-:-:S05]  /*02a0*/  IADD3 R14, PT, PT, RZ, -R9, RZ ;  /* 0x80000009ff0e7210 */ /* 0x008fca0007ffe0ff */
[----:B------:R-:W-:Y:S01]  /*02b0*/  IMAD R13, R14, R11, RZ ;  /* 0x0000000b0e0d7224 */ /* 0x000fe200078e02ff */
[----:B------:R-:W-:-:S03]  /*02c0*/  IABS R14, R6 ;  /* 0x00000006000e7213 */ /* 0x000fc60000000000 */
[----:B------:R-:W-:Y:S01]  /*02d0*/  IMAD.HI.U32 R9, R9, R13, R8 ;  /* 0x0000000d09097227 */ /* 0x000fe200078e0008 */
[----:B------:R-:W-:Y:S02]  /*02e0*/  IADD3 R8, PT, PT, RZ, -R14, RZ ;  /* 0x8000000eff087210 */ /* 0x000fe40007ffe0ff */
[----:B------:R-:W-:-:S03]  /*02f0*/  IADD3 R13, PT, PT, -R10, RZ, RZ ;  /* 0x000000ff0a0d7210 */ /* 0x000fc60007ffe1ff */
[----:B------:R-:W-:-:S04]  /*0300*/  IMAD.HI.U32 R9, R9, R12, RZ ;  /* 0x0000000c09097227 */ /* 0x000fc800078e00ff */
[----:B------:R-:W-:Y:S02]  /*0310*/  IMAD R8, R9, R8, R12 ;  /* 0x0000000809087224 */ /* 0x000fe400078e020c */
[----:B------:R-:W-:-:S03]  /*0320*/  IMAD R13, R4, R13, R15 ;  /* 0x0000000d040d7224 */ /* 0x000fc600078e020f */
[----:B------:R-:W-:Y:S02]  /*0330*/  ISETP.GT.U32.AND P1, PT, R11, R8, PT ;  /* 0x000000080b00720c */ /* 0x000fe40003f24070 */
[----:B------:R-:W-:-:S11]  /*0340*/  ISETP.GT.U32.AND P5, PT, R4, R13, PT ;  /* 0x0000000d0400720c */ /* 0x000fd60003fa4070 */
[-C--:B------:R-:W-:Y:S02]  /*0350*/  @!P1 IADD3 R8, PT, PT, R8, -R11.reuse, RZ ;  /* 0x8000000b08089210 */ /* 0x080fe40007ffe0ff */
[-C--:B------:R-:W-:Y:S02]  /*0360*/  @!P5 IADD3 R13, PT, PT, R13, -R4.reuse, RZ ;  /* 0x800000040d0dd210 */ /* 0x080fe40007ffe0ff */
[----:B------:R-:W-:Y:S02]  /*0370*/  ISETP.GE.U32.AND P4, PT, R8, R11, PT ;  /* 0x0000000b0800720c */ /* 0x000fe40003f86070 */
[----:B------:R-:W-:Y:S02]  /*0380*/  ISETP.GE.U32.AND P3, PT, R13, R4, PT ;  /* 0x000000040d00720c */ /* 0x000fe40003f66070 */
[----:B------:R-:W-:Y:S02]  /*0390*/  LOP3.LUT R8, R0, R3, RZ, 0x3c, !PT ;  /* 0x0000000300087212 */ /* 0x000fe400078e3cff */
[----:B------:R-:W-:-:S02]  /*03a0*/  LOP3.LUT R4, R5, R6, RZ, 0x3c, !PT ;  /* 0x0000000605047212 */ /* 0x000fc400078e3cff */
[----:B------:R-:W-:Y:S02]  /*03b0*/  @!P1 IADD3 R9, PT, PT, R9, 0x1, RZ ;  /* 0x0000000109099810 */ /* 0x000fe40007ffe0ff */
[----:B------:R-:W-:Y:S02]  /*03c0*/  ISETP.GE.AND P1, PT, R8, RZ, PT ;  /* 0x000000ff0800720c */ /* 0x000fe40003f26270 */
[----:B------:R-:W-:Y:S02]  /*03d0*/  ISETP.GE.AND P2, PT, R4, RZ, PT ;  /* 0x000000ff0400720c */ /* 0x000fe40003f46270 */
[----:B------:R-:W-:Y:S02]  /*03e0*/  @!P5 IADD3 R10, PT, PT, R10, 0x1, RZ ;  /* 0x000000010a0ad810 */ /* 0x000fe40007ffe0ff */
[----:B------:R-:W-:Y:S02]  /*03f0*/  ISETP.NE.AND P5, PT, R6, RZ, PT ;  /* 0x000000ff0600720c */ /* 0x000fe40003fa5270 */
[----:B------:R-:W-:-:S02]  /*0400*/  @P4 IADD3 R9, PT, PT, R9, 0x1, RZ ;  /* 0x0000000109094810 */ /* 0x000fc40007ffe0ff */
[----:B------:R-:W-:Y:S02]  /*0410*/  @P3 IADD3 R10, PT, PT, R10, 0x1, RZ ;  /* 0x000000010a0a3810 */ /* 0x000fe40007ffe0ff */
[----:B------:R-:W-:Y:S02]  /*0420*/  MOV R11, R9 ;  /* 0x00000009000b7202 */ /* 0x000fe40000000f00 */
[----:B------:R-:W-:Y:S01]  /*0430*/  @!P1 IADD3 R10, PT, PT, -R10, RZ, RZ ;  /* 0x000000ff0a0a9210 */ /* 0x000fe20007ffe1ff */
[----:B------:R-:W0:Y:S01]  /*0440*/  LDC.64 R8, c[0x0][0x380] ;  /* 0x0000e000ff087b82 */ /* 0x000e220000000a00 */
[----:B------:R-:W-:Y:S02]  /*0450*/  @!P2 IADD3 R11, PT, PT, -R11, RZ, RZ ;  /* 0x000000ff0b0ba210 */ /* 0x000fe40007ffe1ff */
[----:B------:R-:W-:Y:S02]  /*0460*/  SEL R10, R7, R10, !P0 ;  /* 0x0000000a070a7207 */ /* 0x000fe40004000000 */
[----:B------:R-:W-:-:S02]  /*0470*/  @!P5 LOP3.LUT R11, RZ, R6, RZ, 0x33, !PT ;  /* 0x00000006ff0bd212 */ /* 0x000fc400078e33ff */
[----:B------:R-:W-:Y:S02]  /*0480*/  IADD3 R7, PT, PT, -R10, RZ, RZ ;  /* 0x000000ff0a077210 */ /* 0x000fe40007ffe1ff */
[----:B------:R-:W-:-:S05]  /*0490*/  IADD3 R4, PT, PT, -R11, RZ, RZ ;  /* 0x000000ff0b047210 */ /* 0x000fca0007ffe1ff */
[----:B------:R-:W-:Y:S02]  /*04a0*/  IMAD R6, R6, R4, R5 ;  /* 0x0000000406067224 */ /* 0x000fe400078e0205 */
[----:B------:R-:W-:Y:S02]  /*04b0*/  IMAD R4, R3, R7, R0 ;  /* 0x0000000703047224 */ /* 0x000fe400078e0200 */
[-C--:B------:R-:W-:Y:S02]  /*04c0*/  IMAD R7, R11, R3.reuse, R10 ;  /* 0x000000030b077224 */ /* 0x080fe400078e020a */
[----:B------:R-:W-:-:S04]  /*04d0*/  IMAD R4, R6, R3, R4 ;  /* 0x0000000306047224 */ /* 0x000fc800078e0204 */
[----:B------:R-:W-:-:S04]  /*04e0*/  IMAD R7, R7, R2, R4 ;  /* 0x0000000207077224 */ /* 0x000fc800078e0204 */
[----:B0-----:R-:W-:-:S06]  /*04f0*/  IMAD.WIDE R8, R7, 0x4, R8 ;  /* 0x0000000407087825 */ /* 0x001fcc00078e0208 */
[----:B-1----:R-:W3:Y:S01]  /*0500*/  LDG.E R8, desc[UR6][R8.64] ;  /* 0x0000000608087981 */ /* 0x002ee2000c1e1900 */
[----:B------:R-:W0:Y:S01]  /*0510*/  S2UR UR5, SR_CgaCtaId ;  /* 0x00000000000579c3 */ /* 0x000e220000008800 */
[----:B------:R-:W-:Y:S01]  /*0520*/  UMOV UR4, 0x400 ;  /* 0x0000040000047882 */ /* 0x000fe20000000000 */
[----:B--2---:R-:W-:Y:S01]  /*0530*/  ISETP.GE.AND P0, PT, R0, UR8, PT ;  /* 0x0000000800007c0c */ /* 0x004fe2000bf06270 */
[----:B0-----:R-:W-:-:S06]  /*0540*/  ULEA UR4, UR5, UR4, 0x18 ;  /* 0x0000000405047291 */ /* 0x001fcc000f8ec0ff */
[----:B------:R-:W-:-:S05]  /*0550*/  LEA R3, R0, UR4, 0x2 ;  /* 0x0000000400037c11 */ /* 0x000fca000f8e10ff */
[----:B---3--:R0:W-:Y:S01]  /*0560*/  STS [R3], R8 ;  /* 0x0000000803007388 */ /* 0x0081e20000000800 */
[----:B------:R-:W-:Y:S06]  /*0570*/  BAR.SYNC.DEFER_BLOCKING 0x0 ;  /* 0x0000000000007b1d */ /* 0x000fec0000010000 */
[----:B------:R-:W-:Y:S05]  /*0580*/  @P0 EXIT ;  /* 0x000000000000094d */ /* 0x000fea0003800000 */
[----:B------:R-:W0:Y:S01]  /*0590*/  LDC.64 R30, c[0x0][0x388] ;  /* 0x0000e200ff1e7b82 */ /* 0x000e220000000a00 */
[----:B------:R-:W-:-:S04]  /*05a0*/  IADD3 R7, PT, PT, R0, UR8, RZ ;  /* 0x0000000800077c10 */ /* 0x000fc8000fffe0ff */
[----:B------:R-:W-:Y:S01]  /*05b0*/  IADD3 R15, PT, PT, R7, UR8, RZ ;  /* 0x00000008070f7c10 */ /* 0x000fe2000fffe0ff */
[----:B0-----:R-:W-:-:S04]  /*05c0*/  IMAD.WIDE.U32 R2, R0, 0x4, R30 ;  /* 0x0000000400027825 */ /* 0x001fc800078e001e */
[--C-:B------:R-:W-:Y:S01]  /*05d0*/  IMAD.WIDE.U32 R6, R7, 0x4, R30.reuse ;  /* 0x0000000407067825 */ /* 0x100fe200078e001e */
[----:B------:R0:W2:Y:S03]  /*05e0*/  LDG.E R11, desc[UR6][R2.64] ;  /* 0x00000006020b7981 */ /* 0x0000a6000c1e1900 */
[C---:B------:R-:W-:Y:S01]  /*05f0*/  IMAD.WIDE.U32 R12, R15.reuse, 0x4, R30 ;  /* 0x000000040f0c7825 */ /* 0x040fe200078e001e */
[----:B------:R1:W3:Y:S01]  /*0600*/  LDG.E R8, desc[UR6][R6.64] ;  /* 0x0000000606087981 */ /* 0x0002e2000c1e1900 */
[----:B------:R-:W-:-:S03]  /*0610*/  IADD3 R15, PT, PT, R15, UR8, RZ ;  /* 0x000000080f0f7c10 */ /* 0x000fc6000fffe0ff */
[----:B------:R4:W5:Y:S02]  /*0620*/  LDG.E R9, desc[UR6][R12.64] ;  /* 0x000000060c097981 */ /* 0x000964000c1e1900 */
[----:B------:R-:W-:-:S06]  /*0630*/  IMAD.WIDE.U32 R22, R15, 0x4, R30 ;  /* 0x000000040f167825 */ /* 0x000fcc00078e001e */
[----:B------:R4:W5:Y:S01]  /*0640*/  LDG.E R22, desc[UR6][R22.64] ;  /* 0x0000000616167981 */ /* 0x000962000c1e1900 */
[----:B------:R-:W-:-:S04]  /*0650*/  IADD3 R15, PT, PT, R15, UR8, RZ ;  /* 0x000000080f0f7c10 */ /* 0x000fc8000fffe0ff */
[C---:B------:R-:W-:Y:S01]  /*0660*/  IADD3 R21, PT, PT, R15.reuse, UR8, RZ ;  /* 0x000000080f157c10 */ /* 0x040fe2000fffe0ff */
[----:B0-----:R-:W-:-:S03]  /*0670*/  IMAD.WIDE.U32 R2, R15, 0x4, R30 ;  /* 0x000000040f027825 */ /* 0x001fc600078e001e */
[C---:B------:R-:W-:Y:S01]  /*0680*/  IADD3 R15, PT, PT, R21.reuse, UR8, RZ ;  /* 0x00000008150f7c10 */ /* 0x040fe2000fffe0ff */
[--C-:B------:R-:W-:Y:S01]  /*0690*/  IMAD.WIDE.U32 R20, R21, 0x4, R30.reuse ;  /* 0x0000000415147825 */ /* 0x100fe200078e001e */
[----:B------:R-:W5:Y:S03]  /*06a0*/  LDG.E R29, desc[UR6][R2.64] ;  /* 0x00000006021d7981 */ /* 0x000f66000c1e1900 */
[C---:B-1----:R-:W-:Y:S01]  /*06b0*/  IMAD.WIDE.U32 R6, R15.reuse, 0x4, R30 ;  /* 0x000000040f067825 */ /* 0x042fe200078e001e */
[----:B------:R0:W5:Y:S04]  /*06c0*/  LDG.E R18, desc[UR6][R20.64] ;  /* 0x0000000614127981 */ /* 0x000168000c1e1900 */
[----:B------:R-:W5:Y:S01]  /*06d0*/  LDG.E R19, desc[UR6][R6.64] ;  /* 0x0000000606137981 */ /* 0x000f62000c1e1900 */
[----:B------:R-:W-:-:S05]  /*06e0*/  IADD3 R15, PT, PT, R15, UR8, RZ ;  /* 0x000000080f0f7c10 */ /* 0x000fca000fffe0ff */
[C---:B------:R-:W-:Y:S01]  /*06f0*/  IMAD.WIDE.U32 R26, R15.reuse, 0x4, R30 ;  /* 0x000000040f1a7825 */ /* 0x040fe200078e001e */
[----:B------:R-:W-:-:S04]  /*0700*/  IADD3 R15, PT, PT, R15, UR8, RZ ;  /* 0x000000080f0f7c10 */ /* 0x000fc8000fffe0ff */
[C---:B----4-:R-:W-:Y:S01]  /*0710*/  IADD3 R13, PT, PT, R15.reuse, UR8, RZ ;  /* 0x000000080f0d7c10 */ /* 0x050fe2000fffe0ff */
[--C-:B------:R-:W-:Y:S01]  /*0720*/  IMAD.WIDE.U32 R24, R15, 0x4, R30.reuse ;  /* 0x000000040f187825 */ /* 0x100fe200078e001e */
[----:B------:R-:W4:Y:S02]  /*0730*/  LDG.E R16, desc[UR6][R26.64] ;  /* 0x000000061a107981 */ /* 0x000f24000c1e1900 */
[C---:B------:R-:W-:Y:S01]  /*0740*/  IADD3 R23, PT, PT, R13.reuse, UR8, RZ ;  /* 0x000000080d177c10 */ /* 0x040fe2000fffe0ff */
[--C-:B------:R-:W-:Y:S01]  /*0750*/  IMAD.WIDE.U32 R14, R13, 0x4, R30.reuse ;  /* 0x000000040d0e7825 */ /* 0x100fe200078e001e */
[----:B------:R-:W4:Y:S03]  /*0760*/  LDG.E R17, desc[UR6][R24.64] ;  /* 0x0000000618117981 */ /* 0x000f26000c1e1900 */
[C-C-:B------:R-:W-:Y:S01]  /*0770*/  IMAD.WIDE.U32 R12, R23.reuse, 0x4, R30.reuse ;  /* 0x00000004170c7825 */ /* 0x140fe200078e001e */
[----:B------:R-:W-:Y:S01]  /*0780*/  IADD3 R23, PT, PT, R23, UR8, RZ ;  /* 0x0000000817177c10 */ /* 0x000fe2000fffe0ff */
[----:B------:R-:W4:Y:S04]  /*0790*/  LDG.E R6, desc[UR6][R14.64] ;  /* 0x000000060e067981 */ /* 0x000f28000c1e1900 */
[C---:B------:R-:W-:Y:S01]  /*07a0*/  IMAD.WIDE.U32 R32, R23.reuse, 0x4, R30 ;  /* 0x0000000417207825 */ /* 0x040fe200078e001e */
[----:B------:R1:W4:Y:S04]  /*07b0*/  LDG.E R7, desc[UR6][R12.64] ;  /* 0x000000060c077981 */ /* 0x000328000c1e1900 */
[----:B------:R1:W4:Y:S01]  /*07c0*/  LDG.E R2, desc[UR6][R32.64] ;  /* 0x0000000620027981 */ /* 0x000322000c1e1900 */
[----:B------:R-:W-:-:S05]  /*07d0*/  IADD3 R23, PT, PT, R23, UR8, RZ ;  /* 0x0000000817177c10 */ /* 0x000fca000fffe0ff */
[C-C-:B0-----:R-:W-:Y:S01]  /*07e0*/  IMAD.WIDE.U32 R20, R23.reuse, 0x4, R30.reuse ;  /* 0x0000000417147825 */ /* 0x141fe200078e001e */
[----:B------:R-:W-:Y:S01]  /*07f0*/  IADD3 R23, PT, PT, R23, UR8, RZ ;  /* 0x0000000817177c10 */ /* 0x000fe2000fffe0ff */
[----:B-1----:R-:W2:Y:S04]  /*0800*/  LDS.128 R12, [UR4] ;  /* 0x00000004ff0c7984 */ /* 0x002ea80008000c00 */
[----:B------:R0:W4:Y:S01]  /*0810*/  LDG.E R3, desc[UR6][R20.64] ;  /* 0x0000000614037981 */ /* 0x000122000c1e1900 */
[C---:B------:R-:W-:Y:S01]  /*0820*/  IMAD.WIDE.U32 R34, R23.reuse, 0x4, R30 ;  /* 0x0000000417227825 */ /* 0x040fe200078e001e */
[----:B------:R-:W-:-:S04]  /*0830*/  IADD3 R27, PT, PT, R23, UR8, RZ ;  /* 0x00000008171b7c10 */ /* 0x000fc8000fffe0ff */
[----:B------:R-:W4:Y:S01]  /*0840*/  LDG.E R24, desc[UR6][R34.64] ;  /* 0x0000000622187981 */ /* 0x000f22000c1e1900 */
[C---:B------:R-:W-:Y:S01]  /*0850*/  IADD3 R23, PT, PT, R27.reuse, UR8, RZ ;  /* 0x000000081b177c10 */ /* 0x040fe2000fffe0ff */
[----:B------:R-:W-:-:S04]  /*0860*/  IMAD.WIDE.U32 R26, R27, 0x4, R30 ;  /* 0x000000041b1a7825 */ /* 0x000fc800078e001e */
[C---:B------:R-:W-:Y:S02]  /*0870*/  IMAD.WIDE.U32 R32, R23.reuse, 0x4, R30 ;  /* 0x0000000417207825 */ /* 0x040fe400078e001e */
[----:B------:R-:W4:Y:S04]  /*0880*/  LDG.E R27, desc[UR6][R26.64] ;  /* 0x000000061a1b7981 */ /* 0x000f28000c1e1900 */
[----:B------:R-:W4:Y:S01]  /*0890*/  LDG.E R4, desc[UR6][R32.64] ;  /* 0x0000000620047981 */ /* 0x000f22000c1e1900 */
[----:B------:R-:W-:-:S05]  /*08a0*/  IADD3 R23, PT, PT, R23, UR8, RZ ;  /* 0x0000000817177c10 */ /* 0x000fca000fffe0ff */
[C---:B0-----:R-:W-:Y:S01]  /*08b0*/  IMAD.WIDE.U32 R20, R23.reuse, 0x4, R30 ;  /* 0x0000000417147825 */ /* 0x041fe200078e001e */
[----:B------:R-:W-:-:S04]  /*08c0*/  IADD3 R23, PT, PT, R23, UR8, RZ ;  /* 0x0000000817177c10 */ /* 0x000fc8000fffe0ff */
[----:B------:R0:W4:Y:S01]  /*08d0*/  LDG.E R25, desc[UR6][R20.64] ;  /* 0x0000000614197981 */ /* 0x000122000c1e1900 */
[----:B------:R-:W-:-:S04]  /*08e0*/  IMAD.WIDE.U32 R36, R23, 0x4, R30 ;  /* 0x0000000417247825 */ /* 0x000fc800078e001e */
[----:B--2---:R-:W-:-:S04]  /*08f0*/  FFMA R11, R12, R11, RZ ;  /* 0x0000000b0c0b7223 */ /* 0x004fc800000000ff */
[----:B---3--:R-:W-:-:S04]  /*0900*/  FFMA R8, R8, R13, R11 ;  /* 0x0000000d08087223 */ /* 0x008fc8000000000b */
[----:B-----5:R-:W-:Y:S02]  /*0910*/  FFMA R13, R9, R14, R8 ;  /* 0x0000000e090d7223 */ /* 0x020fe40000000008 */
[----:B------:R-:W1:Y:S02]  /*0920*/  LDS.128 R8, [UR4+0x10] ;  /* 0x00001004ff087984 */ /* 0x000e640008000c00 */
[----:B------:R-:W-:Y:S02]  /*0930*/  FFMA R15, R22, R15, R13 ;  /* 0x0000000f160f7223 */ /* 0x000fe4000000000d */
[----:B------:R2:W3:Y:S01]  /*0940*/  LDG.E R22, desc[UR6][R36.64] ;  /* 0x0000000624167981 */ /* 0x0004e2000c1e1900 */
[----:B------:R-:W-:-:S04]  /*0950*/  IADD3 R13, PT, PT, R23, UR8, RZ ;  /* 0x00000008170d7c10 */ /* 0x000fc8000fffe0ff */
[C---:B0-----:R-:W-:Y:S01]  /*0960*/  IADD3 R21, PT, PT, R13.reuse, UR8, RZ ;  /* 0x000000080d157c10 */ /* 0x041fe2000fffe0ff */
[----:B------:R-:W-:-:S04]  /*0970*/  IMAD.WIDE.U32 R32, R13, 0x4, R30 ;  /* 0x000000040d207825 */ /* 0x000fc800078e001e */
[C---:B------:R-:W-:Y:S01]  /*0980*/  IMAD.WIDE.U32 R34, R21.reuse, 0x4, R30 ;  /* 0x0000000415227825 */ /* 0x040fe200078e001e */
[----:B------:R0:W5:Y:S01]  /*0990*/  LDG.E R23, desc[UR6][R32.64] ;  /* 0x0000000620177981 */ /* 0x000162000c1e1900 */
[----:B------:R-:W-:-:S03]  /*09a0*/  IADD3 R21, PT, PT, R21, UR8, RZ ;  /* 0x0000000815157c10 */ /* 0x000fc6000fffe0ff */
[----:B------:R4:W5:Y:S01]  /*09b0*/  LDG.E R20, desc[UR6][R34.64] ;  /* 0x0000000622147981 */ /* 0x000962000c1e1900 */
[C---:B--2---:R-:W-:Y:S01]  /*09c0*/  IADD3 R37, PT, PT, R21.reuse, UR8, RZ ;  /* 0x0000000815257c10 */ /* 0x044fe2000fffe0ff */
[----:B0-----:R-:W-:-:S05]  /*09d0*/  IMAD.WIDE.U32 R32, R21, 0x4, R30 ;  /* 0x0000000415207825 */ /* 0x001fca00078e001e */
[----:B------:R0:W2:Y:S01]  /*09e0*/  LDG.E R21, desc[UR6][R32.64] ;  /* 0x0000000620157981 */ /* 0x0000a2000c1e1900 */
[----:B-1----:R-:W-:-:S04]  /*09f0*/  FFMA R15, R8, R29, R15 ;  /* 0x0000001d080f7223 */ /* 0x002fc8000000000f */
[----:B------:R-:W-:Y:S02]  /*0a00*/  FFMA R18, R18, R9, R15 ;  /* 0x0000000912127223 */ /* 0x000fe4000000000f */
[----:B------:R-:W1:Y:S01]  /*0a10*/  LDS.128 R12, [UR4+0x20] ;  /* 0x00002004ff0c7984 */ /* 0x000e620008000c00 */
[C---:B------:R-:W-:Y:S01]  /*0a20*/  IADD3 R29, PT, PT, R37.reuse, UR8, RZ ;  /* 0x00000008251d7c10 */ /* 0x040fe2000fffe0ff */
[----:B------:R-:W-:-:S04]  /*0a30*/  IMAD.WIDE.U32 R36, R37, 0x4, R30 ;  /* 0x0000000425247825 */ /* 0x000fc800078e001e */
[----:B------:R-:W-:Y:S02]  /*0a40*/  FFMA R19, R19, R10, R18 ;  /* 0x0000000a13137223 */ /* 0x000fe40000000012 */
[----:B------:R1:W2:Y:S02]  /*0a50*/  LDG.E R18, desc[UR6][R36.64] ;  /* 0x0000000624127981 */ /* 0x0002a4000c1e1900 */
[----:B----4-:R-:W-:Y:S01]  /*0a60*/  FFMA R11, R16, R11, R19 ;  /* 0x0000000b100b7223 */ /* 0x010fe20000000013 */
[C---:B------:R-:W-:Y:S01]  /*0a70*/  IMAD.WIDE.U32 R34, R29.reuse, 0x4, R30 ;  /* 0x000000041d227825 */ /* 0x040fe200078e001e */
[----:B------:R-:W-:-:S04]  /*0a80*/  IADD3 R29, PT, PT, R29, UR8, RZ ;  /* 0x000000081d1d7c10 */ /* 0x000fc8000fffe0ff */
[----:B------:R4:W2:Y:S01]  /*0a90*/  LDG.E R19, desc[UR6][R34.64] ;  /* 0x0000000622137981 */ /* 0x0008a2000c1e1900 */
[----:B0-----:R-:W-:-:S05]  /*0aa0*/  IMAD.WIDE.U32 R32, R29, 0x4, R30 ;  /* 0x000000041d207825 */ /* 0x001fca00078e001e */
[----:B------:R0:W2:Y:S01]  /*0ab0*/  LDG.E R16, desc[UR6][R32.64] ;  /* 0x0000000620107981 */ /* 0x0000a2000c1e1900 */
[----:B-1----:R-:W-:-:S04]  /*0ac0*/  FFMA R11, R12, R17, R11 ;  /* 0x000000110c0b7223 */ /* 0x002fc8000000000b */
[----:B------:R-:W-:Y:S01]  /*0ad0*/  FFMA R6, R6, R13, R11 ;  /* 0x0000000d06067223 */ /* 0x000fe2000000000b */
[----:B------:R-:W-:Y:S01]  /*0ae0*/  IADD3 R13, PT, PT, R29, UR8, RZ ;  /* 0x000000081d0d7c10 */ /* 0x000fe2000fffe0ff */
[----:B------:R-:W1:Y:S02]  /*0af0*/  LDS.128 R8, [UR4+0x30] ;  /* 0x00003004ff087984 */ /* 0x000e640008000c00 */
[----:B------:R-:W-:Y:S01]  /*0b00*/  FFMA R7, R7, R14, R6 ;  /* 0x0000000e07077223 */ /* 0x000fe20000000006 */
[C---:B------:R-:W-:Y:S01]  /*0b10*/  IADD3 R17, PT, PT, R13.reuse, UR8, RZ ;  /* 0x000000080d117c10 */ /* 0x040fe2000fffe0ff */
[----:B------:R-:W-:-:S04]  /*0b20*/  IMAD.WIDE.U32 R36, R13, 0x4, R30 ;  /* 0x000000040d247825 */ /* 0x000fc800078e001e */
[----:B------:R-:W-:Y:S01]  /*0b30*/  FFMA R29, R2, R15, R7 ;  /* 0x0000000f021d7223 */ /* 0x000fe20000000007 */
[C---:B------:R-:W-:Y:S01]  /*0b40*/  IADD3 R15, PT, PT, R17.reuse, UR8, RZ ;  /* 0x00000008110f7c10 */ /* 0x040fe2000fffe0ff */
[--C-:B------:R-:W-:Y:S02]  /*0b50*/  IMAD.WIDE.U32 R12, R17, 0x4, R30.reuse ;  /* 0x00000004110c7825 */ /* 0x100fe400078e001e */
[----:B------:R1:W2:Y:S04]  /*0b60*/  LDG.E R17, desc[UR6][R36.64] ;  /* 0x0000000624117981 */ /* 0x0002a8000c1e1900 */
[----:B------:R1:W2:Y:S01]  /*0b70*/  LDG.E R6, desc[UR6][R12.64] ;  /* 0x000000060c067981 */ /* 0x0002a2000c1e1900 */
[C---:B----4-:R-:W-:Y:S01]  /*0b80*/  IMAD.WIDE.U32 R34, R15.reuse, 0x4, R30 ;  /* 0x000000040f227825 */ /* 0x050fe200078e001e */
[----:B------:R-:W-:-:S04]  /*0b90*/  IADD3 R15, PT, PT, R15, UR8, RZ ;  /* 0x000000080f0f7c10 */ /* 0x000fc8000fffe0ff */
[----:B------:R4:W2:Y:S01]  /*0ba0*/  LDG.E R7, desc[UR6][R34.64] ;  /* 0x0000000622077981 */ /* 0x0008a2000c1e1900 */
[C---:B0-----:R-:W-:Y:S01]  /*0bb0*/  IMAD.WIDE.U32 R32, R15.reuse, 0x4, R30 ;  /* 0x000000040f207825 */ /* 0x041fe200078e001e */
[----:B------:R-:W-:-:S04]  /*0bc0*/  IADD3 R15, PT, PT, R15, UR8, RZ ;  /* 0x000000080f0f7c10 */ /* 0x000fc8000fffe0ff */
[----:B------:R-:W2:Y:S01]  /*0bd0*/  LDG.E R2, desc[UR6][R32.64] ;  /* 0x0000000620027981 */ /* 0x000ea2000c1e1900 */
[----:B-1----:R-:W-:Y:S01]  /*0be0*/  FFMA R3, R8, R3, R29 ;  /* 0x0000000308037223 */ /* 0x002fe2000000001d */
[----:B------:R-:W-:-:S04]  /*0bf0*/  IMAD.WIDE.U32 R28, R15, 0x4, R30 ;  /* 0x000000040f1c7825 */ /* 0x000fc800078e001e */
[----:B------:R-:W-:Y:S02]  /*0c00*/  FFMA R24, R24, R9, R3 ;  /* 0x0000000918187223 */ /* 0x000fe40000000003 */
[----:B------:R0:W2:Y:S01]  /*0c10*/  LDG.E R3, desc[UR6][R28.64] ;  /* 0x000000061c037981 */ /* 0x0000a2000c1e1900 */
[----:B------:R-:W-:Y:S01]  /*0c20*/  IADD3 R37, PT, PT, R15, UR8, RZ ;  /* 0x000000080f257c10 */ /* 0x000fe2000fffe0ff */
[----:B------:R-:W-:Y:S02]  /*0c30*/  FFMA R27, R27, R10, R24 ;  /* 0x0000000a1b1b7223 */ /* 0x000fe40000000018 */
[----:B------:R-:W1:Y:S02]  /*0c40*/  LDS.128 R12, [UR4+0x40] ;  /* 0x00004004ff0c7984 */ /* 0x000e640008000c00 */
[C---:B------:R-:W-:Y:S01]  /*0c50*/  IMAD.WIDE.U32 R8, R37.reuse, 0x4, R30 ;  /* 0x0000000425087825 */ /* 0x040fe200078e001e */
[----:B------:R-:W-:-:S03]  /*0c60*/  IADD3 R37, PT, PT, R37, UR8, RZ ;  /* 0x0000000825257c10 */ /* 0x000fc6000fffe0ff */
[----:B------:R-:W-:Y:S01]  /*0c70*/  FFMA R11, R4, R11, R27 ;  /* 0x0000000b040b7223 */ /* 0x000fe2000000001b */
[----:B------:R3:W2:Y:S01]  /*0c80*/  LDG.E R24, desc[UR6][R8.64] ;  /* 0x0000000608187981 */ /* 0x0006a2000c1e1900 */
[C---:B------:R-:W-:Y:S01]  /*0c90*/  IMAD.WIDE.U32 R26, R37.reuse, 0x4, R30 ;  /* 0x00000004251a7825 */ /* 0x040fe200078e001e */
[----:B------:R-:W-:-:S05]  /*0ca0*/  IADD3 R37, PT, PT, R37, UR8, RZ ;  /* 0x0000000825257c10 */ /* 0x000fca000fffe0ff */
[C---:B----4-:R-:W-:Y:S01]  /*0cb0*/  IMAD.WIDE.U32 R34, R37.reuse, 0x4, R30 ;  /* 0x0000000425227825 */ /* 0x050fe200078e001e */
[----:B------:R-:W4:Y:S04]  /*0cc0*/  LDG.E R27, desc[UR6][R26.64] ;  /* 0x000000061a1b7981 */ /* 0x000f28000c1e1900 */
[----:B------:R5:W4:Y:S01]  /*0cd0*/  LDG.E R4, desc[UR6][R34.64] ;  /* 0x0000000622047981 */ /* 0x000b22000c1e1900 */
[----:B-1----:R-:W-:Y:S01]  /*0ce0*/  FFMA R11, R12, R25, R11 ;  /* 0x000000190c0b7223 */ /* 0x002fe2000000000b */
[----:B0-----:R-:W-:-:S05]  /*0cf0*/  IADD3 R29, PT, PT, R37, UR8, RZ ;  /* 0x00000008251d7c10 */ /* 0x001fca000fffe0ff */
[C---:B------:R-:W-:Y:S01]  /*0d00*/  IMAD.WIDE.U32 R32, R29.reuse, 0x4, R30 ;  /* 0x000000041d207825 */ /* 0x040fe200078e001e */
[----:B------:R-:W-:-:S04]  /*0d10*/  IADD3 R29, PT, PT, R29, UR8, RZ ;  /* 0x000000081d1d7c10 */ /* 0x000fc8000fffe0ff */
[----:B------:R0:W4:Y:S01]  /*0d20*/  LDG.E R25, desc[UR6][R32.64] ;  /* 0x0000000620197981 */ /* 0x000122000c1e1900 */
[----:B---3--:R-:W-:-:S03]  /*0d30*/  FFMA R22, R22, R13, R11 ;  /* 0x0000000d16167223 */ /* 0x008fc6000000000b */
[----:B------:R-:W2:Y:S01]  /*0d40*/  LDS.128 R8, [UR4+0x50] ;  /* 0x00005004ff087984 */ /* 0x000ea20008000c00 */
[----:B-----5:R-:W-:-:S04]  /*0d50*/  FFMA R23, R23, R14, R22 ;  /* 0x0000000e17177223 */ /* 0x020fc80000000016 */
[----:B------:R-:W-:Y:S01]  /*0d60*/  FFMA R15, R20, R15, R23 ;  /* 0x0000000f140f7223 */ /* 0x000fe20000000017 */
[C---:B------:R-:W-:Y:S01]  /*0d70*/  IMAD.WIDE.U32 R22, R29.reuse, 0x4, R30 ;  /* 0x000000041d167825 */ /* 0x040fe200078e001e */
[----:B------:R-:W-:-:S05]  /*0d80*/  IADD3 R29, PT, PT, R29, UR8, RZ ;  /* 0x000000081d1d7c10 */ /* 0x000fca000fffe0ff */
[C-C-:B------:R-:W-:Y:S01]  /*0d90*/  IMAD.WIDE.U32 R34, R29.reuse, 0x4, R30.reuse ;  /* 0x000000041d227825 */ /* 0x140fe200078e001e */
[----:B------:R-:W-:Y:S01]  /*0da0*/  IADD3 R29, PT, PT, R29, UR8, RZ ;  /* 0x000000081d1d7c10 */ /* 0x000fe2000fffe0ff */
[----:B------:R-:W3:Y:S04]  /*0db0*/  LDG.E R22, desc[UR6][R22.64] ;  /* 0x0000000616167981 */ /* 0x000ee8000c1e1900 */
[----:B------:R-:W-:-:S05]  /*0dc0*/  IMAD.WIDE.U32 R36, R29, 0x4, R30 ;  /* 0x000000041d247825 */ /* 0x000fca00078e001e */
[----:B------:R-:W5:Y:S04]  /*0dd0*/  LDG.E R20, desc[UR6][R36.64] ;  /* 0x0000000624147981 */ /* 0x000f68000c1e1900 */
[----:B------:R1:W5:Y:S01]  /*0de0*/  LDG.E R23, desc[UR6][R34.64] ;  /* 0x0000000622177981 */ /* 0x000362000c1e1900 */
[----:B--2---:R-:W-:-:S04]  /*0df0*/  FFMA R15, R8, R21, R15 ;  /* 0x00000015080f7223 */ /* 0x004fc8000000000f */
[----:B------:R-:W-:Y:S02]  /*0e00*/  FFMA R18, R18, R9, R15 ;  /* 0x0000000912127223 */ /* 0x000fe4000000000f */
[----:B------:R-:W2:Y:S01]  /*0e10*/  LDS.128 R12, [UR4+0x60] ;  /* 0x00006004ff0c7984 */ /* 0x000ea20008000c00 */
[----:B------:R-:W-:-:S04]  /*0e20*/  IADD3 R29, PT, PT, R29, UR8, RZ ;  /* 0x000000081d1d7c10 */ /* 0x000fc8000fffe0ff */
[C---:B------:R-:W-:Y:S01]  /*0e30*/  IADD3 R9, PT, PT, R29.reuse, UR8, RZ ;  /* 0x000000081d097c10 */ /* 0x040fe2000fffe0ff */
[----:B0-----:R-:W-:-:S04]  /*0e40*/  IMAD.WIDE.U32 R32, R29, 0x4, R30 ;  /* 0x000000041d207825 */ /* 0x001fc800078e001e */
[----:B------:R-:W-:Y:S01]  /*0e50*/  FFMA R19, R19, R10, R18 ;  /* 0x0000000a13137223 */ /* 0x000fe20000000012 */
[C---:B-1----:R-:W-:Y:S01]  /*0e60*/  IMAD.WIDE.U32 R34, R9.reuse, 0x4, R30 ;  /* 0x0000000409227825 */ /* 0x042fe200078e001e */
[----:B------:R0:W5:Y:S03]  /*0e70*/  LDG.E R21, desc[UR6][R32.64] ;  /* 0x0000000620157981 */ /* 0x000166000c1e1900 */
[----:B------:R-:W-:Y:S01]  /*0e80*/  FFMA R11, R16, R11, R19 ;  /* 0x0000000b100b7223 */ /* 0x000fe20000000013 */
[----:B------:R1:W5:Y:S01]  /*0e90*/  LDG.E R18, desc[UR6][R34.64] ;  /* 0x0000000622127981 */ /* 0x000362000c1e1900 */
[----:B------:R-:W-:-:S05]  /*0ea0*/  IADD3 R29, PT, PT, R9, UR8, RZ ;  /* 0x00000008091d7c10 */ /* 0x000fca000fffe0ff */
[----:B0-----:R-:W-:-:S05]  /*0eb0*/  IMAD.WIDE.U32 R32, R29, 0x4, R30 ;  /* 0x000000041d207825 */ /* 0x001fca00078e001e */
[----:B------:R0:W5:Y:S01]  /*0ec0*/  LDG.E R19, desc[UR6][R32.64] ;  /* 0x0000000620137981 */ /* 0x000162000c1e1900 */
[----:B--2---:R-:W-:-:S04]  /*0ed0*/  FFMA R11, R12, R17, R11 ;  /* 0x000000110c0b7223 */ /* 0x004fc8000000000b */
[----:B------:R-:W-:Y:S02]  /*0ee0*/  FFMA R6, R6, R13, R11 ;  /* 0x0000000d06067223 */ /* 0x000fe4000000000b */
[----:B------:R-:W2:Y:S01]  /*0ef0*/  LDS.128 R8, [UR4+0x70] ;  /* 0x00007004ff087984 */ /* 0x000ea20008000c00 */
[----:B------:R-:W-:-:S05]  /*0f00*/  IADD3 R29, PT, PT, R29, UR8, RZ ;  /* 0x000000081d1d7c10 */ /* 0x000fca000fffe0ff */
[C---:B------:R-:W-:Y:S01]  /*0f10*/  IMAD.WIDE.U32 R36, R29.reuse, 0x4, R30 ;  /* 0x000000041d247825 */ /* 0x040fe200078e001e */
[----:B------:R-:W-:-:S04]  /*0f20*/  IADD3 R29, PT, PT, R29, UR8, RZ ;  /* 0x000000081d1d7c10 */ /* 0x000fc8000fffe0ff */
[C---:B------:R-:W-:Y:S01]  /*0f30*/  IADD3 R13, PT, PT, R29.reuse, UR8, RZ ;  /* 0x000000081d0d7c10 */ /* 0x040fe2000fffe0ff */
[----:B-1----:R-:W-:Y:S01]  /*0f40*/  IMAD.WIDE.U32 R34, R29, 0x4, R30 ;  /* 0x000000041d227825 */ /* 0x002fe200078e001e */
[----:B------:R-:W5:Y:S02]  /*0f50*/  LDG.E R16, desc[UR6][R36.64] ;  /* 0x0000000624107981 */ /* 0x000f64000c1e1900 */
[----:B0-----:R-:W-:Y:S01]  /*0f60*/  IADD3 R33, PT, PT, R13, UR8, RZ ;  /* 0x000000080d217c10 */ /* 0x001fe2000fffe0ff */
[----:B------:R-:W-:Y:S01]  /*0f70*/  FFMA R7, R7, R14, R6 ;  /* 0x0000000e07077223 */ /* 0x000fe20000000006 */
[----:B------:R-:W-:Y:S01]  /*0f80*/  IMAD.WIDE.U32 R12, R13, 0x4, R30 ;  /* 0x000000040d0c7825 */ /* 0x000fe200078e001e */
[----:B------:R-:W5:Y:S03]  /*0f90*/  LDG.E R17, desc[UR6][R34.64] ;  /* 0x0000000622117981 */ /* 0x000f66000c1e1900 */
[----:B------:R-:W-:Y:S01]  /*0fa0*/  FFMA R15, R2, R15, R7 ;  /* 0x0000000f020f7223 */ /* 0x000fe20000000007 */
[C---:B------:R-:W-:Y:S01]  /*0fb0*/  IMAD.WIDE.U32 R28, R33.reuse, 0x4, R30 ;  /* 0x00000004211c7825 */ /* 0x040fe200078e001e */
[----:B------:R-:W-:Y:S01]  /*0fc0*/  IADD3 R33, PT, PT, R33, UR8, RZ ;  /* 0x0000000821217c10 */ /* 0x000fe2000fffe0ff */
[----:B------:R0:W5:Y:S04]  /*0fd0*/  LDG.E R6, desc[UR6][R12.64] ;  /* 0x000000060c067981 */ /* 0x000168000c1e1900 */
[----:B------:R1:W5:Y:S01]  /*0fe0*/  LDG.E R7, desc[UR6][R28.64] ;  /* 0x000000061c077981 */ /* 0x000362000c1e1900 */
[----:B--2---:R-:W-:Y:S01]  /*0ff0*/  FFMA R15, R8, R3, R15 ;  /* 0x00000003080f7223 */ /* 0x004fe2000000000f */
[----:B------:R-:W-:-:S06]  /*1000*/  IMAD.WIDE.U32 R2, R33, 0x4, R30 ;  /* 0x0000000421027825 */ /* 0x000fcc00078e001e */
[----:B------:R-:W2:Y:S01]  /*1010*/  LDG.E R2, desc[UR6][R2.64] ;  /* 0x0000000602027981 */ /* 0x000ea2000c1e1900 */
[----:B------:R-:W-:Y:S01]  /*1020*/  IADD3 R33, PT, PT, R33, UR8, RZ ;  /* 0x0000000821217c10 */ /* 0x000fe2000fffe0ff */
[----:B------:R-:W-:Y:S02]  /*1030*/  FFMA R24, R24, R9, R15 ;  /* 0x0000000918187223 */ /* 0x000fe4000000000f */
[----:B0-----:R-:W0:Y:S02]  /*1040*/  LDS.128 R12, [UR4+0x80] ;  /* 0x00008004ff0c7984 */ /* 0x001e240008000c00 */
[----:B------:R-:W-:-:S04]  /*1050*/  IMAD.WIDE.U32 R36, R33, 0x4, R30 ;  /* 0x0000000421247825 */ /* 0x000fc800078e001e */
[----:B----4-:R-:W-:Y:S01]  /*1060*/  FFMA R9, R27, R10, R24 ;  /* 0x0000000a1b097223 */ /* 0x010fe20000000018 */
[----:B------:R-:W-:-:S03]  /*1070*/  IADD3 R33, PT, PT, R33, UR8, RZ ;  /* 0x0000000821217c10 */ /* 0x000fc6000fffe0ff */
[----:B------:R-:W-:Y:S01]  /*1080*/  FFMA R9, R4, R11, R9 ;  /* 0x0000000b04097223 */ /* 0x000fe20000000009 */
[----:B------:R-:W4:Y:S01]  /*1090*/  LDG.E R3, desc[UR6][R36.64] ;  /* 0x0000000624037981 */ /* 0x000f22000c1e1900 */
[----:B------:R-:W-:-:S05]  /*10a0*/  IMAD.WIDE.U32 R10, R33, 0x4, R30 ;  /* 0x00000004210a7825 */ /* 0x000fca00078e001e */
[----:B------:R3:W4:Y:S01]  /*10b0*/  LDG.E R24, desc[UR6][R10.64] ;  /* 0x000000060a187981 */ /* 0x000722000c1e1900 */
[----:B------:R-:W-:-:S04]  /*10c0*/  IADD3 R27, PT, PT, R33, UR8, RZ ;  /* 0x00000008211b7c10 */ /* 0x000fc8000fffe0ff */
[C---:B-1----:R-:W-:Y:S01]  /*10d0*/  IADD3 R29, PT, PT, R27.reuse, UR8, RZ ;  /* 0x000000081b1d7c10 */ /* 0x042fe2000fffe0ff */
[----:B------:R-:W-:-:S04]  /*10e0*/  IMAD.WIDE.U32 R26, R27, 0x4, R30 ;  /* 0x000000041b1a7825 */ /* 0x000fc800078e001e */
[C---:B------:R-:W-:Y:S02]  /*10f0*/  IMAD.WIDE.U32 R34, R29.reuse, 0x4, R30 ;  /* 0x000000041d227825 */ /* 0x040fe400078e001e */
[----:B------:R-:W4:Y:S04]  /*1100*/  LDG.E R27, desc[UR6][R26.64] ;  /* 0x000000061a1b7981 */ /* 0x000f28000c1e1900 */
[----:B------:R1:W4:Y:S01]  /*1110*/  LDG.E R4, desc[UR6][R34.64] ;  /* 0x0000000622047981 */ /* 0x000322000c1e1900 */
[----:B------:R-:W-:Y:S01]  /*1120*/  IADD3 R29, PT, PT, R29, UR8, RZ ;  /* 0x000000081d1d7c10 */ /* 0x000fe2000fffe0ff */
[----:B0-----:R-:W-:-:S04]  /*1130*/  FFMA R9, R12, R25, R9 ;  /* 0x000000190c097223 */ /* 0x001fc80000000009 */
[C---:B------:R-:W-:Y:S01]  /*1140*/  IMAD.WIDE.U32 R32, R29.reuse, 0x4, R30 ;  /* 0x000000041d207825 */ /* 0x040fe200078e001e */
[----:B------:R-:W-:-:S04]  /*1150*/  IADD3 R29, PT, PT, R29, UR8, RZ ;  /* 0x000000081d1d7c10 */ /* 0x000fc8000fffe0ff */
[----:B------:R0:W4:Y:S01]  /*1160*/  LDG.E R25, desc[UR6][R32.64] ;  /* 0x0000000620197981 */ /* 0x000122000c1e1900 */
[----:B---3--:R-:W-:-:S03]  /*1170*/  FFMA R22, R22, R13, R9 ;  /* 0x0000000d16167223 */ /* 0x008fc60000000009 */
[----:B------:R-:W3:Y:S01]  /*1180*/  LDS.128 R8, [UR4+0x90] ;  /* 0x00009004ff087984 */ /* 0x000ee20008000c00 */
[----:B-----5:R-:W-:-:S04]  /*1190*/  FFMA R23, R23, R14, R22 ;  /* 0x0000000e17177223 */ /* 0x020fc80000000016 */
[----:B------:R-:W-:Y:S01]  /*11a0*/  FFMA R15, R20, R15, R23 ;  /* 0x0000000f140f7223 */ /* 0x000fe20000000017 */
[----:B------:R-:W-:-:S06]  /*11b0*/  IMAD.WIDE.U32 R22, R29, 0x4, R30 ;  /* 0x000000041d167825 */ /* 0x000fcc00078e001e */
[----:B------:R-:W5:Y:S01]  /*11c0*/  LDG.E R22, desc[UR6][R22.64] ;  /* 0x0000000616167981 */ /* 0x000f62000c1e1900 */
[----:B------:R-:W-:-:S05]  /*11d0*/  IADD3 R29, PT, PT, R29, UR8, RZ ;  /* 0x000000081d1d7c10 */ /* 0x000fca000fffe0ff */
[C---:B------:R-:W-:Y:S01]  /*11e0*/  IMAD.WIDE.U32 R36, R29.reuse, 0x4, R30 ;  /* 0x000000041d247825 */ /* 0x040fe200078e001e */
[----:B------:R-:W-:-:S04]  /*11f0*/  IADD3 R29, PT, PT, R29, UR8, RZ ;  /* 0x000000081d1d7c10 */ /* 0x000fc8000fffe0ff */
[----:B------:R0:W5:Y:S01]  /*1200*/  LDG.E R23, desc[UR6][R36.64] ;  /* 0x0000000624177981 */ /* 0x000162000c1e1900 */
[C---:B-1----:R-:W-:Y:S01]  /*1210*/  IMAD.WIDE.U32 R34, R29.reuse, 0x4, R30 ;  /* 0x000000041d227825 */ /* 0x042fe200078e001e */
[----:B------:R-:W-:-:S04]  /*1220*/  IADD3 R29, PT, PT, R29, UR8, RZ ;  /* 0x000000081d1d7c10 */ /* 0x000fc8000fffe0ff */
[----:B------:R1:W5:Y:S01]  /*1230*/  LDG.E R20, desc[UR6][R34.64] ;  /* 0x0000000622147981 */ /* 0x000362000c1e1900 */
[----:B---3--:R-:W-:-:S04]  /*1240*/  FFMA R15, R8, R21, R15 ;  /* 0x00000015080f7223 */ /* 0x008fc8000000000f */
[----:B------:R-:W-:Y:S02]  /*1250*/  FFMA R18, R18, R9, R15 ;  /* 0x0000000912127223 */ /* 0x000fe4000000000f */
[----:B------:R-:W3:Y:S01]  /*1260*/  LDS.128 R12, [UR4+0xa0] ;  /* 0x0000a004ff0c7984 */ /* 0x000ee20008000c00 */
[C---:B------:R-:W-:Y:S01]  /*1270*/  IADD3 R9, PT, PT, R29.reuse, UR8, RZ ;  /* 0x000000081d097c10 */ /* 0x040fe2000fffe0ff */
[----:B0-----:R-:W-:-:S04]  /*1280*/  IMAD.WIDE.U32 R32, R29, 0x4, R30 ;  /* 0x000000041d207825 */ /* 0x001fc800078e001e */
[----:B------:R-:W-:Y:S01]  /*1290*/  IMAD.WIDE.U32 R36, R9, 0x4, R30 ;  /* 0x0000000409247825 */ /* 0x000fe200078e001e */
[----:B------:R0:W5:Y:S03]  /*12a0*/  LDG.E R21, desc[UR6][R32.64] ;  /* 0x0000000620157981 */ /* 0x000166000c1e1900 */
[----:B------:R-:W-:Y:S02]  /*12b0*/  FFMA R19, R19, R10, R18 ;  /* 0x0000000a13137223 */ /* 0x000fe40000000012 */
[----:B------:R3:W5:Y:S01]  /*12c0*/  LDG.E R18, desc[UR6][R36.64] ;  /* 0x0000000624127981 */ /* 0x000762000c1e1900 */
[----:B------:R-:W-:-:S05]  /*12d0*/  IADD3 R29, PT, PT, R9, UR8, RZ ;  /* 0x00000008091d7c10 */ /* 0x000fca000fffe0ff */
[C---:B-1----:R-:W-:Y:S01]  /*12e0*/  IMAD.WIDE.U32 R34, R29.reuse, 0x4, R30 ;  /* 0x000000041d227825 */ /* 0x042fe200078e001e */
[----:B------:R-:W-:-:S05]  /*12f0*/  IADD3 R29, PT, PT, R29, UR8, RZ ;  /* 0x000000081d1d7c10 */ /* 0x000fca000fffe0ff */
[----:B0-----:R-:W-:-:S04]  /*1300*/  IMAD.WIDE.U32 R32, R29, 0x4, R30 ;  /* 0x000000041d207825 */ /* 0x001fc800078e001e */
[----:B------:R-:W-:Y:S02]  /*1310*/  FFMA R11, R16, R11, R19 ;  /* 0x0000000b100b7223 */ /* 0x000fe40000000013 */
[----:B------:R0:W5:Y:S02]  /*1320*/  LDG.E R19, desc[UR6][R34.64] ;  /* 0x0000000622137981 */ /* 0x000164000c1e1900 */
[----:B---3--:R-:W-:Y:S02]  /*1330*/  FFMA R11, R12, R17, R11 ;  /* 0x000000110c0b7223 */ /* 0x008fe4000000000b */
[----:B------:R1:W3:Y:S02]  /*1340*/  LDG.E R16, desc[UR6][R32.64] ;  /* 0x0000000620107981 */ /* 0x0002e4000c1e1900 */
[----:B------:R-:W-:Y:S01]  /*1350*/  FFMA R6, R6, R13, R11 ;  /* 0x0000000d06067223 */ /* 0x000fe2000000000b */
[----:B------:R-:W-:Y:S01]  /*1360*/  IADD3 R13, PT, PT, R29, UR8, RZ ;  /* 0x000000081d0d7c10 */ /* 0x000fe2000fffe0ff */
[----:B------:R-:W4:Y:S02]  /*1370*/  LDS.128 R8, [UR4+0xb0] ;  /* 0x0000b004ff087984 */ /* 0x000f240008000c00 */
[----:B------:R-:W-:Y:S01]  /*1380*/  FFMA R7, R7, R14, R6 ;  /* 0x0000000e07077223 */ /* 0x000fe20000000006 */
[C---:B------:R-:W-:Y:S01]  /*1390*/  IADD3 R17, PT, PT, R13.reuse, UR8, RZ ;  /* 0x000000080d117c10 */ /* 0x040fe2000fffe0ff */
[----:B------:R-:W-:-:S04]  /*13a0*/  IMAD.WIDE.U32 R36, R13, 0x4, R30 ;  /* 0x000000040d247825 */ /* 0x000fc800078e001e */
[----:B------:R-:W-:-:S05]  /*13b0*/  IMAD.WIDE.U32 R12, R17, 0x4, R30 ;  /* 0x00000004110c7825 */ /* 0x000fca00078e001e */
[----:B------:R-:W3:Y:S01]  /*13c0*/  LDG.E R6, desc[UR6][R12.64] ;  /* 0x000000060c067981 */ /* 0x000ee2000c1e1900 */
[----:B--2---:R-:W-:Y:S01]  /*13d0*/  FFMA R29, R2, R15, R7 ;  /* 0x0000000f021d7223 */ /* 0x004fe20000000007 */
[----:B------:R-:W-:Y:S02]  /*13e0*/  IADD3 R15, PT, PT, R17, UR8, RZ ;  /* 0x00000008110f7c10 */ /* 0x000fe4000fffe0ff */
[----:B------:R2:W3:Y:S03]  /*13f0*/  LDG.E R17, desc[UR6][R36.64] ;  /* 0x0000000624117981 */ /* 0x0004e6000c1e1900 */
[C---:B0-----:R-:W-:Y:S01]  /*1400*/  IMAD.WIDE.U32 R34, R15.reuse, 0x4, R30 ;  /* 0x000000040f227825 */ /* 0x041fe200078e001e */
[----:B------:R-:W-:-:S04]  /*1410*/  IADD3 R15, PT, PT, R15, UR8, RZ ;  /* 0x000000080f0f7c10 */ /* 0x000fc8000fffe0ff */
[----:B------:R0:W3:Y:S01]  /*1420*/  LDG.E R7, desc[UR6][R34.64] ;  /* 0x0000000622077981 */ /* 0x0000e2000c1e1900 */
[C---:B-1----:R-:W-:Y:S01]  /*1430*/  IMAD.WIDE.U32 R32, R15.reuse, 0x4, R30 ;  /* 0x000000040f207825 */ /* 0x042fe200078e001e */
[----:B------:R-:W-:-:S04]  /*1440*/  IADD3 R15, PT, PT, R15, UR8, RZ ;  /* 0x000000080f0f7c10 */ /* 0x000fc8000fffe0ff */
[----:B------:R-:W3:Y:S01]  /*1450*/  LDG.E R2, desc[UR6][R32.64] ;  /* 0x0000000620027981 */ /* 0x000ee2000c1e1900 */
[----:B----4-:R-:W-:Y:S01]  /*1460*/  FFMA R3, R8, R3, R29 ;  /* 0x0000000308037223 */ /* 0x010fe2000000001d */
[----:B------:R-:W-:-:S04]  /*1470*/  IMAD.WIDE.U32 R28, R15, 0x4, R30 ;  /* 0x000000040f1c7825 */ /* 0x000fc800078e001e */
[----:B------:R-:W-:Y:S02]  /*1480*/  FFMA R24, R24, R9, R3 ;  /* 0x0000000918187223 */ /* 0x000fe40000000003 */
[----:B------:R1:W4:Y:S01]  /*1490*/  LDG.E R3, desc[UR6][R28.64] ;  /* 0x000000061c037981 */ /* 0x000322000c1e1900 */
[----:B--2---:R-:W-:-:S03]  /*14a0*/  IADD3 R37, PT, PT, R15, UR8, RZ ;  /* 0x000000080f257c10 */ /* 0x004fc6000fffe0ff */
[----:B------:R-:W2:Y:S02]  /*14b0*/  LDS.128 R12, [UR4+0xc0] ;  /* 0x0000c004ff0c7984 */ /* 0x000ea40008000c00 */
[----:B------:R-:W-:-:S04]  /*14c0*/  IMAD.WIDE.U32 R8, R37, 0x4, R30 ;  /* 0x0000000425087825 */ /* 0x000fc800078e001e */
[----:B------:R-:W-:Y:S01]  /*14d0*/  FFMA R27, R27, R10, R24 ;  /* 0x0000000a1b1b7223 */ /* 0x000fe20000000018 */
[----:B------:R-:W-:-:S03]  /*14e0*/  IADD3 R37, PT, PT, R37, UR8, RZ ;  /* 0x0000000825257c10 */ /* 0x000fc6000fffe0ff */
[----:B------:R-:W-:Y:S01]  /*14f0*/  FFMA R11, R4, R11, R27 ;  /* 0x0000000b040b7223 */ /* 0x000fe2000000001b */
[----:B------:R5:W4:Y:S01]  /*1500*/  LDG.E R24, desc[UR6][R8.64] ;  /* 0x0000000608187981 */ /* 0x000b22000c1e1900 */
[C---:B------:R-:W-:Y:S01]  /*1510*/  IMAD.WIDE.U32 R26, R37.reuse, 0x4, R30 ;  /* 0x00000004251a7825 */ /* 0x040fe200078e001e */
[----:B------:R-:W-:-:S05]  /*1520*/  IADD3 R37, PT, PT, R37, UR8, RZ ;  /* 0x0000000825257c10 */ /* 0x000fca000fffe0ff */
[C---:B0-----:R-:W-:Y:S01]  /*1530*/  IMAD.WIDE.U32 R34, R37.reuse, 0x4, R30 ;  /* 0x0000000425227825 */ /* 0x041fe200078e001e */
[----:B------:R-:W4:Y:S04]  /*1540*/  LDG.E R27, desc[UR6][R26.64] ;  /* 0x000000061a1b7981 */ /* 0x000f28000c1e1900 */
[----:B------:R0:W4:Y:S01]  /*1550*/  LDG.E R4, desc[UR6][R34.64] ;  /* 0x0000000622047981 */ /* 0x000122000c1e1900 */
[----:B--2---:R-:W-:Y:S01]  /*1560*/  FFMA R11, R12, R25, R11 ;  /* 0x000000190c0b7223 */ /* 0x004fe2000000000b */
[----:B-1----:R-:W-:-:S05]  /*1570*/  IADD3 R29, PT, PT, R37, UR8, RZ ;  /* 0x00000008251d7c10 */ /* 0x002fca000fffe0ff */
[C---:B------:R-:W-:Y:S01]  /*1580*/  IMAD.WIDE.U32 R32, R29.reuse, 0x4, R30 ;  /* 0x000000041d207825 */ /* 0x040fe200078e001e */
[----:B------:R-:W-:-:S04]  /*1590*/  IADD3 R29, PT, PT, R29, UR8, RZ ;  /* 0x000000081d1d7c10 */ /* 0x000fc8000fffe0ff */
[----:B------:R1:W2:Y:S01]  /*15a0*/  LDG.E R25, desc[UR6][R32.64] ;  /* 0x0000000620197981 */ /* 0x0002a2000c1e1900 */
[----:B-----5:R-:W-:-:S03]  /*15b0*/  FFMA R22, R22, R13, R11 ;  /* 0x0000000d16167223 */ /* 0x020fc6000000000b */
[----:B------:R-:W5:Y:S01]  /*15c0*/  LDS.128 R8, [UR4+0xd0] ;  /* 0x0000d004ff087984 */ /* 0x000f620008000c00 */
[----:B------:R-:W-:-:S04]  /*15d0*/  FFMA R23, R23, R14, R22 ;  /* 0x0000000e17177223 */ /* 0x000fc80000000016 */
[----:B------:R-:W-:Y:S01]  /*15e0*/  FFMA R15, R20, R15, R23 ;  /* 0x0000000f140f7223 */ /* 0x000fe20000000017 */
[C---:B------:R-:W-:Y:S01]  /*15f0*/  IMAD.WIDE.U32 R22, R29.reuse, 0x4, R30 ;  /* 0x000000041d167825 */ /* 0x040fe200078e001e */
[----:B------:R-:W-:-:S05]  /*1600*/  IADD3 R29, PT, PT, R29, UR8, RZ ;  /* 0x000000081d1d7c10 */ /* 0x000fca000fffe0ff */
[C-C-:B0-----:R-:W-:Y:S01]  /*1610*/  IMAD.WIDE.U32 R34, R29.reuse, 0x4, R30.reuse ;  /* 0x000000041d227825 */ /* 0x141fe200078e001e */
[----:B------:R-:W-:Y:S01]  /*1620*/  IADD3 R29, PT, PT, R29, UR8, RZ ;  /* 0x000000081d1d7c10 */ /* 0x000fe2000fffe0ff */
[----:B------:R-:W2:Y:S04]  /*1630*/  LDG.E R22, desc[UR6][R22.64] ;  /* 0x0000000616167981 */ /* 0x000ea8000c1e1900 */
[----:B------:R-:W-:-:S05]  /*1640*/  IMAD.WIDE.U32 R36, R29, 0x4, R30 ;  /* 0x000000041d247825 */ /* 0x000fca00078e001e */
[----:B------:R-:W2:Y:S04]  /*1650*/  LDG.E R20, desc[UR6][R36.64] ;  /* 0x0000000624147981 */ /* 0x000ea8000c1e1900 */
[----:B------:R0:W2:Y:S01]  /*1660*/  LDG.E R23, desc[UR6][R34.64] ;  /* 0x0000000622177981 */ /* 0x0000a2000c1e1900 */
[----:B-----5:R-:W-:-:S04]  /*1670*/  FFMA R15, R8, R21, R15 ;  /* 0x00000015080f7223 */ /* 0x020fc8000000000f */
[----:B------:R-:W-:Y:S02]  /*1680*/  FFMA R18, R18, R9, R15 ;  /* 0x0000000912127223 */ /* 0x000fe4000000000f */
[----:B------:R-:W5:Y:S01]  /*1690*/  LDS.128 R12, [UR4+0xe0] ;  /* 0x0000e004ff0c7984 */ /* 0x000f620008000c00 */
[----:B------:R-:W-:-:S04]  /*16a0*/  IADD3 R29, PT, PT, R29, UR8, RZ ;  /* 0x000000081d1d7c10 */ /* 0x000fc8000fffe0ff */
[C---:B------:R-:W-:Y:S01]  /*16b0*/  IADD3 R9, PT, PT, R29.reuse, UR8, RZ ;  /* 0x000000081d097c10 */ /* 0x040fe2000fffe0ff */
[----:B-1----:R-:W-:-:S04]  /*16c0*/  IMAD.WIDE.U32 R32, R29, 0x4, R30 ;  /* 0x000000041d207825 */ /* 0x002fc800078e001e */
[----:B0-----:R-:W-:Y:S01]  /*16d0*/  IMAD.WIDE.U32 R34, R9, 0x4, R30 ;  /* 0x0000000409227825 */ /* 0x001fe200078e001e */
[----:B------:R0:W2:Y:S03]  /*16e0*/  LDG.E R21, desc[UR6][R32.64] ;  /* 0x0000000620157981 */ /* 0x0000a6000c1e1900 */
[----:B------:R-:W-:Y:S02]  /*16f0*/  FFMA R19, R19, R10, R18 ;  /* 0x0000000a13137223 */ /* 0x000fe40000000012 */
[----:B------:R1:W2:Y:S02]  /*1700*/  LDG.E R18, desc[UR6][R34.64] ;  /* 0x0000000622127981 */ /* 0x0002a4000c1e1900 */
[----:B---3--:R-:W-:Y:S01]  /*1710*/  FFMA R11, R16, R11, R19 ;  /* 0x0000000b100b7223 */ /* 0x008fe20000000013 */
[----:B------:R-:W-:-:S05]  /*1720*/  IADD3 R29, PT, PT, R9, UR8, RZ ;  /* 0x00000008091d7c10 */ /* 0x000fca000fffe0ff */
[----:B0-----:R-:W-:-:S05]  /*1730*/  IMAD.WIDE.U32 R32, R29, 0x4, R30 ;  /* 0x000000041d207825 */ /* 0x001fca00078e001e */
[----:B------:R0:W3:Y:S01]  /*1740*/  LDG.E R19, desc[UR6][R32.64] ;  /* 0x0000000620137981 */ /* 0x0000e2000c1e1900 */
[----:B-----5:R-:W-:-:S04]  /*1750*/  FFMA R11, R12, R17, R11 ;  /* 0x000000110c0b7223 */ /* 0x020fc8000000000b */
[----:B------:R-:W-:Y:S02]  /*1760*/  FFMA R6, R6, R13, R11 ;  /* 0x0000000d06067223 */ /* 0x000fe4000000000b */
[----:B------:R-:W4:Y:S01]  /*1770*/  LDS.128 R8, [UR4+0xf0] ;  /* 0x0000f004ff087984 */ /* 0x000f220008000c00 */
        /* <DEDUP_REMOVED lines=15> */
[----:B----4-:R-:W-:Y:S01]  /*1870*/  FFMA R15, R8, R3, R15 ;  /* 0x00000003080f7223 */ /* 0x010fe2000000000f */
[----:B------:R-:W-:-:S06]  /*1880*/  IMAD.WIDE.U32 R2, R33, 0x4, R30 ;  /* 0x0000000421027825 */ /* 0x000fcc00078e001e */
[----:B------:R-:W4:Y:S01]  /*1890*/  LDG.E R2, desc[UR6][R2.64] ;  /* 0x0000000602027981 */ /* 0x000f22000c1e1900 */
[----:B------:R-:W-:Y:S01]  /*18a0*/  IADD3 R33, PT, PT, R33, UR8, RZ ;  /* 0x0000000821217c10 */ /* 0x000fe2000fffe0ff */
[----:B------:R-:W-:Y:S02]  /*18b0*/  FFMA R24, R24, R9, R15 ;  /* 0x0000000918187223 */ /* 0x000fe4000000000f */
[----:B0-----:R-:W2:Y:S02]  /*18c0*/  LDS.128 R12, [UR4+0x100] ;  /* 0x00010004ff0c7984 */ /* 0x001ea40008000c00 */
[----:B------:R-:W-:-:S04]  /*18d0*/  IMAD.WIDE.U32 R36, R33, 0x4, R30 ;  /* 0x0000000421247825 */ /* 0x000fc800078e001e */
[----:B------:R-:W-:Y:S01]  /*18e0*/  FFMA R9, R27, R10, R24 ;  /* 0x0000000a1b097223 */ /* 0x000fe20000000018 */
        /* <DEDUP_REMOVED lines=12> */
[----:B--2---:R-:W-:-:S04]  /*19b0*/  FFMA R9, R12, R25, R9 ;  /* 0x000000190c097223 */ /* 0x004fc80000000009 */
[C---:B------:R-:W-:Y:S01]  /*19c0*/  IMAD.WIDE.U32 R32, R29.reuse, 0x4, R30 ;  /* 0x000000041d207825 */ /* 0x040fe200078e001e */
[----:B------:R-:W-:-:S04]  /*19d0*/  IADD3 R29, PT, PT, R29, UR8, RZ ;  /* 0x000000081d1d7c10 */ /* 0x000fc8000fffe0ff */
[----:B------:R2:W4:Y:S01]  /*19e0*/  LDG.E R25, desc[UR6][R32.64] ;  /* 0x0000000620197981 */ /* 0x000522000c1e1900 */
[----:B------:R-:W-:-:S03]  /*19f0*/  FFMA R22, R22, R13, R9 ;  /* 0x0000000d16167223 */ /* 0x000fc60000000009 */
[----:B0-----:R-:W0:Y:S01]  /*1a00*/  LDS.128 R8, [UR4+0x110] ;  /* 0x00011004ff087984 */ /* 0x001e220008000c00 */
[----:B------:R-:W-:-:S04]  /*1a10*/  FFMA R23, R23, R14, R22 ;  /* 0x0000000e17177223 */ /* 0x000fc80000000016 */
[----:B------:R-:W-:Y:S01]  /*1a20*/  FFMA R15, R20, R15, R23 ;  /* 0x0000000f140f7223 */ /* 0x000fe20000000017 */
[----:B------:R-:W-:-:S06]  /*1a30*/  IMAD.WIDE.U32 R22, R29, 0x4, R30 ;  /* 0x000000041d167825 */ /* 0x000fcc00078e001e */
[----:B------:R-:W4:Y:S01]  /*1a40*/  LDG.E R22, desc[UR6][R22.64] ;  /* 0x0000000616167981 */ /* 0x000f22000c1e1900 */
[----:B------:R-:W-:-:S05]  /*1a50*/  IADD3 R29, PT, PT, R29, UR8, RZ ;  /* 0x000000081d1d7c10 */ /* 0x000fca000fffe0ff */
[C---:B------:R-:W-:Y:S01]  /*1a60*/  IMAD.WIDE.U32 R36, R29.reuse, 0x4, R30 ;  /* 0x000000041d247825 */ /* 0x040fe200078e001e */
[----:B------:R-:W-:-:S04]  /*1a70*/  IADD3 R29, PT, PT, R29, UR8, RZ ;  /* 0x000000081d1d7c10 */ /* 0x000fc8000fffe0ff */
[----:B------:R2:W4:Y:S01]  /*1a80*/  LDG.E R23, desc[UR6][R36.64] ;  /* 0x0000000624177981 */ /* 0x000522000c1e1900 */
[C---:B-1----:R-:W-:Y:S01]  /*1a90*/  IMAD.WIDE.U32 R34, R29.reuse, 0x4, R30 ;  /* 0x000000041d227825 */ /* 0x042fe200078e001e */
[----:B------:R-:W-:-:S04]  /*1aa0*/  IADD3 R29, PT, PT, R29, UR8, RZ ;  /* 0x000000081d1d7c10 */ /* 0x000fc8000fffe0ff */
[----:B------:R1:W4:Y:S01]  /*1ab0*/  LDG.E R20, desc[UR6][R34.64] ;  /* 0x0000000622147981 */ /* 0x000322000c1e1900 */
[----:B0-----:R-:W-:-:S04]  /*1ac0*/  FFMA R15, R8, R21, R15 ;  /* 0x00000015080f7223 */ /* 0x001fc8000000000f */
[----:B------:R-:W-:Y:S02]  /*1ad0*/  FFMA R18, R18, R9, R15 ;  /* 0x0000000912127223 */ /* 0x000fe4000000000f */
[----:B------:R-:W0:Y:S01]  /*1ae0*/  LDS.128 R12, [UR4+0x120] ;  /* 0x00012004ff0c7984 */ /* 0x000e220008000c00 */
[C---:B------:R-:W-:Y:S01]  /*1af0*/  IADD3 R9, PT, PT, R29.reuse, UR8, RZ ;  /* 0x000000081d097c10 */ /* 0x040fe2000fffe0ff */
[----:B--2---:R-:W-:-:S04]  /*1b00*/  IMAD.WIDE.U32 R32, R29, 0x4, R30 ;  /* 0x000000041d207825 */ /* 0x004fc800078e001e */
[----:B------:R-:W-:Y:S01]  /*1b10*/  IMAD.WIDE.U32 R36, R9, 0x4, R30 ;  /* 0x0000000409247825 */ /* 0x000fe200078e001e */
[----:B------:R2:W4:Y:S03]  /*1b20*/  LDG.E R21, desc[UR6][R32.64] ;  /* 0x0000000620157981 */ /* 0x000526000c1e1900 */
[----:B---3--:R-:W-:Y:S02]  /*1b30*/  FFMA R19, R19, R10, R18 ;  /* 0x0000000a13137223 */ /* 0x008fe40000000012 */
[----:B------:R3:W4:Y:S01]  /*1b40*/  LDG.E R18, desc[UR6][R36.64] ;  /* 0x0000000624127981 */ /* 0x000722000c1e1900 */
[----:B------:R-:W-:-:S05]  /*1b50*/  IADD3 R29, PT, PT, R9, UR8, RZ ;  /* 0x00000008091d7c10 */ /* 0x000fca000fffe0ff */
[C---:B-1----:R-:W-:Y:S01]  /*1b60*/  IMAD.WIDE.U32 R34, R29.reuse, 0x4, R30 ;  /* 0x000000041d227825 */ /* 0x042fe200078e001e */
[----:B------:R-:W-:-:S05]  /*1b70*/  IADD3 R29, PT, PT, R29, UR8, RZ ;  /* 0x000000081d1d7c10 */ /* 0x000fca000fffe0ff */
[----:B--2---:R-:W-:-:S04]  /*1b80*/  IMAD.WIDE.U32 R32, R29, 0x4, R30 ;  /* 0x000000041d207825 */ /* 0x004fc800078e001e */
[----:B-----5:R-:W-:Y:S02]  /*1b90*/  FFMA R11, R16, R11, R19 ;  /* 0x0000000b100b7223 */ /* 0x020fe40000000013 */
[----:B------:R1:W2:Y:S02]  /*1ba0*/  LDG.E R19, desc[UR6][R34.64] ;  /* 0x0000000622137981 */ /* 0x0002a4000c1e1900 */
[----:B0-----:R-:W-:Y:S02]  /*1bb0*/  FFMA R11, R12, R17, R11 ;  /* 0x000000110c0b7223 */ /* 0x001fe4000000000b */
[----:B------:R0:W5:Y:S02]  /*1bc0*/  LDG.E R16, desc[UR6][R32.64] ;  /* 0x0000000620107981 */ /* 0x000164000c1e1900 */
[----:B------:R-:W-:Y:S01]  /*1bd0*/  FFMA R6, R6, R13, R11 ;  /* 0x0000000d06067223 */ /* 0x000fe2000000000b */
[----:B------:R-:W-:Y:S01]  /*1be0*/  IADD3 R13, PT, PT, R29, UR8, RZ ;  /* 0x000000081d0d7c10 */ /* 0x000fe2000fffe0ff */
[----:B------:R-:W0:Y:S02]  /*1bf0*/  LDS.128 R8, [UR4+0x130] ;  /* 0x00013004ff087984 */ /* 0x000e240008000c00 */
[----:B------:R-:W-:Y:S01]  /*1c00*/  FFMA R7, R7, R14, R6 ;  /* 0x0000000e07077223 */ /* 0x000fe20000000006 */
[C---:B------:R-:W-:Y:S01]  /*1c10*/  IADD3 R17, PT, PT, R13.reuse, UR8, RZ ;  /* 0x000000080d117c10 */ /* 0x040fe2000fffe0ff */
[----:B---3--:R-:W-:-:S04]  /*1c20*/  IMAD.WIDE.U32 R36, R13, 0x4, R30 ;  /* 0x000000040d247825 */ /* 0x008fc800078e001e */
[----:B------:R-:W-:-:S05]  /*1c30*/  IMAD.WIDE.U32 R12, R17, 0x4, R30 ;  /* 0x00000004110c7825 */ /* 0x000fca00078e001e */
[----:B------:R-:W3:Y:S01]  /*1c40*/  LDG.E R6, desc[UR6][R12.64] ;  /* 0x000000060c067981 */ /* 0x000ee2000c1e1900 */
[----:B----4-:R-:W-:Y:S01]  /*1c50*/  FFMA R29, R2, R15, R7 ;  /* 0x0000000f021d7223 */ /* 0x010fe20000000007 */
[----:B------:R-:W-:Y:S02]  /*1c60*/  IADD3 R15, PT, PT, R17, UR8, RZ ;  /* 0x00000008110f7c10 */ /* 0x000fe4000fffe0ff */
[----:B------:R4:W3:Y:S03]  /*1c70*/  LDG.E R17, desc[UR6][R36.64] ;  /* 0x0000000624117981 */ /* 0x0008e6000c1e1900 */
[C---:B-1----:R-:W-:Y:S01]  /*1c80*/  IMAD.WIDE.U32 R34, R15.reuse, 0x4, R30 ;  /* 0x000000040f227825 */ /* 0x042fe200078e001e */
[----:B------:R-:W-:-:S04]  /*1c90*/  IADD3 R15, PT, PT, R15, UR8, RZ ;  /* 0x000000080f0f7c10 */ /* 0x000fc8000fffe0ff */
[----:B------:R1:W3:Y:S01]  /*1ca0*/  LDG.E R7, desc[UR6][R34.64] ;  /* 0x0000000622077981 */ /* 0x0002e2000c1e1900 */
[C---:B0-----:R-:W-:Y:S01]  /*1cb0*/  IMAD.WIDE.U32 R32, R15.reuse, 0x4, R30 ;  /* 0x000000040f207825 */ /* 0x041fe200078e001e */
[----:B------:R-:W-:-:S04]  /*1cc0*/  IADD3 R15, PT, PT, R15, UR8, RZ ;  /* 0x000000080f0f7c10 */ /* 0x000fc8000fffe0ff */
[----:B------:R-:W3:Y:S01]  /*1cd0*/  LDG.E R2, desc[UR6][R32.64] ;  /* 0x0000000620027981 */ /* 0x000ee2000c1e1900 */
[----:B------:R-:W-:Y:S01]  /*1ce0*/  FFMA R3, R8, R3, R29 ;  /* 0x0000000308037223 */ /* 0x000fe2000000001d */
[----:B------:R-:W-:-:S04]  /*1cf0*/  IMAD.WIDE.U32 R28, R15, 0x4, R30 ;  /* 0x000000040f1c7825 */ /* 0x000fc800078e001e */
[----:B------:R-:W-:Y:S02]  /*1d00*/  FFMA R24, R24, R9, R3 ;  /* 0x0000000918187223 */ /* 0x000fe40000000003 */
[----:B------:R0:W3:Y:S01]  /*1d10*/  LDG.E R3, desc[UR6][R28.64] ;  /* 0x000000061c037981 */ /* 0x0000e2000c1e1900 */
[----:B----4-:R-:W-:-:S03]  /*1d20*/  IADD3 R37, PT, PT, R15, UR8, RZ ;  /* 0x000000080f257c10 */ /* 0x010fc6000fffe0ff */
[----:B------:R-:W4:Y:S02]  /*1d30*/  LDS.128 R12, [UR4+0x140] ;  /* 0x00014004ff0c7984 */ /* 0x000f240008000c00 */
[----:B------:R-:W-:-:S04]  /*1d40*/  IMAD.WIDE.U32 R8, R37, 0x4, R30 ;  /* 0x0000000425087825 */ /* 0x000fc800078e001e */
[----:B------:R-:W-:Y:S01]  /*1d50*/  FFMA R27, R27, R10, R24 ;  /* 0x0000000a1b1b7223 */ /* 0x000fe20000000018 */
[----:B------:R-:W-:-:S03]  /*1d60*/  IADD3 R37, PT, PT, R37, UR8, RZ ;  /* 0x0000000825257c10 */ /* 0x000fc6000fffe0ff */
[----:B------:R-:W-:Y:S01]  /*1d70*/  FFMA R11, R4, R11, R27 ;  /* 0x0000000b040b7223 */ /* 0x000fe2000000001b */
[----:B------:R0:W3:Y:S01]  /*1d80*/  LDG.E R24, desc[UR6][R8.64] ;  /* 0x0000000608187981 */ /* 0x0000e2000c1e1900 */
[C---:B------:R-:W-:Y:S01]  /*1d90*/  IMAD.WIDE.U32 R26, R37.reuse, 0x4, R30 ;  /* 0x00000004251a7825 */ /* 0x040fe200078e001e */
[----:B------:R-:W-:-:S05]  /*1da0*/  IADD3 R37, PT, PT, R37, UR8, RZ ;  /* 0x0000000825257c10 */ /* 0x000fca000fffe0ff */
[C---:B-1----:R-:W-:Y:S01]  /*1db0*/  IMAD.WIDE.U32 R34, R37.reuse, 0x4, R30 ;  /* 0x0000000425227825 */ /* 0x042fe200078e001e */
[----:B------:R-:W3:Y:S04]  /*1dc0*/  LDG.E R27, desc[UR6][R26.64] ;  /* 0x000000061a1b7981 */ /* 0x000ee8000c1e1900 */
[----:B------:R1:W3:Y:S01]  /*1dd0*/  LDG.E R4, desc[UR6][R34.64] ;  /* 0x0000000622047981 */ /* 0x0002e2000c1e1900 */
[----:B----4-:R-:W-:Y:S01]  /*1de0*/  FFMA R11, R12, R25, R11 ;  /* 0x000000190c0b7223 */ /* 0x010fe2000000000b */
[----:B0-----:R-:W-:-:S05]  /*1df0*/  IADD3 R29, PT, PT, R37, UR8, RZ ;  /* 0x00000008251d7c10 */ /* 0x001fca000fffe0ff */
[C---:B------:R-:W-:Y:S01]  /*1e00*/  IMAD.WIDE.U32 R32, R29.reuse, 0x4, R30 ;  /* 0x000000041d207825 */ /* 0x040fe200078e001e */
[----:B------:R-:W-:-:S04]  /*1e10*/  IADD3 R29, PT, PT, R29, UR8, RZ ;  /* 0x000000081d1d7c10 */ /* 0x000fc8000fffe0ff */
[----:B------:R0:W4:Y:S01]  /*1e20*/  LDG.E R25, desc[UR6][R32.64] ;  /* 0x0000000620197981 */ /* 0x000122000c1e1900 */
[----:B------:R-:W-:-:S03]  /*1e30*/  FFMA R22, R22, R13, R11 ;  /* 0x0000000d16167223 */ /* 0x000fc6000000000b */
[----:B------:R-:W0:Y:S01]  /*1e40*/  LDS.128 R8, [UR4+0x150] ;  /* 0x00015004ff087984 */ /* 0x000e220008000c00 */
[----:B------:R-:W-:-:S04]  /*1e50*/  FFMA R23, R23, R14, R22 ;  /* 0x0000000e17177223 */ /* 0x000fc80000000016 */
[----:B------:R-:W-:Y:S01]  /*1e60*/  FFMA R15, R20, R15, R23 ;  /* 0x0000000f140f7223 */ /* 0x000fe20000000017 */
[C---:B------:R-:W-:Y:S01]  /*1e70*/  IMAD.WIDE.U32 R22, R29.reuse, 0x4, R30 ;  /* 0x000000041d167825 */ /* 0x040fe200078e001e */
[----:B------:R-:W-:-:S05]  /*1e80*/  IADD3 R29, PT, PT, R29, UR8, RZ ;  /* 0x000000081d1d7c10 */ /* 0x000fca000fffe0ff */
[C-C-:B-1----:R-:W-:Y:S01]  /*1e90*/  IMAD.WIDE.U32 R34, R29.reuse, 0x4, R30.reuse ;  /* 0x000000041d227825 */ /* 0x142fe200078e001e */
[----:B------:R-:W-:Y:S01]  /*1ea0*/  IADD3 R29, PT, PT, R29, UR8, RZ ;  /* 0x000000081d1d7c10 */ /* 0x000fe2000fffe0ff */
[----:B------:R-:W4:Y:S04]  /*1eb0*/  LDG.E R22, desc[UR6][R22.64] ;  /* 0x0000000616167981 */ /* 0x000f28000c1e1900 */
[----:B------:R-:W-:-:S05]  /*1ec0*/  IMAD.WIDE.U32 R36, R29, 0x4, R30 ;  /* 0x000000041d247825 */ /* 0x000fca00078e001e */
[----:B------:R-:W4:Y:S04]  /*1ed0*/  LDG.E R20, desc[UR6][R36.64] ;  /* 0x0000000624147981 */ /* 0x000f28000c1e1900 */
[----:B------:R1:W4:Y:S01]  /*1ee0*/  LDG.E R23, desc[UR6][R34.64] ;  /* 0x0000000622177981 */ /* 0x000322000c1e1900 */
[----:B0-----:R-:W-:-:S04]  /*1ef0*/  FFMA R15, R8, R21, R15 ;  /* 0x00000015080f7223 */ /* 0x001fc8000000000f */
[----:B------:R-:W-:Y:S02]  /*1f00*/  FFMA R18, R18, R9, R15 ;  /* 0x0000000912127223 */ /* 0x000fe4000000000f */
[----:B------:R-:W3:Y:S01]  /*1f10*/  LDS.128 R12, [UR4+0x160] ;  /* 0x00016004ff0c7984 */ /* 0x000ee20008000c00 */
[----:B------:R-:W-:-:S04]  /*1f20*/  IADD3 R29, PT, PT, R29, UR8, RZ ;  /* 0x000000081d1d7c10 */ /* 0x000fc8000fffe0ff */
[C---:B------:R-:W-:Y:S01]  /*1f30*/  IADD3 R9, PT, PT, R29.reuse, UR8, RZ ;  /* 0x000000081d097c10 */ /* 0x040fe2000fffe0ff */
[----:B------:R-:W-:-:S04]  /*1f40*/  IMAD.WIDE.U32 R32, R29, 0x4, R30 ;  /* 0x000000041d207825 */ /* 0x000fc800078e001e */
[C---:B-1----:R-:W-:Y:S01]  /*1f50*/  IMAD.WIDE.U32 R34, R9.reuse, 0x4, R30 ;  /* 0x0000000409227825 */ /* 0x042fe200078e001e */
[----:B------:R0:W4:Y:S01]  /*1f60*/  LDG.E R21, desc[UR6][R32.64] ;  /* 0x0000000620157981 */ /* 0x000122000c1e1900 */
[----:B------:R-:W-:Y:S02]  /*1f70*/  IADD3 R29, PT, PT, R9, UR8, RZ ;  /* 0x00000008091d7c10 */ /* 0x000fe4000fffe0ff */
[----:B--2---:R-:W-:Y:S02]  /*1f80*/  FFMA R19, R19, R10, R18 ;  /* 0x0000000a13137223 */ /* 0x004fe40000000012 */
[----:B------:R1:W2:Y:S02]  /*1f90*/  LDG.E R18, desc[UR6][R34.64] ;  /* 0x0000000622127981 */ /* 0x0002a4000c1e1900 */
[----:B-----5:R-:W-:Y:S01]  /*1fa0*/  FFMA R11, R16, R11, R19 ;  /* 0x0000000b100b7223 */ /* 0x020fe20000000013 */
[----:B0-----:R-:W-:-:S05]  /*1fb0*/  IMAD.WIDE.U32 R32, R29, 0x4, R30 ;  /* 0x000000041d207825 */ /* 0x001fca00078e001e */
[----:B------:R0:W5:Y:S01]  /*1fc0*/  LDG.E R19, desc[UR6][R32.64] ;  /* 0x0000000620137981 */ /* 0x000162000c1e1900 */
[----:B------:R-:W-:Y:S01]  /*1fd0*/  IADD3 R29, PT, PT, R29, UR8, RZ ;  /* 0x000000081d1d7c10 */ /* 0x000fe2000fffe0ff */
[----:B---3--:R-:W-:-:S04]  /*1fe0*/  FFMA R11, R12, R17, R11 ;  /* 0x000000110c0b7223 */ /* 0x008fc8000000000b */
[----:B------:R-:W-:Y:S02]  /*1ff0*/  FFMA R6, R6, R13, R11 ;  /* 0x0000000d06067223 */ /* 0x000fe4000000000b */
[----:B------:R-:W3:Y:S01]  /*2000*/  LDS.128 R8, [UR4+0x170] ;  /* 0x00017004ff087984 */ /* 0x000ee20008000c00 */
        /* <DEDUP_REMOVED lines=14> */
[----:B---3--:R-:W-:Y:S01]  /*20f0*/  FFMA R15, R8, R3, R15 ;  /* 0x00000003080f7223 */ /* 0x008fe2000000000f */
[----:B------:R-:W-:-:S06]  /*2100*/  IMAD.WIDE.U32 R2, R33, 0x4, R30 ;  /* 0x0000000421027825 */ /* 0x000fcc00078e001e */
[----:B------:R-:W3:Y:S01]  /*2110*/  LDG.E R2, desc[UR6][R2.64] ;  /* 0x0000000602027981 */ /* 0x000ee2000c1e1900 */
[----:B------:R-:W-:Y:S01]  /*2120*/  IADD3 R33, PT, PT, R33, UR8, RZ ;  /* 0x0000000821217c10 */ /* 0x000fe2000fffe0ff */
[----:B------:R-:W-:Y:S02]  /*2130*/  FFMA R24, R24, R9, R15 ;  /* 0x0000000918187223 */ /* 0x000fe4000000000f */
[----:B0-----:R-:W4:Y:S02]  /*2140*/  LDS.128 R12, [UR4+0x180] ;  /* 0x00018004ff0c7984 */ /* 0x001f240008000c00 */
[----:B------:R-:W-:-:S04]  /*2150*/  IMAD.WIDE.U32 R36, R33, 0x4, R30 ;  /* 0x0000000421247825 */ /* 0x000fc800078e001e */
[----:B------:R-:W-:Y:S01]  /*2160*/  FFMA R9, R27, R10, R24 ;  /* 0x0000000a1b097223 */ /* 0x000fe20000000018 */
[----:B------:R-:W-:-:S03]  /*2170*/  IADD3 R33, PT, PT, R33, UR8, RZ ;  /* 0x0000000821217c10 */ /* 0x000fc6000fffe0ff */
[----:B------:R-:W-:Y:S01]  /*2180*/  FFMA R9, R4, R11, R9 ;  /* 0x0000000b04097223 */ /* 0x000fe20000000009 */
[----:B------:R-:W3:Y:S01]  /*2190*/  LDG.E R3, desc[UR6][R36.64] ;  /* 0x0000000624037981 */ /* 0x000ee2000c1e1900 */
[----:B------:R-:W-:-:S05]  /*21a0*/  IMAD.WIDE.U32 R10, R33, 0x4, R30 ;  /* 0x00000004210a7825 */ /* 0x000fca00078e001e */
[----:B------:R0:W3:Y:S01]  /*21b0*/  LDG.E R24, desc[UR6][R10.64] ;  /* 0x000000060a187981 */ /* 0x0000e2000c1e1900 */
[----:B------:R-:W-:-:S04]  /*21c0*/  IADD3 R27, PT, PT, R33, UR8, RZ ;  /* 0x00000008211b7c10 */ /* 0x000fc8000fffe0ff */
[C---:B-1----:R-:W-:Y:S01]  /*21d0*/  IADD3 R29, PT, PT, R27.reuse, UR8, RZ ;  /* 0x000000081b1d7c10 */ /* 0x042fe2000fffe0ff */
[----:B------:R-:W-:-:S04]  /*21e0*/  IMAD.WIDE.U32 R26, R27, 0x4, R30 ;  /* 0x000000041b1a7825 */ /* 0x000fc800078e001e */
[C---:B------:R-:W-:Y:S02]  /*21f0*/  IMAD.WIDE.U32 R34, R29.reuse, 0x4, R30 ;  /* 0x000000041d227825 */ /* 0x040fe400078e001e */
[----:B------:R-:W3:Y:S04]  /*2200*/  LDG.E R27, desc[UR6][R26.64] ;  /* 0x000000061a1b7981 */ /* 0x000ee8000c1e1900 */
[----:B------:R1:W3:Y:S01]  /*2210*/  LDG.E R4, desc[UR6][R34.64] ;  /* 0x0000000622047981 */ /* 0x0002e2000c1e1900 */
[----:B------:R-:W-:Y:S01]  /*2220*/  IADD3 R29, PT, PT, R29, UR8, RZ ;  /* 0x000000081d1d7c10 */ /* 0x000fe2000fffe0ff */
[----:B----4-:R-:W-:-:S04]  /*2230*/  FFMA R9, R12, R25, R9 ;  /* 0x000000190c097223 */ /* 0x010fc80000000009 */
[C---:B------:R-:W-:Y:S01]  /*2240*/  IMAD.WIDE.U32 R32, R29.reuse, 0x4, R30 ;  /* 0x000000041d207825 */ /* 0x040fe200078e001e */
[----:B------:R-:W-:-:S04]  /*2250*/  IADD3 R29, PT, PT, R29, UR8, RZ ;  /* 0x000000081d1d7c10 */ /* 0x000fc8000fffe0ff */
[----:B------:R4:W3:Y:S01]  /*2260*/  LDG.E R25, desc[UR6][R32.64] ;  /* 0x0000000620197981 */ /* 0x0008e2000c1e1900 */
[----:B------:R-:W-:-:S03]  /*2270*/  FFMA R22, R22, R13, R9 ;  /* 0x0000000d16167223 */ /* 0x000fc60000000009 */
[----:B0-----:R-:W0:Y:S01]  /*2280*/  LDS.128 R8, [UR4+0x190] ;  /* 0x00019004ff087984 */ /* 0x001e220008000c00 */
[----:B------:R-:W-:-:S04]  /*2290*/  FFMA R23, R23, R14, R22 ;  /* 0x0000000e17177223 */ /* 0x000fc80000000016 */
[----:B------:R-:W-:Y:S01]  /*22a0*/  FFMA R15, R20, R15, R23 ;  /* 0x0000000f140f7223 */ /* 0x000fe20000000017 */
[----:B------:R-:W-:-:S06]  /*22b0*/  IMAD.WIDE.U32 R22, R29, 0x4, R30 ;  /* 0x000000041d167825 */ /* 0x000fcc00078e001e */
[----:B------:R-:W3:Y:S01]  /*22c0*/  LDG.E R22, desc[UR6][R22.64] ;  /* 0x0000000616167981 */ /* 0x000ee2000c1e1900 */
[----:B------:R-:W-:-:S05]  /*22d0*/  IADD3 R29, PT, PT, R29, UR8, RZ ;  /* 0x000000081d1d7c10 */ /* 0x000fca000fffe0ff */
[C---:B------:R-:W-:Y:S01]  /*22e0*/  IMAD.WIDE.U32 R36, R29.reuse, 0x4, R30 ;  /* 0x000000041d247825 */ /* 0x040fe200078e001e */
[----:B------:R-:W-:-:S04]  /*22f0*/  IADD3 R29, PT, PT, R29, UR8, RZ ;  /* 0x000000081d1d7c10 */ /* 0x000fc8000fffe0ff */
[----:B------:R2:W3:Y:S01]  /*2300*/  LDG.E R23, desc[UR6][R36.64] ;  /* 0x0000000624177981 */ /* 0x0004e2000c1e1900 */
[C---:B-1----:R-:W-:Y:S01]  /*2310*/  IMAD.WIDE.U32 R34, R29.reuse, 0x4, R30 ;  /* 0x000000041d227825 */ /* 0x042fe200078e001e */
[----:B------:R-:W-:-:S04]  /*2320*/  IADD3 R29, PT, PT, R29, UR8, RZ ;  /* 0x000000081d1d7c10 */ /* 0x000fc8000fffe0ff */
[----:B------:R1:W3:Y:S01]  /*2330*/  LDG.E R20, desc[UR6][R34.64] ;  /* 0x0000000622147981 */ /* 0x0002e2000c1e1900 */
[----:B0-----:R-:W-:Y:S01]  /*2340*/  FFMA R15, R8, R21, R15 ;  /* 0x00000015080f7223 */ /* 0x001fe2000000000f */
[----:B----4-:R-:W-:-:S05]  /*2350*/  IMAD.WIDE.U32 R32, R29, 0x4, R30 ;  /* 0x000000041d207825 */ /* 0x010fca00078e001e */
[----:B------:R0:W4:Y:S01]  /*2360*/  LDG.E R21, desc[UR6][R32.64] ;  /* 0x0000000620157981 */ /* 0x000122000c1e1900 */
[----:B--2---:R-:W-:-:S03]  /*2370*/  FFMA R18, R18, R9, R15 ;  /* 0x0000000912127223 */ /* 0x004fc6000000000f */
[----:B------:R-:W2:Y:S01]  /*2380*/  LDS.128 R12, [UR4+0x1a0] ;  /* 0x0001a004ff0c7984 */ /* 0x000ea20008000c00 */
[----:B------:R-:W-:-:S05]  /*2390*/  IADD3 R9, PT, PT, R29, UR8, RZ ;  /* 0x000000081d097c10 */ /* 0x000fca000fffe0ff */
[----:B------:R-:W-:-:S04]  /*23a0*/  IMAD.WIDE.U32 R36, R9, 0x4, R30 ;  /* 0x0000000409247825 */ /* 0x000fc800078e001e */
[----:B-----5:R-:W-:Y:S02]  /*23b0*/  FFMA R19, R19, R10, R18 ;  /* 0x0000000a13137223 */ /* 0x020fe40000000012 */
[----:B------:R5:W4:Y:S01]  /*23c0*/  LDG.E R18, desc[UR6][R36.64] ;  /* 0x0000000624127981 */ /* 0x000b22000c1e1900 */
[----:B------:R-:W-:-:S05]  /*23d0*/  IADD3 R29, PT, PT, R9, UR8, RZ ;  /* 0x00000008091d7c10 */ /* 0x000fca000fffe0ff */
[C---:B-1----:R-:W-:Y:S01]  /*23e0*/  IMAD.WIDE.U32 R34, R29.reuse, 0x4, R30 ;  /* 0x000000041d227825 */ /* 0x042fe200078e001e */
[----:B------:R-:W-:-:S05]  /*23f0*/  IADD3 R29, PT, PT, R29, UR8, RZ ;  /* 0x000000081d1d7c10 */ /* 0x000fca000fffe0ff */
[----:B0-----:R-:W-:-:S04]  /*2400*/  IMAD.WIDE.U32 R32, R29, 0x4, R30 ;  /* 0x000000041d207825 */ /* 0x001fc800078e001e */
[----:B------:R-:W-:Y:S02]  /*2410*/  FFMA R11, R16, R11, R19 ;  /* 0x0000000b100b7223 */ /* 0x000fe40000000013 */
[----:B------:R0:W4:Y:S02]  /*2420*/  LDG.E R19, desc[UR6][R34.64] ;  /* 0x0000000622137981 */ /* 0x000124000c1e1900 */
[----:B--2---:R-:W-:Y:S02]  /*2430*/  FFMA R11, R12, R17, R11 ;  /* 0x000000110c0b7223 */ /* 0x004fe4000000000b */
[----:B------:R1:W2:Y:S02]  /*2440*/  LDG.E R16, desc[UR6][R32.64] ;  /* 0x0000000620107981 */ /* 0x0002a4000c1e1900 */
[----:B------:R-:W-:Y:S01]  /*2450*/  FFMA R6, R6, R13, R11 ;  /* 0x0000000d06067223 */ /* 0x000fe2000000000b */
[----:B------:R-:W-:Y:S01]  /*2460*/  IADD3 R13, PT, PT, R29, UR8, RZ ;  /* 0x000000081d0d7c10 */ /* 0x000fe2000fffe0ff */
[----:B------:R-:W1:Y:S02]  /*2470*/  LDS.128 R8, [UR4+0x1b0] ;  /* 0x0001b004ff087984 */ /* 0x000e640008000c00 */
[----:B------:R-:W-:Y:S01]  /*2480*/  FFMA R7, R7, R14, R6 ;  /* 0x0000000e07077223 */ /* 0x000fe20000000006 */
[C---:B------:R-:W-:Y:S01]  /*2490*/  IADD3 R17, PT, PT, R13.reuse, UR8, RZ ;  /* 0x000000080d117c10 */ /* 0x040fe2000fffe0ff */
[----:B-----5:R-:W-:-:S04]  /*24a0*/  IMAD.WIDE.U32 R36, R13, 0x4, R30 ;  /* 0x000000040d247825 */ /* 0x020fc800078e001e */
[----:B------:R-:W-:-:S05]  /*24b0*/  IMAD.WIDE.U32 R12, R17, 0x4, R30 ;  /* 0x00000004110c7825 */ /* 0x000fca00078e001e */
[----:B------:R-:W5:Y:S01]  /*24c0*/  LDG.E R6, desc[UR6][R12.64] ;  /* 0x000000060c067981 */ /* 0x000f62000c1e1900 */
[----:B---3--:R-:W-:Y:S01]  /*24d0*/  FFMA R29, R2, R15, R7 ;  /* 0x0000000f021d7223 */ /* 0x008fe20000000007 */
[----:B------:R-:W-:Y:S02]  /*24e0*/  IADD3 R15, PT, PT, R17, UR8, RZ ;  /* 0x00000008110f7c10 */ /* 0x000fe4000fffe0ff */
[----:B------:R3:W5:Y:S03]  /*24f0*/  LDG.E R17, desc[UR6][R36.64] ;  /* 0x0000000624117981 */ /* 0x000766000c1e1900 */
[C---:B0-----:R-:W-:Y:S01]  /*2500*/  IMAD.WIDE.U32 R34, R15.reuse, 0x4, R30 ;  /* 0x000000040f227825 */ /* 0x041fe200078e001e */
[----:B------:R-:W-:-:S04]  /*2510*/  IADD3 R15, PT, PT, R15, UR8, RZ ;  /* 0x000000080f0f7c10 */ /* 0x000fc8000fffe0ff */
[----:B------:R0:W5:Y:S01]  /*2520*/  LDG.E R7, desc[UR6][R34.64] ;  /* 0x0000000622077981 */ /* 0x000162000c1e1900 */
[C---:B-1----:R-:W-:Y:S01]  /*2530*/  IMAD.WIDE.U32 R32, R15.reuse, 0x4, R30 ;  /* 0x000000040f207825 */ /* 0x042fe200078e001e */
[----:B------:R-:W-:-:S03]  /*2540*/  IADD3 R15, PT, PT, R15, UR8, RZ ;  /* 0x000000080f0f7c10 */ /* 0x000fc6000fffe0ff */
[----:B------:R-:W-:Y:S01]  /*2550*/  FFMA R3, R8, R3, R29 ;  /* 0x0000000308037223 */ /* 0x000fe2000000001d */
[----:B------:R-:W5:Y:S01]  /*2560*/  LDG.E R2, desc[UR6][R32.64] ;  /* 0x0000000620027981 */ /* 0x000f62000c1e1900 */
[----:B------:R-:W-:-:S04]  /*2570*/  IMAD.WIDE.U32 R28, R15, 0x4, R30 ;  /* 0x000000040f1c7825 */ /* 0x000fc800078e001e */
[----:B------:R-:W-:Y:S02]  /*2580*/  FFMA R24, R24, R9, R3 ;  /* 0x0000000918187223 */ /* 0x000fe40000000003 */
[----:B------:R1:W5:Y:S01]  /*2590*/  LDG.E R3, desc[UR6][R28.64] ;  /* 0x000000061c037981 */ /* 0x000362000c1e1900 */
[----:B---3--:R-:W-:-:S03]  /*25a0*/  IADD3 R37, PT, PT, R15, UR8, RZ ;  /* 0x000000080f257c10 */ /* 0x008fc6000fffe0ff */
[----:B------:R-:W3:Y:S02]  /*25b0*/  LDS.128 R12, [UR4+0x1c0] ;  /* 0x0001c004ff0c7984 */ /* 0x000ee40008000c00 */
[----:B------:R-:W-:-:S04]  /*25c0*/  IMAD.WIDE.U32 R8, R37, 0x4, R30 ;  /* 0x0000000425087825 */ /* 0x000fc800078e001e */
[----:B------:R-:W-:Y:S01]  /*25d0*/  FFMA R27, R27, R10, R24 ;  /* 0x0000000a1b1b7223 */ /* 0x000fe20000000018 */
[----:B------:R-:W-:-:S03]  /*25e0*/  IADD3 R37, PT, PT, R37, UR8, RZ ;  /* 0x0000000825257c10 */ /* 0x000fc6000fffe0ff */
[----:B------:R-:W-:Y:S01]  /*25f0*/  FFMA R11, R4, R11, R27 ;  /* 0x0000000b040b7223 */ /* 0x000fe2000000001b */
[----:B------:R1:W5:Y:S01]  /*2600*/  LDG.E R24, desc[UR6][R8.64] ;  /* 0x0000000608187981 */ /* 0x000362000c1e1900 */
[C---:B------:R-:W-:Y:S01]  /*2610*/  IMAD.WIDE.U32 R26, R37.reuse, 0x4, R30 ;  /* 0x00000004251a7825 */ /* 0x040fe200078e001e */
[----:B------:R-:W-:-:S05]  /*2620*/  IADD3 R37, PT, PT, R37, UR8, RZ ;  /* 0x0000000825257c10 */ /* 0x000fca000fffe0ff */
[C---:B0-----:R-:W-:Y:S01]  /*2630*/  IMAD.WIDE.U32 R34, R37.reuse, 0x4, R30 ;  /* 0x0000000425227825 */ /* 0x041fe200078e001e */
[----:B------:R-:W5:Y:S04]  /*2640*/  LDG.E R27, desc[UR6][R26.64] ;  /* 0x000000061a1b7981 */ /* 0x000f68000c1e1900 */
[----:B------:R0:W5:Y:S01]  /*2650*/  LDG.E R4, desc[UR6][R34.64] ;  /* 0x0000000622047981 */ /* 0x000162000c1e1900 */
[----:B---3--:R-:W-:Y:S01]  /*2660*/  FFMA R11, R12, R25, R11 ;  /* 0x000000190c0b7223 */ /* 0x008fe2000000000b */
[----:B-1----:R-:W-:-:S05]  /*2670*/  IADD3 R29, PT, PT, R37, UR8, RZ ;  /* 0x00000008251d7c10 */ /* 0x002fca000fffe0ff */
[C---:B------:R-:W-:Y:S01]  /*2680*/  IMAD.WIDE.U32 R32, R29.reuse, 0x4, R30 ;  /* 0x000000041d207825 */ /* 0x040fe200078e001e */
[----:B------:R-:W-:-:S04]  /*2690*/  IADD3 R29, PT, PT, R29, UR8, RZ ;  /* 0x000000081d1d7c10 */ /* 0x000fc8000fffe0ff */
[----:B------:R1:W3:Y:S01]  /*26a0*/  LDG.E R25, desc[UR6][R32.64] ;  /* 0x0000000620197981 */ /* 0x0002e2000c1e1900 */
[----:B------:R-:W-:-:S03]  /*26b0*/  FFMA R22, R22, R13, R11 ;  /* 0x0000000d16167223 */ /* 0x000fc6000000000b */
[----:B------:R-:W4:Y:S01]  /*26c0*/  LDS.128 R8, [UR4+0x1d0] ;  /* 0x0001d004ff087984 */ /* 0x000f220008000c00 */
[----:B------:R-:W-:-:S04]  /*26d0*/  FFMA R23, R23, R14, R22 ;  /* 0x0000000e17177223 */ /* 0x000fc80000000016 */
[----:B------:R-:W-:Y:S01]  /*26e0*/  FFMA R15, R20, R15, R23 ;  /* 0x0000000f140f7223 */ /* 0x000fe20000000017 */
[C---:B------:R-:W-:Y:S01]  /*26f0*/  IMAD.WIDE.U32 R22, R29.reuse, 0x4, R30 ;  /* 0x000000041d167825 */ /* 0x040fe200078e001e */
[----:B------:R-:W-:-:S05]  /*2700*/  IADD3 R29, PT, PT, R29, UR8, RZ ;  /* 0x000000081d1d7c10 */ /* 0x000fca000fffe0ff */
[C-C-:B0-----:R-:W-:Y:S01]  /*2710*/  IMAD.WIDE.U32 R34, R29.reuse, 0x4, R30.reuse ;  /* 0x000000041d227825 */ /* 0x141fe200078e001e */
[----:B------:R-:W-:Y:S01]  /*2720*/  IADD3 R29, PT, PT, R29, UR8, RZ ;  /* 0x000000081d1d7c10 */ /* 0x000fe2000fffe0ff */
[----:B------:R-:W3:Y:S04]  /*2730*/  LDG.E R22, desc[UR6][R22.64] ;  /* 0x0000000616167981 */ /* 0x000ee8000c1e1900 */
[----:B------:R-:W-:-:S05]  /*2740*/  IMAD.WIDE.U32 R36, R29, 0x4, R30 ;  /* 0x000000041d247825 */ /* 0x000fca00078e001e */
[----:B------:R-:W3:Y:S04]  /*2750*/  LDG.E R20, desc[UR6][R36.64] ;  /* 0x0000000624147981 */ /* 0x000ee8000c1e1900 */
[----:B------:R0:W3:Y:S01]  /*2760*/  LDG.E R23, desc[UR6][R34.64] ;  /* 0x0000000622177981 */ /* 0x0000e2000c1e1900 */
[----:B----4-:R-:W-:-:S04]  /*2770*/  FFMA R15, R8, R21, R15 ;  /* 0x00000015080f7223 */ /* 0x010fc8000000000f */
[----:B------:R-:W-:Y:S02]  /*2780*/  FFMA R18, R18, R9, R15 ;  /* 0x0000000912127223 */ /* 0x000fe4000000000f */
[----:B------:R-:W5:Y:S01]  /*2790*/  LDS.128 R12, [UR4+0x1e0] ;  /* 0x0001e004ff0c7984 */ /* 0x000f620008000c00 */
[----:B------:R-:W-:-:S04]  /*27a0*/  IADD3 R29, PT, PT, R29, UR8, RZ ;  /* 0x000000081d1d7c10 */ /* 0x000fc8000fffe0ff */
[C---:B------:R-:W-:Y:S01]  /*27b0*/  IADD3 R9, PT, PT, R29.reuse, UR8, RZ ;  /* 0x000000081d097c10 */ /* 0x040fe2000fffe0ff */
[----:B-1----:R-:W-:-:S04]  /*27c0*/  IMAD.WIDE.U32 R32, R29, 0x4, R30 ;  /* 0x000000041d207825 */ /* 0x002fc800078e001e */
[C---:B0-----:R-:W-:Y:S01]  /*27d0*/  IMAD.WIDE.U32 R34, R9.reuse, 0x4, R30 ;  /* 0x0000000409227825 */ /* 0x041fe200078e001e */
[----:B------:R0:W4:Y:S01]  /*27e0*/  LDG.E R21, desc[UR6][R32.64] ;  /* 0x0000000620157981 */ /* 0x000122000c1e1900 */
[----:B------:R-:W-:Y:S02]  /*27f0*/  IADD3 R29, PT, PT, R9, UR8, RZ ;  /* 0x00000008091d7c10 */ /* 0x000fe4000fffe0ff */
[----:B------:R-:W-:Y:S02]  /*2800*/  FFMA R19, R19, R10, R18 ;  /* 0x0000000a13137223 */ /* 0x000fe40000000012 */
[----:B------:R1:W4:Y:S02]  /*2810*/  LDG.E R18, desc[UR6][R34.64] ;  /* 0x0000000622127981 */ /* 0x000324000c1e1900 */
[----:B--2---:R-:W-:Y:S01]  /*2820*/  FFMA R11, R16, R11, R19 ;  /* 0x0000000b100b7223 */ /* 0x004fe20000000013 */
[----:B0-----:R-:W-:-:S05]  /*2830*/  IMAD.WIDE.U32 R32, R29, 0x4, R30 ;  /* 0x000000041d207825 */ /* 0x001fca00078e001e */
[----:B------:R0:W2:Y:S01]  /*2840*/  LDG.E R19, desc[UR6][R32.64] ;  /* 0x0000000620137981 */ /* 0x0000a2000c1e1900 */
[----:B------:R-:W-:Y:S01]  /*2850*/  IADD3 R29, PT, PT, R29, UR8, RZ ;  /* 0x000000081d1d7c10 */ /* 0x000fe2000fffe0ff */
[----:B-----5:R-:W-:-:S04]  /*2860*/  FFMA R11, R12, R17, R11 ;  /* 0x000000110c0b7223 */ /* 0x020fc8000000000b */
[----:B------:R-:W-:Y:S02]  /*2870*/  FFMA R6, R6, R13, R11 ;  /* 0x0000000d06067223 */ /* 0x000fe4000000000b */
[----:B------:R-:W5:Y:S01]  /*2880*/  LDS.128 R8, [UR4+0x1f0] ;  /* 0x0001f004ff087984 */ /* 0x000f620008000c00 */
[C---:B------:R-:W-:Y:S01]  /*2890*/  IMAD.WIDE.U32 R36, R29.reuse, 0x4, R30 ;  /* 0x000000041d247825 */ /* 0x040fe200078e001e */
[----:B------:R-:W-:-:S04]  /*28a0*/  IADD3 R29, PT, PT, R29, UR8, RZ ;  /* 0x000000081d1d7c10 */ /* 0x000fc8000fffe0ff */
[C---:B------:R-:W-:Y:S01]  /*28b0*/  IADD3 R13, PT, PT, R29.reuse, UR8, RZ ;  /* 0x000000081d0d7c10 */ /* 0x040fe2000fffe0ff */
[----:B-1----:R-:W-:Y:S01]  /*28c0*/  IMAD.WIDE.U32 R34, R29, 0x4, R30 ;  /* 0x000000041d227825 */ /* 0x002fe200078e001e */
[----:B------:R-:W2:Y:S02]  /*28d0*/  LDG.E R16, desc[UR6][R36.64] ;  /* 0x0000000624107981 */ /* 0x000ea4000c1e1900 */
[----:B0-----:R-:W-:Y:S01]  /*28e0*/  IADD3 R33, PT, PT, R13, UR8, RZ ;  /* 0x000000080d217c10 */ /* 0x001fe2000fffe0ff */
[----:B------:R-:W-:Y:S01]  /*28f0*/  FFMA R7, R7, R14, R6 ;  /* 0x0000000e07077223 */ /* 0x000fe20000000006 */
[----:B------:R-:W-:Y:S01]  /*2900*/  IMAD.WIDE.U32 R12, R13, 0x4, R30 ;  /* 0x000000040d0c7825 */ /* 0x000fe200078e001e */
[----:B------:R-:W2:Y:S03]  /*2910*/  LDG.E R17, desc[UR6][R34.64] ;  /* 0x0000000622117981 */ /* 0x000ea6000c1e1900 */
[----:B------:R-:W-:Y:S01]  /*2920*/  FFMA R15, R2, R15, R7 ;  /* 0x0000000f020f7223 */ /* 0x000fe20000000007 */
[C---:B------:R-:W-:Y:S01]  /*2930*/  IMAD.WIDE.U32 R28, R33.reuse, 0x4, R30 ;  /* 0x00000004211c7825 */ /* 0x040fe200078e001e */
[----:B------:R-:W-:Y:S01]  /*2940*/  IADD3 R33, PT, PT, R33, UR8, RZ ;  /* 0x0000000821217c10 */ /* 0x000fe2000fffe0ff */
[----:B------:R0:W2:Y:S04]  /*2950*/  LDG.E R6, desc[UR6][R12.64] ;  /* 0x000000060c067981 */ /* 0x0000a8000c1e1900 */
[----:B------:R1:W2:Y:S01]  /*2960*/  LDG.E R7, desc[UR6][R28.64] ;  /* 0x000000061c077981 */ /* 0x0002a2000c1e1900 */
[----:B-----5:R-:W-:Y:S01]  /*2970*/  FFMA R15, R8, R3, R15 ;  /* 0x00000003080f7223 */ /* 0x020fe2000000000f */
[----:B------:R-:W-:-:S06]  /*2980*/  IMAD.WIDE.U32 R2, R33, 0x4, R30 ;  /* 0x0000000421027825 */ /* 0x000fcc00078e001e */
[----:B------:R-:W5:Y:S01]  /*2990*/  LDG.E R2, desc[UR6][R2.64] ;  /* 0x0000000602027981 */ /* 0x000f62000c1e1900 */
[----:B------:R-:W-:Y:S01]  /*29a0*/  IADD3 R33, PT, PT, R33, UR8, RZ ;  /* 0x0000000821217c10 */ /* 0x000fe2000fffe0ff */
[----:B------:R-:W-:Y:S02]  /*29b0*/  FFMA R24, R24, R9, R15 ;  /* 0x0000000918187223 */ /* 0x000fe4000000000f */
[----:B0-----:R-:W3:Y:S02]  /*29c0*/  LDS.128 R12, [UR4+0x200] ;  /* 0x00020004ff0c7984 */ /* 0x001ee40008000c00 */
[----:B------:R-:W-:-:S04]  /*29d0*/  IMAD.WIDE.U32 R36, R33, 0x4, R30 ;  /* 0x0000000421247825 */ /* 0x000fc800078e001e */
[----:B------:R-:W-:Y:S01]  /*29e0*/  FFMA R9, R27, R10, R24 ;  /* 0x0000000a1b097223 */ /* 0x000fe20000000018 */
[----:B------:R-:W-:-:S03]  /*29f0*/  IADD3 R33, PT, PT, R33, UR8, RZ ;  /* 0x0000000821217c10 */ /* 0x000fc6000fffe0ff */
[----:B------:R-:W-:Y:S01]  /*2a00*/  FFMA R9, R4, R11, R9 ;  /* 0x0000000b04097223 */ /* 0x000fe20000000009 */
[----:B------:R-:W5:Y:S01]  /*2a10*/  LDG.E R3, desc[UR6][R36.64] ;  /* 0x0000000624037981 */ /* 0x000f62000c1e1900 */
[----:B------:R-:W-:-:S05]  /*2a20*/  IMAD.WIDE.U32 R10, R33, 0x4, R30 ;  /* 0x00000004210a7825 */ /* 0x000fca00078e001e */
[----:B------:R0:W5:Y:S01]  /*2a30*/  LDG.E R24, desc[UR6][R10.64] ;  /* 0x000000060a187981 */ /* 0x000162000c1e1900 */
[----:B------:R-:W-:-:S04]  /*2a40*/  IADD3 R27, PT, PT, R33, UR8, RZ ;  /* 0x00000008211b7c10 */ /* 0x000fc8000fffe0ff */
[C---:B-1----:R-:W-:Y:S01]  /*2a50*/  IADD3 R29, PT, PT, R27.reuse, UR8, RZ ;  /* 0x000000081b1d7c10 */ /* 0x042fe2000fffe0ff */
[----:B------:R-:W-:-:S04]  /*2a60*/  IMAD.WIDE.U32 R26, R27, 0x4, R30 ;  /* 0x000000041b1a7825 */ /* 0x000fc800078e001e */
[C---:B------:R-:W-:Y:S02]  /*2a70*/  IMAD.WIDE.U32 R34, R29.reuse, 0x4, R30 ;  /* 0x000000041d227825 */ /* 0x040fe400078e001e */
[----:B------:R-:W5:Y:S04]  /*2a80*/  LDG.E R27, desc[UR6][R26.64] ;  /* 0x000000061a1b7981 */ /* 0x000f68000c1e1900 */
[----:B------:R1:W5:Y:S01]  /*2a90*/  LDG.E R4, desc[UR6][R34.64] ;  /* 0x0000000622047981 */ /* 0x000362000c1e1900 */
[----:B------:R-:W-:Y:S01]  /*2aa0*/  IADD3 R29, PT, PT, R29, UR8, RZ ;  /* 0x000000081d1d7c10 */ /* 0x000fe2000fffe0ff */
[----:B---3--:R-:W-:-:S04]  /*2ab0*/  FFMA R9, R12, R25, R9 ;  /* 0x000000190c097223 */ /* 0x008fc80000000009 */
[C---:B------:R-:W-:Y:S01]  /*2ac0*/  IMAD.WIDE.U32 R32, R29.reuse, 0x4, R30 ;  /* 0x000000041d207825 */ /* 0x040fe200078e001e */
[----:B------:R-:W-:-:S04]  /*2ad0*/  IADD3 R29, PT, PT, R29, UR8, RZ ;  /* 0x000000081d1d7c10 */ /* 0x000fc8000fffe0ff */
[----:B------:R3:W5:Y:S01]  /*2ae0*/  LDG.E R25, desc[UR6][R32.64] ;  /* 0x0000000620197981 */ /* 0x000762000c1e1900 */
[----:B------:R-:W-:-:S03]  /*2af0*/  FFMA R22, R22, R13, R9 ;  /* 0x0000000d16167223 */ /* 0x000fc60000000009 */
[----:B0-----:R-:W4:Y:S01]  /*2b00*/  LDS.128 R8, [UR4+0x210] ;  /* 0x00021004ff087984 */ /* 0x001f220008000c00 */
[----:B------:R-:W-:-:S04]  /*2b10*/  FFMA R23, R23, R14, R22 ;  /* 0x0000000e17177223 */ /* 0x000fc80000000016 */
        /* <DEDUP_REMOVED lines=10> */
[----:B----4-:R-:W-:Y:S01]  /*2bc0*/  FFMA R15, R8, R21, R15 ;  /* 0x00000015080f7223 */ /* 0x010fe2000000000f */
[----:B---3--:R-:W-:-:S05]  /*2bd0*/  IMAD.WIDE.U32 R32, R29, 0x4, R30 ;  /* 0x000000041d207825 */ /* 0x008fca00078e001e */
[----:B------:R3:W4:Y:S01]  /*2be0*/  LDG.E R21, desc[UR6][R32.64] ;  /* 0x0000000620157981 */ /* 0x000722000c1e1900 */
[----:B------:R-:W-:-:S03]  /*2bf0*/  FFMA R18, R18, R9, R15 ;  /* 0x0000000912127223 */ /* 0x000fc6000000000f */
[----:B------:R-:W3:Y:S01]  /*2c00*/  LDS.128 R12, [UR4+0x220] ;  /* 0x00022004ff0c7984 */ /* 0x000ee20008000c00 */
[----:B------:R-:W-:-:S05]  /*2c10*/  IADD3 R9, PT, PT, R29, UR8, RZ ;  /* 0x000000081d097c10 */ /* 0x000fca000fffe0ff */
[----:B0-----:R-:W-:-:S04]  /*2c20*/  IMAD.WIDE.U32 R36, R9, 0x4, R30 ;  /* 0x0000000409247825 */ /* 0x001fc800078e001e */
[----:B--2---:R-:W-:Y:S02]  /*2c30*/  FFMA R19, R19, R10, R18 ;  /* 0x0000000a13137223 */ /* 0x004fe40000000012 */
[----:B------:R0:W2:Y:S01]  /*2c40*/  LDG.E R18, desc[UR6][R36.64] ;  /* 0x0000000624127981 */ /* 0x0000a2000c1e1900 */
[----:B------:R-:W-:-:S05]  /*2c50*/  IADD3 R29, PT, PT, R9, UR8, RZ ;  /* 0x00000008091d7c10 */ /* 0x000fca000fffe0ff */
[C---:B-1----:R-:W-:Y:S01]  /*2c60*/  IMAD.WIDE.U32 R34, R29.reuse, 0x4, R30 ;  /* 0x000000041d227825 */ /* 0x042fe200078e001e */
[----:B------:R-:W-:-:S05]  /*2c70*/  IADD3 R29, PT, PT, R29, UR8, RZ ;  /* 0x000000081d1d7c10 */ /* 0x000fca000fffe0ff */
[----:B---3--:R-:W-:-:S04]  /*2c80*/  IMAD.WIDE.U32 R32, R29, 0x4, R30 ;  /* 0x000000041d207825 */ /* 0x008fc800078e001e */
[----:B------:R-:W-:Y:S02]  /*2c90*/  FFMA R11, R16, R11, R19 ;  /* 0x0000000b100b7223 */ /* 0x000fe40000000013 */
[----:B------:R1:W3:Y:S02]  /*2ca0*/  LDG.E R19, desc[UR6][R34.64] ;  /* 0x0000000622137981 */ /* 0x0002e4000c1e1900 */
[----:B------:R-:W-:Y:S02]  /*2cb0*/  FFMA R11, R12, R17, R11 ;  /* 0x000000110c0b7223 */ /* 0x000fe4000000000b */
[----:B------:R1:W3:Y:S02]  /*2cc0*/  LDG.E R16, desc[UR6][R32.64] ;  /* 0x0000000620107981 */ /* 0x0002e4000c1e1900 */
[----:B------:R-:W-:Y:S01]  /*2cd0*/  FFMA R6, R6, R13, R11 ;  /* 0x0000000d06067223 */ /* 0x000fe2000000000b */
[----:B------:R-:W-:Y:S01]  /*2ce0*/  IADD3 R13, PT, PT, R29, UR8, RZ ;  /* 0x000000081d0d7c10 */ /* 0x000fe2000fffe0ff */
[----:B------:R-:W1:Y:S02]  /*2cf0*/  LDS.128 R8, [UR4+0x230] ;  /* 0x00023004ff087984 */ /* 0x000e640008000c00 */
[----:B------:R-:W-:Y:S01]  /*2d00*/  FFMA R7, R7, R14, R6 ;  /* 0x0000000e07077223 */ /* 0x000fe20000000006 */
[C---:B------:R-:W-:Y:S01]  /*2d10*/  IADD3 R17, PT, PT, R13.reuse, UR8, RZ ;  /* 0x000000080d117c10 */ /* 0x040fe2000fffe0ff */
[----:B0-----:R-:W-:-:S04]  /*2d20*/  IMAD.WIDE.U32 R36, R13, 0x4, R30 ;  /* 0x000000040d247825 */ /* 0x001fc800078e001e */
[----:B------:R-:W-:-:S05]  /*2d30*/  IMAD.WIDE.U32 R12, R17, 0x4, R30 ;  /* 0x00000004110c7825 */ /* 0x000fca00078e001e */
[----:B------:R-:W3:Y:S01]  /*2d40*/  LDG.E R6, desc[UR6][R12.64] ;  /* 0x000000060c067981 */ /* 0x000ee2000c1e1900 */
[----:B-----5:R-:W-:Y:S01]  /*2d50*/  FFMA R29, R2, R15, R7 ;  /* 0x0000000f021d7223 */ /* 0x020fe20000000007 */
[----:B------:R-:W-:Y:S02]  /*2d60*/  IADD3 R15, PT, PT, R17, UR8, RZ ;  /* 0x00000008110f7c10 */ /* 0x000fe4000fffe0ff */
[----:B------:R0:W5:Y:S03]  /*2d70*/  LDG.E R17, desc[UR6][R36.64] ;  /* 0x0000000624117981 */ /* 0x000166000c1e1900 */
[C---:B-1----:R-:W-:Y:S01]  /*2d80*/  IMAD.WIDE.U32 R34, R15.reuse, 0x4, R30 ;  /* 0x000000040f227825 */ /* 0x042fe200078e001e */
[----:B------:R-:W-:-:S04]  /*2d90*/  IADD3 R15, PT, PT, R15, UR8, RZ ;  /* 0x000000080f0f7c10 */ /* 0x000fc8000fffe0ff */
[----:B------:R1:W5:Y:S01]  /*2da0*/  LDG.E R7, desc[UR6][R34.64] ;  /* 0x0000000622077981 */ /* 0x000362000c1e1900 */
[C---:B------:R-:W-:Y:S01]  /*2db0*/  IMAD.WIDE.U32 R32, R15.reuse, 0x4, R30 ;  /* 0x000000040f207825 */ /* 0x040fe200078e001e */
[----:B------:R-:W-:-:S03]  /*2dc0*/  IADD3 R15, PT, PT, R15, UR8, RZ ;  /* 0x000000080f0f7c10 */ /* 0x000fc6000fffe0ff */
[----:B------:R-:W-:Y:S01]  /*2dd0*/  FFMA R3, R8, R3, R29 ;  /* 0x0000000308037223 */ /* 0x000fe2000000001d */
[----:B------:R-:W5:Y:S01]  /*2de0*/  LDG.E R2, desc[UR6][R32.64] ;  /* 0x0000000620027981 */ /* 0x000f62000c1e1900 */
[----:B------:R-:W-:-:S04]  /*2df0*/  IMAD.WIDE.U32 R28, R15, 0x4, R30 ;  /* 0x000000040f1c7825 */ /* 0x000fc800078e001e */
[----:B------:R-:W-:Y:S02]  /*2e00*/  FFMA R24, R24, R9, R3 ;  /* 0x0000000918187223 */ /* 0x000fe40000000003 */
[----:B------:R1:W5:Y:S01]  /*2e10*/  LDG.E R3, desc[UR6][R28.64] ;  /* 0x000000061c037981 */ /* 0x000362000c1e1900 */
[----:B0-----:R-:W-:-:S03]  /*2e20*/  IADD3 R37, PT, PT, R15, UR8, RZ ;  /* 0x000000080f257c10 */ /* 0x001fc6000fffe0ff */
[----:B------:R-:W0:Y:S02]  /*2e30*/  LDS.128 R12, [UR4+0x240] ;  /* 0x00024004ff0c7984 */ /* 0x000e240008000c00 */
[----:B------:R-:W-:-:S04]  /*2e40*/  IMAD.WIDE.U32 R8, R37, 0x4, R30 ;  /* 0x0000000425087825 */ /* 0x000fc800078e001e */
[----:B------:R-:W-:Y:S01]  /*2e50*/  FFMA R27, R27, R10, R24 ;  /* 0x0000000a1b1b7223 */ /* 0x000fe20000000018 */
[----:B------:R-:W-:-:S03]  /*2e60*/  IADD3 R37, PT, PT, R37, UR8, RZ ;  /* 0x0000000825257c10 */ /* 0x000fc6000fffe0ff */
[----:B------:R-:W-:Y:S01]  /*2e70*/  FFMA R11, R4, R11, R27 ;  /* 0x0000000b040b7223 */ /* 0x000fe2000000001b */
[----:B------:R0:W5:Y:S01]  /*2e80*/  LDG.E R24, desc[UR6][R8.64] ;  /* 0x0000000608187981 */ /* 0x000162000c1e1900 */
[C---:B------:R-:W-:Y:S01]  /*2e90*/  IMAD.WIDE.U32 R26, R37.reuse, 0x4, R30 ;  /* 0x00000004251a7825 */ /* 0x040fe200078e001e */
[----:B------:R-:W-:-:S05]  /*2ea0*/  IADD3 R37, PT, PT, R37, UR8, RZ ;  /* 0x0000000825257c10 */ /* 0x000fca000fffe0ff */
[C---:B-1----:R-:W-:Y:S01]  /*2eb0*/  IMAD.WIDE.U32 R34, R37.reuse, 0x4, R30 ;  /* 0x0000000425227825 */ /* 0x042fe200078e001e */
[----:B------:R-:W5:Y:S04]  /*2ec0*/  LDG.E R27, desc[UR6][R26.64] ;  /* 0x000000061a1b7981 */ /* 0x000f68000c1e1900 */
[----:B------:R1:W5:Y:S01]  /*2ed0*/  LDG.E R4, desc[UR6][R34.64] ;  /* 0x0000000622047981 */ /* 0x000362000c1e1900 */
[----:B0-----:R-:W-:Y:S01]  /*2ee0*/  FFMA R11, R12, R25, R11 ;  /* 0x000000190c0b7223 */ /* 0x001fe2000000000b */
[----:B------:R-:W-:-:S05]  /*2ef0*/  IADD3 R29, PT, PT, R37, UR8, RZ ;  /* 0x00000008251d7c10 */ /* 0x000fca000fffe0ff */
[C---:B------:R-:W-:Y:S01]  /*2f00*/  IMAD.WIDE.U32 R32, R29.reuse, 0x4, R30 ;  /* 0x000000041d207825 */ /* 0x040fe200078e001e */
[----:B------:R-:W-:-:S04]  /*2f10*/  IADD3 R29, PT, PT, R29, UR8, RZ ;  /* 0x000000081d1d7c10 */ /* 0x000fc8000fffe0ff */
[----:B------:R0:W5:Y:S01]  /*2f20*/  LDG.E R25, desc[UR6][R32.64] ;  /* 0x0000000620197981 */ /* 0x000162000c1e1900 */
[----:B------:R-:W-:-:S03]  /*2f30*/  FFMA R22, R22, R13, R11 ;  /* 0x0000000d16167223 */ /* 0x000fc6000000000b */
[----:B------:R-:W4:Y:S01]  /*2f40*/  LDS.128 R8, [UR4+0x250] ;  /* 0x00025004ff087984 */ /* 0x000f220008000c00 */
[----:B------:R-:W-:-:S04]  /*2f50*/  FFMA R23, R23, R14, R22 ;  /* 0x0000000e17177223 */ /* 0x000fc80000000016 */
[----:B------:R-:W-:Y:S01]  /*2f60*/  FFMA R15, R20, R15, R23 ;  /* 0x0000000f140f7223 */ /* 0x000fe20000000017 */
[C---:B------:R-:W-:Y:S01]  /*2f70*/  IMAD.WIDE.U32 R22, R29.reuse, 0x4, R30 ;  /* 0x000000041d167825 */ /* 0x040fe200078e001e */
[----:B------:R-:W-:-:S05]  /*2f80*/  IADD3 R29, PT, PT, R29, UR8, RZ ;  /* 0x000000081d1d7c10 */ /* 0x000fca000fffe0ff */
[C-C-:B-1----:R-:W-:Y:S01]  /*2f90*/  IMAD.WIDE.U32 R34, R29.reuse, 0x4, R30.reuse ;  /* 0x000000041d227825 */ /* 0x142fe200078e001e */
[----:B------:R-:W-:Y:S01]  /*2fa0*/  IADD3 R29, PT, PT, R29, UR8, RZ ;  /* 0x000000081d1d7c10 */ /* 0x000fe2000fffe0ff */
[----:B------:R-:W5:Y:S04]  /*2fb0*/  LDG.E R22, desc[UR6][R22.64] ;  /* 0x0000000616167981 */ /* 0x000f68000c1e1900 */
[----:B------:R-:W-:-:S05]  /*2fc0*/  IMAD.WIDE.U32 R36, R29, 0x4, R30 ;  /* 0x000000041d247825 */ /* 0x000fca00078e001e */
[----:B------:R-:W5:Y:S04]  /*2fd0*/  LDG.E R20, desc[UR6][R36.64] ;  /* 0x0000000624147981 */ /* 0x000f68000c1e1900 */
[----:B------:R1:W5:Y:S01]  /*2fe0*/  LDG.E R23, desc[UR6][R34.64] ;  /* 0x0000000622177981 */ /* 0x000362000c1e1900 */
[----:B----4-:R-:W-:-:S04]  /*2ff0*/  FFMA R15, R8, R21, R15 ;  /* 0x00000015080f7223 */ /* 0x010fc8000000000f */
[----:B--2---:R-:W-:Y:S02]  /*3000*/  FFMA R18, R18, R9, R15 ;  /* 0x0000000912127223 */ /* 0x004fe4000000000f */
[----:B------:R-:W5:Y:S01]  /*3010*/  LDS.128 R12, [UR4+0x260] ;  /* 0x00026004ff0c7984 */ /* 0x000f620008000c00 */
[----:B------:R-:W-:-:S04]  /*3020*/  IADD3 R29, PT, PT, R29, UR8, RZ ;  /* 0x000000081d1d7c10 */ /* 0x000fc8000fffe0ff */
[C---:B------:R-:W-:Y:S01]  /*3030*/  IADD3 R9, PT, PT, R29.reuse, UR8, RZ ;  /* 0x000000081d097c10 */ /* 0x040fe2000fffe0ff */
[----:B0-----:R-:W-:-:S04]  /*3040*/  IMAD.WIDE.U32 R32, R29, 0x4, R30 ;  /* 0x000000041d207825 */ /* 0x001fc800078e001e */
[C---:B-1----:R-:W-:Y:S01]  /*3050*/  IMAD.WIDE.U32 R34, R9.reuse, 0x4, R30 ;  /* 0x0000000409227825 */ /* 0x042fe200078e001e */
[----:B------:R0:W2:Y:S01]  /*3060*/  LDG.E R21, desc[UR6][R32.64] ;  /* 0x0000000620157981 */ /* 0x0000a2000c1e1900 */
[----:B------:R-:W-:Y:S02]  /*3070*/  IADD3 R29, PT, PT, R9, UR8, RZ ;  /* 0x00000008091d7c10 */ /* 0x000fe4000fffe0ff */
[----:B---3--:R-:W-:Y:S02]  /*3080*/  FFMA R19, R19, R10, R18 ;  /* 0x0000000a13137223 */ /* 0x008fe40000000012 */
[----:B------:R1:W3:Y:S02]  /*3090*/  LDG.E R18, desc[UR6][R34.64] ;  /* 0x0000000622127981 */ /* 0x0002e4000c1e1900 */
[----:B------:R-:W-:Y:S01]  /*30a0*/  FFMA R11, R16, R11, R19 ;  /* 0x0000000b100b7223 */ /* 0x000fe20000000013 */
[----:B0-----:R-:W-:-:S05]  /*30b0*/  IMAD.WIDE.U32 R32, R29, 0x4, R30 ;  /* 0x000000041d207825 */ /* 0x001fca00078e001e */
[----:B------:R0:W4:Y:S01]  /*30c0*/  LDG.E R19, desc[UR6][R32.64] ;  /* 0x0000000620137981 */ /* 0x000122000c1e1900 */
        /* <DEDUP_REMOVED lines=8> */
[----:B------:R-:W4:Y:S02]  /*3150*/  LDG.E R16, desc[UR6][R36.64] ;  /* 0x0000000624107981 */ /* 0x000f24000c1e1900 */
[----:B0-----:R-:W-:Y:S01]  /*3160*/  IADD3 R33, PT, PT, R13, UR8, RZ ;  /* 0x000000080d217c10 */ /* 0x001fe2000fffe0ff */
[----:B------:R-:W-:Y:S01]  /*3170*/  FFMA R7, R7, R14, R6 ;  /* 0x0000000e07077223 */ /* 0x000fe20000000006 */
[----:B------:R-:W-:Y:S01]  /*3180*/  IMAD.WIDE.U32 R12, R13, 0x4, R30 ;  /* 0x000000040d0c7825 */ /* 0x000fe200078e001e */
[----:B------:R-:W4:Y:S03]  /*3190*/  LDG.E R17, desc[UR6][R34.64] ;  /* 0x0000000622117981 */ /* 0x000f26000c1e1900 */
[----:B------:R-:W-:Y:S01]  /*31a0*/  FFMA R15, R2, R15, R7 ;  /* 0x0000000f020f7223 */ /* 0x000fe20000000007 */
[C---:B------:R-:W-:Y:S01]  /*31b0*/  IMAD.WIDE.U32 R28, R33.reuse, 0x4, R30 ;  /* 0x00000004211c7825 */ /* 0x040fe200078e001e */
[----:B------:R-:W-:Y:S01]  /*31c0*/  IADD3 R33, PT, PT, R33, UR8, RZ ;  /* 0x0000000821217c10 */ /* 0x000fe2000fffe0ff */
[----:B------:R0:W4:Y:S04]  /*31d0*/  LDG.E R6, desc[UR6][R12.64] ;  /* 0x000000060c067981 */ /* 0x000128000c1e1900 */
[----:B------:R1:W4:Y:S01]  /*31e0*/  LDG.E R7, desc[UR6][R28.64] ;  /* 0x000000061c077981 */ /* 0x000322000c1e1900 */
[----:B-----5:R-:W-:Y:S01]  /*31f0*/  FFMA R15, R8, R3, R15 ;  /* 0x00000003080f7223 */ /* 0x020fe2000000000f */
[----:B------:R-:W-:-:S06]  /*3200*/  IMAD.WIDE.U32 R2, R33, 0x4, R30 ;  /* 0x0000000421027825 */ /* 0x000fcc00078e001e */
[----:B------:R-:W5:Y:S01]  /*3210*/  LDG.E R2, desc[UR6][R2.64] ;  /* 0x0000000602027981 */ /* 0x000f62000c1e1900 */
[----:B------:R-:W-:Y:S01]  /*3220*/  IADD3 R33, PT, PT, R33, UR8, RZ ;  /* 0x0000000821217c10 */ /* 0x000fe2000fffe0ff */
[----:B------:R-:W-:Y:S02]  /*3230*/  FFMA R24, R24, R9, R15 ;  /* 0x0000000918187223 */ /* 0x000fe4000000000f */
[----:B0-----:R-:W0:Y:S02]  /*3240*/  LDS.128 R12, [UR4+0x280] ;  /* 0x00028004ff0c7984 */ /* 0x001e240008000c00 */
        /* <DEDUP_REMOVED lines=14> */
[----:B0-----:R-:W-:-:S04]  /*3330*/  FFMA R9, R12, R25, R9 ;  /* 0x000000190c097223 */ /* 0x001fc80000000009 */
[C---:B------:R-:W-:Y:S01]  /*3340*/  IMAD.WIDE.U32 R32, R29.reuse, 0x4, R30 ;  /* 0x000000041d207825 */ /* 0x040fe200078e001e */
[----:B------:R-:W-:-:S04]  /*3350*/  IADD3 R29, PT, PT, R29, UR8, RZ ;  /* 0x000000081d1d7c10 */ /* 0x000fc8000fffe0ff */
[----:B------:R0:W5:Y:S01]  /*3360*/  LDG.E R25, desc[UR6][R32.64] ;  /* 0x0000000620197981 */ /* 0x000162000c1e1900 */
[----:B------:R-:W-:-:S03]  /*3370*/  FFMA R22, R22, R13, R9 ;  /* 0x0000000d16167223 */ /* 0x000fc60000000009 */
[----:B------:R-:W2:Y:S01]  /*3380*/  LDS.128 R8, [UR4+0x290] ;  /* 0x00029004ff087984 */ /* 0x000ea20008000c00 */
        /* <DEDUP_REMOVED lines=11> */
[----:B--2---:R-:W-:Y:S01]  /*3440*/  FFMA R15, R8, R21, R15 ;  /* 0x00000015080f7223 */ /* 0x004fe2000000000f */
[----:B0-----:R-:W-:-:S05]  /*3450*/  IMAD.WIDE.U32 R32, R29, 0x4, R30 ;  /* 0x000000041d207825 */ /* 0x001fca00078e001e */
[----:B------:R0:W2:Y:S01]  /*3460*/  LDG.E R21, desc[UR6][R32.64] ;  /* 0x0000000620157981 */ /* 0x0000a2000c1e1900 */
[----:B---3--:R-:W-:-:S03]  /*3470*/  FFMA R18, R18, R9, R15 ;  /* 0x0000000912127223 */ /* 0x008fc6000000000f */
[----:B------:R-:W3:Y:S01]  /*3480*/  LDS.128 R12, [UR4+0x2a0] ;  /* 0x0002a004ff0c7984 */ /* 0x000ee20008000c00 */
[----:B------:R-:W-:-:S05]  /*3490*/  IADD3 R9, PT, PT, R29, UR8, RZ ;  /* 0x000000081d097c10 */ /* 0x000fca000fffe0ff */
[----:B------:R-:W-:-:S04]  /*34a0*/  IMAD.WIDE.U32 R36, R9, 0x4, R30 ;  /* 0x0000000409247825 */ /* 0x000fc800078e001e */
[----:B----4-:R-:W-:Y:S02]  /*34b0*/  FFMA R19, R19, R10, R18 ;  /* 0x0000000a13137223 */ /* 0x010fe40000000012 */
[----:B------:R4:W2:Y:S01]  /*34c0*/  LDG.E R18, desc[UR6][R36.64] ;  /* 0x0000000624127981 */ /* 0x0008a2000c1e1900 */
[----:B------:R-:W-:-:S05]  /*34d0*/  IADD3 R29, PT, PT, R9, UR8, RZ ;  /* 0x00000008091d7c10 */ /* 0x000fca000fffe0ff */
[C---:B-1----:R-:W-:Y:S01]  /*34e0*/  IMAD.WIDE.U32 R34, R29.reuse, 0x4, R30 ;  /* 0x000000041d227825 */ /* 0x042fe200078e001e */
[----:B------:R-:W-:-:S05]  /*34f0*/  IADD3 R29, PT, PT, R29, UR8, RZ ;  /* 0x000000081d1d7c10 */ /* 0x000fca000fffe0ff */
[----:B0-----:R-:W-:-:S04]  /*3500*/  IMAD.WIDE.U32 R32, R29, 0x4, R30 ;  /* 0x000000041d207825 */ /* 0x001fc800078e001e */
[----:B------:R-:W-:Y:S02]  /*3510*/  FFMA R11, R16, R11, R19 ;  /* 0x0000000b100b7223 */ /* 0x000fe40000000013 */
[----:B------:R0:W2:Y:S02]  /*3520*/  LDG.E R19, desc[UR6][R34.64] ;  /* 0x0000000622137981 */ /* 0x0000a4000c1e1900 */
[----:B---3--:R-:W-:Y:S02]  /*3530*/  FFMA R11, R12, R17, R11 ;  /* 0x000000110c0b7223 */ /* 0x008fe4000000000b */
[----:B------:R1:W3:Y:S02]  /*3540*/  LDG.E R16, desc[UR6][R32.64] ;  /* 0x0000000620107981 */ /* 0x0002e4000c1e1900 */
[----:B------:R-:W-:Y:S01]  /*3550*/  FFMA R6, R6, R13, R11 ;  /* 0x0000000d06067223 */ /* 0x000fe2000000000b */
[----:B------:R-:W-:Y:S01]  /*3560*/  IADD3 R13, PT, PT, R29, UR8, RZ ;  /* 0x000000081d0d7c10 */ /* 0x000fe2000fffe0ff */
[----:B------:R-:W1:Y:S02]  /*3570*/  LDS.128 R8, [UR4+0x2b0] ;  /* 0x0002b004ff087984 */ /* 0x000e640008000c00 */
[----:B------:R-:W-:Y:S01]  /*3580*/  FFMA R7, R7, R14, R6 ;  /* 0x0000000e07077223 */ /* 0x000fe20000000006 */
[C---:B------:R-:W-:Y:S01]  /*3590*/  IADD3 R17, PT, PT, R13.reuse, UR8, RZ ;  /* 0x000000080d117c10 */ /* 0x040fe2000fffe0ff */
[----:B----4-:R-:W-:-:S04]  /*35a0*/  IMAD.WIDE.U32 R36, R13, 0x4, R30 ;  /* 0x000000040d247825 */ /* 0x010fc800078e001e */
[----:B------:R-:W-:-:S05]  /*35b0*/  IMAD.WIDE.U32 R12, R17, 0x4, R30 ;  /* 0x00000004110c7825 */ /* 0x000fca00078e001e */
[----:B------:R-:W4:Y:S01]  /*35c0*/  LDG.E R6, desc[UR6][R12.64] ;  /* 0x000000060c067981 */ /* 0x000f22000c1e1900 */
[----:B-----5:R-:W-:Y:S01]  /*35d0*/  FFMA R29, R2, R15, R7 ;  /* 0x0000000f021d7223 */ /* 0x020fe20000000007 */
[----:B------:R-:W-:Y:S02]  /*35e0*/  IADD3 R15, PT, PT, R17, UR8, RZ ;  /* 0x00000008110f7c10 */ /* 0x000fe4000fffe0ff */
[----:B------:R5:W4:Y:S03]  /*35f0*/  LDG.E R17, desc[UR6][R36.64] ;  /* 0x0000000624117981 */ /* 0x000b26000c1e1900 */
[C---:B0-----:R-:W-:Y:S01]  /*3600*/  IMAD.WIDE.U32 R34, R15.reuse, 0x4, R30 ;  /* 0x000000040f227825 */ /* 0x041fe200078e001e */
[----:B------:R-:W-:-:S04]  /*3610*/  IADD3 R15, PT, PT, R15, UR8, RZ ;  /* 0x000000080f0f7c10 */ /* 0x000fc8000fffe0ff */
[----:B------:R0:W4:Y:S01]  /*3620*/  LDG.E R7, desc[UR6][R34.64] ;  /* 0x0000000622077981 */ /* 0x000122000c1e1900 */
[C---:B-1----:R-:W-:Y:S01]  /*3630*/  IMAD.WIDE.U32 R32, R15.reuse, 0x4, R30 ;  /* 0x000000040f207825 */ /* 0x042fe200078e001e */
[----:B------:R-:W-:-:S03]  /*3640*/  IADD3 R15, PT, PT, R15, UR8, RZ ;  /* 0x000000080f0f7c10 */ /* 0x000fc6000fffe0ff */
[----:B------:R-:W-:Y:S01]  /*3650*/  FFMA R3, R8, R3, R29 ;  /* 0x0000000308037223 */ /* 0x000fe2000000001d */
[----:B------:R-:W4:Y:S01]  /*3660*/  LDG.E R2, desc[UR6][R32.64] ;  /* 0x0000000620027981 */ /* 0x000f22000c1e1900 */
[----:B------:R-:W-:-:S04]  /*3670*/  IMAD.WIDE.U32 R28, R15, 0x4, R30 ;  /* 0x000000040f1c7825 */ /* 0x000fc800078e001e */
[----:B------:R-:W-:Y:S02]  /*3680*/  FFMA R24, R24, R9, R3 ;  /* 0x0000000918187223 */ /* 0x000fe40000000003 */
[----:B------:R1:W4:Y:S01]  /*3690*/  LDG.E R3, desc[UR6][R28.64] ;  /* 0x000000061c037981 */ /* 0x000322000c1e1900 */
[----:B-----5:R-:W-:-:S03]  /*36a0*/  IADD3 R37, PT, PT, R15, UR8, RZ ;  /* 0x000000080f257c10 */ /* 0x020fc6000fffe0ff */
[----:B------:R-:W5:Y:S02]  /*36b0*/  LDS.128 R12, [UR4+0x2c0] ;  /* 0x0002c004ff0c7984 */ /* 0x000f640008000c00 */
        /* <DEDUP_REMOVED lines=10> */
[----:B-----5:R-:W-:Y:S01]  /*3760*/  FFMA R11, R12, R25, R11 ;  /* 0x000000190c0b7223 */ /* 0x020fe2000000000b */
[----:B-1----:R-:W-:-:S05]  /*3770*/  IADD3 R29, PT, PT, R37, UR8, RZ ;  /* 0x00000008251d7c10 */ /* 0x002fca000fffe0ff */
[C---:B------:R-:W-:Y:S01]  /*3780*/  IMAD.WIDE.U32 R32, R29.reuse, 0x4, R30 ;  /* 0x000000041d207825 */ /* 0x040fe200078e001e */
[----:B------:R-:W-:-:S04]  /*3790*/  IADD3 R29, PT, PT, R29, UR8, RZ ;  /* 0x000000081d1d7c10 */ /* 0x000fc8000fffe0ff */
[----:B------:R1:W5:Y:S01]  /*37a0*/  LDG.E R25, desc[UR6][R32.64] ;  /* 0x0000000620197981 */ /* 0x000362000c1e1900 */
[----:B------:R-:W-:-:S03]  /*37b0*/  FFMA R22, R22, R13, R11 ;  /* 0x0000000d16167223 */ /* 0x000fc6000000000b */
[----:B------:R-:W2:Y:S01]  /*37c0*/  LDS.128 R8, [UR4+0x2d0] ;  /* 0x0002d004ff087984 */ /* 0x000ea20008000c00 */
[----:B------:R-:W-:-:S04]  /*37d0*/  FFMA R23, R23, R14, R22 ;  /* 0x0000000e17177223 */ /* 0x000fc80000000016 */
[----:B------:R-:W-:Y:S01]  /*37e0*/  FFMA R15, R20, R15, R23 ;  /* 0x0000000f140f7223 */ /* 0x000fe20000000017 */
[C---:B------:R-:W-:Y:S01]  /*37f0*/  IMAD.WIDE.U32 R22, R29.reuse, 0x4, R30 ;  /* 0x000000041d167825 */ /* 0x040fe200078e001e */
[----:B------:R-:W-:-:S05]  /*3800*/  IADD3 R29, PT, PT, R29, UR8, RZ ;  /* 0x000000081d1d7c10 */ /* 0x000fca000fffe0ff */
[C-C-:B0-----:R-:W-:Y:S01]  /*3810*/  IMAD.WIDE.U32 R34, R29.reuse, 0x4, R30.reuse ;  /* 0x000000041d227825 */ /* 0x141fe200078e001e */
[----:B------:R-:W-:Y:S01]  /*3820*/  IADD3 R29, PT, PT, R29, UR8, RZ ;  /* 0x000000081d1d7c10 */ /* 0x000fe2000fffe0ff */
[----:B------:R-:W5:Y:S04]  /*3830*/  LDG.E R22, desc[UR6][R22.64] ;  /* 0x0000000616167981 */ /* 0x000f68000c1e1900 */
[----:B------:R-:W-:-:S05]  /*3840*/  IMAD.WIDE.U32 R36, R29, 0x4, R30 ;  /* 0x000000041d247825 */ /* 0x000fca00078e001e */
[----:B------:R-:W5:Y:S04]  /*3850*/  LDG.E R20, desc[UR6][R36.64] ;  /* 0x0000000624147981 */ /* 0x000f68000c1e1900 */
[----:B------:R0:W5:Y:S01]  /*3860*/  LDG.E R23, desc[UR6][R34.64] ;  /* 0x0000000622177981 */ /* 0x000162000c1e1900 */
[----:B--2---:R-:W-:-:S04]  /*3870*/  FFMA R15, R8, R21, R15 ;  /* 0x00000015080f7223 */ /* 0x004fc8000000000f */
[----:B------:R-:W-:Y:S02]  /*3880*/  FFMA R18, R18, R9, R15 ;  /* 0x0000000912127223 */ /* 0x000fe4000000000f */
[----:B------:R-:W4:Y:S01]  /*3890*/  LDS.128 R12, [UR4+0x2e0] ;  /* 0x0002e004ff0c7984 */ /* 0x000f220008000c00 */
[----:B------:R-:W-:-:S04]  /*38a0*/  IADD3 R29, PT, PT, R29, UR8, RZ ;  /* 0x000000081d1d7c10 */ /* 0x000fc8000fffe0ff */
[C---:B------:R-:W-:Y:S01]  /*38b0*/  IADD3 R9, PT, PT, R29.reuse, UR8, RZ ;  /* 0x000000081d097c10 */ /* 0x040fe2000fffe0ff */
[----:B-1----:R-:W-:-:S04]  /*38c0*/  IMAD.WIDE.U32 R32, R29, 0x4, R30 ;  /* 0x000000041d207825 */ /* 0x002fc800078e001e */
[C---:B0-----:R-:W-:Y:S01]  /*38d0*/  IMAD.WIDE.U32 R34, R9.reuse, 0x4, R30 ;  /* 0x0000000409227825 */ /* 0x041fe200078e001e */
[----:B------:R0:W2:Y:S01]  /*38e0*/  LDG.E R21, desc[UR6][R32.64] ;  /* 0x0000000620157981 */ /* 0x0000a2000c1e1900 */
[----:B------:R-:W-:-:S05]  /*38f0*/  IADD3 R29, PT, PT, R9, UR8, RZ ;  /* 0x00000008091d7c10 */ /* 0x000fca000fffe0ff */
[----:B0-----:R-:W-:-:S04]  /*3900*/  IMAD.WIDE.U32 R32, R29, 0x4, R30 ;  /* 0x000000041d207825 */ /* 0x001fc800078e001e */
[----:B------:R-:W-:Y:S02]  /*3910*/  FFMA R19, R19, R10, R18 ;  /* 0x0000000a13137223 */ /* 0x000fe40000000012 */
[----:B------:R0:W2:Y:S02]  /*3920*/  LDG.E R18, desc[UR6][R34.64] ;  /* 0x0000000622127981 */ /* 0x0000a4000c1e1900 */
[----:B---3--:R-:W-:Y:S02]  /*3930*/  FFMA R11, R16, R11, R19 ;  /* 0x0000000b100b7223 */ /* 0x008fe40000000013 */
[----:B------:R1:W3:Y:S01]  /*3940*/  LDG.E R19, desc[UR6][R32.64] ;  /* 0x0000000620137981 */ /* 0x0002e2000c1e1900 */
[----:B------:R-:W-:-:S05]  /*3950*/  IADD3 R29, PT, PT, R29, UR8, RZ ;  /* 0x000000081d1d7c10 */ /* 0x000fca000fffe0ff */
[----:B------:R-:W-:-:S04]  /*3960*/  IMAD.WIDE.U32 R36, R29, 0x4, R30 ;  /* 0x000000041d247825 */ /* 0x000fc800078e001e */
[----:B----4-:R-:W-:Y:S01]  /*3970*/  FFMA R11, R12, R17, R11 ;  /* 0x000000110c0b7223 */ /* 0x010fe2000000000b */
[----:B------:R-:W-:Y:S01]  /*3980*/  IADD3 R29, PT, PT, R29, UR8, RZ ;  /* 0x000000081d1d7c10 */ /* 0x000fe2000fffe0ff */
[----:B------:R-:W4:Y:S02]  /*3990*/  LDG.E R16, desc[UR6][R36.64] ;  /* 0x0000000624107981 */ /* 0x000f24000c1e1900 */
[----:B------:R-:W-:Y:S02]  /*39a0*/  FFMA R6, R6, R13, R11 ;  /* 0x0000000d06067223 */ /* 0x000fe4000000000b */
[----:B------:R-:W1:Y:S01]  /*39b0*/  LDS.128 R8, [UR4+0x2f0] ;  /* 0x0002f004ff087984 */ /* 0x000e620008000c00 */
[C---:B------:R-:W-:Y:S01]  /*39c0*/  IADD3 R13, PT, PT, R29.reuse, UR8, RZ ;  /* 0x000000081d0d7c10 */ /* 0x040fe2000fffe0ff */
[----:B0-----:R-:W-:-:S04]  /*39d0*/  IMAD.WIDE.U32 R34, R29, 0x4, R30 ;  /* 0x000000041d227825 */ /* 0x001fc800078e001e */
[----:B------:R-:W-:Y:S01]  /*39e0*/  FFMA R7, R7, R14, R6 ;  /* 0x0000000e07077223 */ /* 0x000fe20000000006 */
[C---:B-1----:R-:W-:Y:S01]  /*39f0*/  IADD3 R33, PT, PT, R13.reuse, UR8, RZ ;  /* 0x000000080d217c10 */ /* 0x042fe2000fffe0ff */
[----:B------:R-:W-:Y:S01]  /*3a00*/  IMAD.WIDE.U32 R12, R13, 0x4, R30 ;  /* 0x000000040d0c7825 */ /* 0x000fe200078e001e */
[----:B------:R-:W4:Y:S03]  /*3a10*/  LDG.E R17, desc[UR6][R34.64] ;  /* 0x0000000622117981 */ /* 0x000f26000c1e1900 */
[----:B------:R-:W-:Y:S01]  /*3a20*/  FFMA R15, R2, R15, R7 ;  /* 0x0000000f020f7223 */ /* 0x000fe20000000007 */
[C---:B------:R-:W-:Y:S01]  /*3a30*/  IMAD.WIDE.U32 R28, R33.reuse, 0x4, R30 ;  /* 0x00000004211c7825 */ /* 0x040fe200078e001e */
[----:B------:R-:W-:Y:S01]  /*3a40*/  IADD3 R33, PT, PT, R33, UR8, RZ ;  /* 0x0000000821217c10 */ /* 0x000fe2000fffe0ff */
[----:B------:R0:W4:Y:S04]  /*3a50*/  LDG.E R6, desc[UR6][R12.64] ;  /* 0x000000060c067981 */ /* 0x000128000c1e1900 */
[----:B------:R1:W4:Y:S01]  /*3a60*/  LDG.E R7, desc[UR6][R28.64] ;  /* 0x000000061c077981 */ /* 0x000322000c1e1900 */
[----:B------:R-:W-:Y:S01]  /*3a70*/  FFMA R15, R8, R3, R15 ;  /* 0x00000003080f7223 */ /* 0x000fe2000000000f */
[----:B------:R-:W-:-:S06]  /*3a80*/  IMAD.WIDE.U32 R2, R33, 0x4, R30 ;  /* 0x0000000421027825 */ /* 0x000fcc00078e001e */
[----:B------:R-:W4:Y:S01]  /*3a90*/  LDG.E R2, desc[UR6][R2.64] ;  /* 0x0000000602027981 */ /* 0x000f22000c1e1900 */
[----:B------:R-:W-:Y:S01]  /*3aa0*/  IADD3 R33, PT, PT, R33, UR8, RZ ;  /* 0x0000000821217c10 */ /* 0x000fe2000fffe0ff */
[----:B------:R-:W-:Y:S02]  /*3ab0*/  FFMA R24, R24, R9, R15 ;  /* 0x0000000918187223 */ /* 0x000fe4000000000f */
[----:B0-----:R-:W5:Y:S02]  /*3ac0*/  LDS.128 R12, [UR4+0x300] ;  /* 0x00030004ff0c7984 */ /* 0x001f640008000c00 */
        /* <DEDUP_REMOVED lines=14> */
[----:B-----5:R-:W-:-:S04]  /*3bb0*/  FFMA R9, R12, R25, R9 ;  /* 0x000000190c097223 */ /* 0x020fc80000000009 */
[C---:B------:R-:W-:Y:S01]  /*3bc0*/  IMAD.WIDE.U32 R32, R29.reuse, 0x4, R30 ;  /* 0x000000041d207825 */ /* 0x040fe200078e001e */
[----:B------:R-:W-:-:S04]  /*3bd0*/  IADD3 R29, PT, PT, R29, UR8, RZ ;  /* 0x000000081d1d7c10 */ /* 0x000fc8000fffe0ff */
[----:B------:R5:W4:Y:S01]  /*3be0*/  LDG.E R25, desc[UR6][R32.64] ;  /* 0x0000000620197981 */ /* 0x000b22000c1e1900 */
[----:B------:R-:W-:-:S03]  /*3bf0*/  FFMA R22, R22, R13, R9 ;  /* 0x0000000d16167223 */ /* 0x000fc60000000009 */
[----:B0-----:R-:W2:Y:S01]  /*3c00*/  LDS.128 R8, [UR4+0x310] ;  /* 0x00031004ff087984 */ /* 0x001ea20008000c00 */
        /* <DEDUP_REMOVED lines=11> */
[----:B--2---:R-:W-:Y:S01]  /*3cc0*/  FFMA R15, R8, R21, R15 ;  /* 0x00000015080f7223 */ /* 0x004fe2000000000f */
[----:B-----5:R-:W-:-:S05]  /*3cd0*/  IMAD.WIDE.U32 R32, R29, 0x4, R30 ;  /* 0x000000041d207825 */ /* 0x020fca00078e001e */
[----:B------:R2:W5:Y:S01]  /*3ce0*/  LDG.E R21, desc[UR6][R32.64] ;  /* 0x0000000620157981 */ /* 0x000562000c1e1900 */
[----:B------:R-:W-:-:S03]  /*3cf0*/  FFMA R18, R18, R9, R15 ;  /* 0x0000000912127223 */ /* 0x000fc6000000000f */
[----:B------:R-:W4:Y:S01]  /*3d00*/  LDS.128 R12, [UR4+0x320] ;  /* 0x00032004ff0c7984 */ /* 0x000f220008000c00 */
[----:B------:R-:W-:Y:S01]  /*3d10*/  IADD3 R9, PT, PT, R29, UR8, RZ ;  /* 0x000000081d097c10 */ /* 0x000fe2000fffe0ff */
[----:B---3--:R-:W-:-:S04]  /*3d20*/  FFMA R19, R19, R10, R18 ;  /* 0x0000000a13137223 */ /* 0x008fc80000000012 */
[----:B0-----:R-:W-:-:S05]  /*3d30*/  IMAD.WIDE.U32 R36, R9, 0x4, R30 ;  /* 0x0000000409247825 */ /* 0x001fca00078e001e */
[----:B------:R0:W3:Y:S01]  /*3d40*/  LDG.E R18, desc[UR6][R36.64] ;  /* 0x0000000624127981 */ /* 0x0000e2000c1e1900 */
[----:B------:R-:W-:-:S05]  /*3d50*/  IADD3 R29, PT, PT, R9, UR8, RZ ;  /* 0x00000008091d7c10 */ /* 0x000fca000fffe0ff */
[C---:B-1----:R-:W-:Y:S01]  /*3d60*/  IMAD.WIDE.U32 R34, R29.reuse, 0x4, R30 ;  /* 0x000000041d227825 */ /* 0x042fe200078e001e */
[----:B------:R-:W-:-:S05]  /*3d70*/  IADD3 R29, PT, PT, R29, UR8, RZ ;  /* 0x000000081d1d7c10 */ /* 0x000fca000fffe0ff */
[----:B--2---:R-:W-:-:S04]  /*3d80*/  IMAD.WIDE.U32 R32, R29, 0x4, R30 ;  /* 0x000000041d207825 */ /* 0x004fc800078e001e */
[----:B----4-:R-:W-:Y:S02]  /*3d90*/  FFMA R11, R16, R11, R19 ;  /* 0x0000000b100b7223 */ /* 0x010fe40000000013 */
[----:B------:R1:W2:Y:S04]  /*3da0*/  LDG.E R19, desc[UR6][R34.64] ;  /* 0x0000000622137981 */ /* 0x0002a8000c1e1900 */
[----:B------:R4:W2:Y:S01]  /*3db0*/  LDG.E R16, desc[UR6][R32.64] ;  /* 0x0000000620107981 */ /* 0x0008a2000c1e1900 */
[----:B------:R-:W-:-:S04]  /*3dc0*/  FFMA R11, R12, R17, R11 ;  /* 0x000000110c0b7223 */ /* 0x000fc8000000000b */
[----:B------:R-:W-:Y:S01]  /*3dd0*/  FFMA R6, R6, R13, R11 ;  /* 0x0000000d06067223 */ /* 0x000fe2000000000b */
[----:B------:R-:W-:Y:S01]  /*3de0*/  IADD3 R13, PT, PT, R29, UR8, RZ ;  /* 0x000000081d0d7c10 */ /* 0x000fe2000fffe0ff */
[----:B------:R-:W4:Y:S02]  /*3df0*/  LDS.128 R8, [UR4+0x330] ;  /* 0x00033004ff087984 */ /* 0x000f240008000c00 */
[----:B------:R-:W-:Y:S01]  /*3e00*/  FFMA R7, R7, R14, R6 ;  /* 0x0000000e07077223 */ /* 0x000fe20000000006 */
[C---:B------:R-:W-:Y:S01]  /*3e10*/  IADD3 R17, PT, PT, R13.reuse, UR8, RZ ;  /* 0x000000080d117c10 */ /* 0x040fe2000fffe0ff */
[----:B0-----:R-:W-:-:S04]  /*3e20*/  IMAD.WIDE.U32 R36, R13, 0x4, R30 ;  /* 0x000000040d247825 */ /* 0x001fc800078e001e */
[----:B------:R-:W-:-:S05]  /*3e30*/  IMAD.WIDE.U32 R12, R17, 0x4, R30 ;  /* 0x00000004110c7825 */ /* 0x000fca00078e001e */
[----:B------:R-:W2:Y:S01]  /*3e40*/  LDG.E R6, desc[UR6][R12.64] ;  /* 0x000000060c067981 */ /* 0x000ea2000c1e1900 */
[----:B------:R-:W-:Y:S01]  /*3e50*/  FFMA R29, R2, R15, R7 ;  /* 0x0000000f021d7223 */ /* 0x000fe20000000007 */
[----:B------:R-:W-:Y:S02]  /*3e60*/  IADD3 R15, PT, PT, R17, UR8, RZ ;  /* 0x00000008110f7c10 */ /* 0x000fe4000fffe0ff */
[----:B------:R0:W2:Y:S03]  /*3e70*/  LDG.E R17, desc[UR6][R36.64] ;  /* 0x0000000624117981 */ /* 0x0000a6000c1e1900 */
[C---:B-1----:R-:W-:Y:S01]  /*3e80*/  IMAD.WIDE.U32 R34, R15.reuse, 0x4, R30 ;  /* 0x000000040f227825 */ /* 0x042fe200078e001e */
[----:B------:R-:W-:-:S04]  /*3e90*/  IADD3 R15, PT, PT, R15, UR8, RZ ;  /* 0x000000080f0f7c10 */ /* 0x000fc8000fffe0ff */
[----:B------:R1:W2:Y:S01]  /*3ea0*/  LDG.E R7, desc[UR6][R34.64] ;  /* 0x0000000622077981 */ /* 0x0002a2000c1e1900 */
[C---:B----4-:R-:W-:Y:S01]  /*3eb0*/  IMAD.WIDE.U32 R32, R15.reuse, 0x4, R30 ;  /* 0x000000040f207825 */ /* 0x050fe200078e001e */
[----:B------:R-:W-:-:S03]  /*3ec0*/  IADD3 R15, PT, PT, R15, UR8, RZ ;  /* 0x000000080f0f7c10 */ /* 0x000fc6000fffe0ff */
[----:B------:R-:W-:Y:S01]  /*3ed0*/  FFMA R3, R8, R3, R29 ;  /* 0x0000000308037223 */ /* 0x000fe2000000001d */
[----:B------:R-:W4:Y:S01]  /*3ee0*/  LDG.E R2, desc[UR6][R32.64] ;  /* 0x0000000620027981 */ /* 0x000f22000c1e1900 */
[----:B------:R-:W-:-:S04]  /*3ef0*/  IMAD.WIDE.U32 R28, R15, 0x4, R30 ;  /* 0x000000040f1c7825 */ /* 0x000fc800078e001e */
[----:B------:R-:W-:Y:S02]  /*3f00*/  FFMA R24, R24, R9, R3 ;  /* 0x0000000918187223 */ /* 0x000fe40000000003 */
[----:B------:R1:W4:Y:S01]  /*3f10*/  LDG.E R3, desc[UR6][R28.64] ;  /* 0x000000061c037981 */ /* 0x000322000c1e1900 */
[----:B0-----:R-:W-:-:S03]  /*3f20*/  IADD3 R37, PT, PT, R15, UR8, RZ ;  /* 0x000000080f257c10 */ /* 0x001fc6000fffe0ff */
[----:B------:R-:W0:Y:S02]  /*3f30*/  LDS.128 R12, [UR4+0x340] ;  /* 0x00034004ff0c7984 */ /* 0x000e240008000c00 */
[----:B------:R-:W-:-:S04]  /*3f40*/  IMAD.WIDE.U32 R8, R37, 0x4, R30 ;  /* 0x0000000425087825 */ /* 0x000fc800078e001e */
[----:B------:R-:W-:Y:S01]  /*3f50*/  FFMA R27, R27, R10, R24 ;  /* 0x0000000a1b1b7223 */ /* 0x000fe20000000018 */
[----:B------:R-:W-:-:S03]  /*3f60*/  IADD3 R37, PT, PT, R37, UR8, RZ ;  /* 0x0000000825257c10 */ /* 0x000fc6000fffe0ff */
[----:B------:R-:W-:Y:S01]  /*3f70*/  FFMA R11, R4, R11, R27 ;  /* 0x0000000b040b7223 */ /* 0x000fe2000000001b */
[----:B------:R0:W4:Y:S01]  /*3f80*/  LDG.E R24, desc[UR6][R8.64] ;  /* 0x0000000608187981 */ /* 0x000122000c1e1900 */
[C---:B------:R-:W-:Y:S01]  /*3f90*/  IMAD.WIDE.U32 R26, R37.reuse, 0x4, R30 ;  /* 0x00000004251a7825 */ /* 0x040fe200078e001e */
[----:B------:R-:W-:-:S05]  /*3fa0*/  IADD3 R37, PT, PT, R37, UR8, RZ ;  /* 0x0000000825257c10 */ /* 0x000fca000fffe0ff */
[C---:B-1----:R-:W-:Y:S01]  /*3fb0*/  IMAD.WIDE.U32 R34, R37.reuse, 0x4, R30 ;  /* 0x0000000425227825 */ /* 0x042fe200078e001e */
[----:B------:R-:W4:Y:S04]  /*3fc0*/  LDG.E R27, desc[UR6][R26.64] ;  /* 0x000000061a1b7981 */ /* 0x000f28000c1e1900 */
[----:B------:R1:W4:Y:S01]  /*3fd0*/  LDG.E R4, desc[UR6][R34.64] ;  /* 0x0000000622047981 */ /* 0x000322000c1e1900 */
[----:B0-----:R-:W-:Y:S01]  /*3fe0*/  FFMA R11, R12, R25, R11 ;  /* 0x000000190c0b7223 */ /* 0x001fe2000000000b */
[----:B------:R-:W-:-:S05]  /*3ff0*/  IADD3 R29, PT, PT, R37, UR8, RZ ;  /* 0x00000008251d7c10 */ /* 0x000fca000fffe0ff */
[C---:B------:R-:W-:Y:S01]  /*4000*/  IMAD.WIDE.U32 R32, R29.reuse, 0x4, R30 ;  /* 0x000000041d207825 */ /* 0x040fe200078e001e */
[----:B------:R-:W-:-:S04]  /*4010*/  IADD3 R29, PT, PT, R29, UR8, RZ ;  /* 0x000000081d1d7c10 */ /* 0x000fc8000fffe0ff */
[----:B------:R0:W4:Y:S01]  /*4020*/  LDG.E R25, desc[UR6][R32.64] ;  /* 0x0000000620197981 */ /* 0x000122000c1e1900 */
[----:B------:R-:W-:-:S03]  /*4030*/  FFMA R22, R22, R13, R11 ;  /* 0x0000000d16167223 */ /* 0x000fc6000000000b */
[----:B------:R-:W5:Y:S01]  /*4040*/  LDS.128 R8, [UR4+0x350] ;  /* 0x00035004ff087984 */ /* 0x000f620008000c00 */
        /* <DEDUP_REMOVED lines=10> */
[----:B-----5:R-:W-:-:S04]  /*40f0*/  FFMA R15, R8, R21, R15 ;  /* 0x00000015080f7223 */ /* 0x020fc8000000000f */
[----:B---3--:R-:W-:Y:S02]  /*4100*/  FFMA R18, R18, R9, R15 ;  /* 0x0000000912127223 */ /* 0x008fe4000000000f */
[----:B------:R-:W3:Y:S01]  /*4110*/  LDS.128 R12, [UR4+0x360] ;  /* 0x00036004ff0c7984 */ /* 0x000ee20008000c00 */
[----:B------:R-:W-:-:S04]  /*4120*/  IADD3 R29, PT, PT, R29, UR8, RZ ;  /* 0x000000081d1d7c10 */ /* 0x000fc8000fffe0ff */
[C---:B------:R-:W-:Y:S01]  /*4130*/  IADD3 R9, PT, PT, R29.reuse, UR8, RZ ;  /* 0x000000081d097c10 */ /* 0x040fe2000fffe0ff */
[----:B0-----:R-:W-:-:S04]  /*4140*/  IMAD.WIDE.U32 R32, R29, 0x4, R30 ;  /* 0x000000041d207825 */ /* 0x001fc800078e001e */
[C---:B-1----:R-:W-:Y:S01]  /*4150*/  IMAD.WIDE.U32 R34, R9.reuse, 0x4, R30 ;  /* 0x0000000409227825 */ /* 0x042fe200078e001e */
[----:B------:R0:W5:Y:S01]  /*4160*/  LDG.E R21, desc[UR6][R32.64] ;  /* 0x0000000620157981 */ /* 0x000162000c1e1900 */
[----:B------:R-:W-:Y:S02]  /*4170*/  IADD3 R29, PT, PT, R9, UR8, RZ ;  /* 0x00000008091d7c10 */ /* 0x000fe4000fffe0ff */
[----:B--2---:R-:W-:Y:S02]  /*4180*/  FFMA R19, R19, R10, R18 ;  /* 0x0000000a13137223 */ /* 0x004fe40000000012 */
[----:B------:R1:W2:Y:S02]  /*4190*/  LDG.E R18, desc[UR6][R34.64] ;  /* 0x0000000622127981 */ /* 0x0002a4000c1e1900 */
[----:B------:R-:W-:Y:S01]  /*41a0*/  FFMA R11, R16, R11, R19 ;  /* 0x0000000b100b7223 */ /* 0x000fe20000000013 */
[----:B0-----:R-:W-:-:S05]  /*41b0*/  IMAD.WIDE.U32 R32, R29, 0x4, R30 ;  /* 0x000000041d207825 */ /* 0x001fca00078e001e */
[----:B------:R0:W2:Y:S01]  /*41c0*/  LDG.E R19, desc[UR6][R32.64] ;  /* 0x0000000620137981 */ /* 0x0000a2000c1e1900 */
[----:B------:R-:W-:-:S05]  /*41d0*/  IADD3 R29, PT, PT, R29, UR8, RZ ;  /* 0x000000081d1d7c10 */ /* 0x000fca000fffe0ff */
[C---:B------:R-:W-:Y:S01]  /*41e0*/  IMAD.WIDE.U32 R36, R29.reuse, 0x4, R30 ;  /* 0x000000041d247825 */ /* 0x040fe200078e001e */
[----:B------:R-:W-:-:S04]  /*41f0*/  IADD3 R29, PT, PT, R29, UR8, RZ ;  /* 0x000000081d1d7c10 */ /* 0x000fc8000fffe0ff */
[----:B------:R-:W2:Y:S01]  /*4200*/  LDG.E R16, desc[UR6][R36.64] ;  /* 0x0000000624107981 */ /* 0x000ea2000c1e1900 */
[----:B---3--:R-:W-:-:S04]  /*4210*/  FFMA R11, R12, R17, R11 ;  /* 0x000000110c0b7223 */ /* 0x008fc8000000000b */
[----:B------:R-:W-:Y:S02]  /*4220*/  FFMA R6, R6, R13, R11 ;  /* 0x0000000d06067223 */ /* 0x000fe4000000000b */
[----:B------:R-:W3:Y:S01]  /*4230*/  LDS.128 R8, [UR4+0x370] ;  /* 0x00037004ff087984 */ /* 0x000ee20008000c00 */
[C---:B------:R-:W-:Y:S01]  /*4240*/  IADD3 R13, PT, PT, R29.reuse, UR8, RZ ;  /* 0x000000081d0d7c10 */ /* 0x040fe2000fffe0ff */
[----:B-1----:R-:W-:-:S04]  /*4250*/  IMAD.WIDE.U32 R34, R29, 0x4, R30 ;  /* 0x000000041d227825 */ /* 0x002fc800078e001e */
[----:B------:R-:W-:Y:S01]  /*4260*/  FFMA R7, R7, R14, R6 ;  /* 0x0000000e07077223 */ /* 0x000fe20000000006 */
[C---:B0-----:R-:W-:Y:S01]  /*4270*/  IADD3 R33, PT, PT, R13.reuse, UR8, RZ ;  /* 0x000000080d217c10 */ /* 0x041fe2000fffe0ff */
[----:B------:R-:W-:Y:S01]  /*4280*/  IMAD.WIDE.U32 R12, R13, 0x4, R30 ;  /* 0x000000040d0c7825 */ /* 0x000fe200078e001e */
[----:B------:R-:W2:Y:S03]  /*4290*/  LDG.E R17, desc[UR6][R34.64] ;  /* 0x0000000622117981 */ /* 0x000ea6000c1e1900 */
[----:B----4-:R-:W-:Y:S01]  /*42a0*/  FFMA R15, R2, R15, R7 ;  /* 0x0000000f020f7223 */ /* 0x010fe20000000007 */
[C---:B------:R-:W-:Y:S01]  /*42b0*/  IMAD.WIDE.U32 R28, R33.reuse, 0x4, R30 ;  /* 0x00000004211c7825 */ /* 0x040fe200078e001e */
[----:B------:R-:W-:Y:S01]  /*42c0*/  IADD3 R33, PT, PT, R33, UR8, RZ ;  /* 0x0000000821217c10 */ /* 0x000fe2000fffe0ff */
[----:B------:R0:W4:Y:S04]  /*42d0*/  LDG.E R6, desc[UR6][R12.64] ;  /* 0x000000060c067981 */ /* 0x000128000c1e1900 */
[----:B------:R1:W4:Y:S01]  /*42e0*/  LDG.E R7, desc[UR6][R28.64] ;  /* 0x000000061c077981 */ /* 0x000322000c1e1900 */
[----:B---3--:R-:W-:Y:S01]  /*42f0*/  FFMA R15, R8, R3, R15 ;  /* 0x00000003080f7223 */ /* 0x008fe2000000000f */
[----:B------:R-:W-:-:S06]  /*4300*/  IMAD.WIDE.U32 R2, R33, 0x4, R30 ;  /* 0x0000000421027825 */ /* 0x000fcc00078e001e */
[----:B------:R-:W3:Y:S01]  /*4310*/  LDG.E R2, desc[UR6][R2.64] ;  /* 0x0000000602027981 */ /* 0x000ee2000c1e1900 */
[----:B------:R-:W-:Y:S01]  /*4320*/  IADD3 R33, PT, PT, R33, UR8, RZ ;  /* 0x0000000821217c10 */ /* 0x000fe2000fffe0ff */
[----:B------:R-:W-:Y:S02]  /*4330*/  FFMA R24, R24, R9, R15 ;  /* 0x0000000918187223 */ /* 0x000fe4000000000f */
[----:B0-----:R-:W0:Y:S02]  /*4340*/  LDS.128 R12, [UR4+0x380] ;  /* 0x00038004ff0c7984 */ /* 0x001e240008000c00 */
        /* <DEDUP_REMOVED lines=14> */
[----:B0-----:R-:W-:-:S04]  /*4430*/  FFMA R9, R12, R25, R9 ;  /* 0x000000190c097223 */ /* 0x001fc80000000009 */
[C---:B------:R-:W-:Y:S01]  /*4440*/  IMAD.WIDE.U32 R32, R29.reuse, 0x4, R30 ;  /* 0x000000041d207825 */ /* 0x040fe200078e001e */
[----:B------:R-:W-:-:S04]  /*4450*/  IADD3 R29, PT, PT, R29, UR8, RZ ;  /* 0x000000081d1d7c10 */ /* 0x000fc8000fffe0ff */
[----:B------:R0:W3:Y:S01]  /*4460*/  LDG.E R25, desc[UR6][R32.64] ;  /* 0x0000000620197981 */ /* 0x0000e2000c1e1900 */
[----:B------:R-:W-:-:S03]  /*4470*/  FFMA R22, R22, R13, R9 ;  /* 0x0000000d16167223 */ /* 0x000fc60000000009 */
[----:B------:R-:W5:Y:S01]  /*4480*/  LDS.128 R8, [UR4+0x390] ;  /* 0x00039004ff087984 */ /* 0x000f620008000c00 */
        /* <DEDUP_REMOVED lines=11> */
[----:B-----5:R-:W-:Y:S01]  /*4540*/  FFMA R15, R8, R21, R15 ;  /* 0x00000015080f7223 */ /* 0x020fe2000000000f */
[----:B0-----:R-:W-:-:S05]  /*4550*/  IMAD.WIDE.U32 R32, R29, 0x4, R30 ;  /* 0x000000041d207825 */ /* 0x001fca00078e001e */
[----:B------:R0:W5:Y:S01]  /*4560*/  LDG.E R21, desc[UR6][R32.64] ;  /* 0x0000000620157981 */ /* 0x000162000c1e1900 */
[----:B--2---:R-:W-:-:S03]  /*4570*/  FFMA R18, R18, R9, R15 ;  /* 0x0000000912127223 */ /* 0x004fc6000000000f */
[----:B------:R-:W2:Y:S01]  /*4580*/  LDS.128 R12, [UR4+0x3a0] ;  /* 0x0003a004ff0c7984 */ /* 0x000ea20008000c00 */
[----:B------:R-:W-:-:S05]  /*4590*/  IADD3 R9, PT, PT, R29, UR8, RZ ;  /* 0x000000081d097c10 */ /* 0x000fca000fffe0ff */
[----:B------:R-:W-:-:S04]  /*45a0*/  IMAD.WIDE.U32 R36, R9, 0x4, R30 ;  /* 0x0000000409247825 */ /* 0x000fc800078e001e */
[----:B------:R-:W-:Y:S02]  /*45b0*/  FFMA R19, R19, R10, R18 ;  /* 0x0000000a13137223 */ /* 0x000fe40000000012 */
[----:B------:R4:W5:Y:S01]  /*45c0*/  LDG.E R18, desc[UR6][R36.64] ;  /* 0x0000000624127981 */ /* 0x000962000c1e1900 */
[----:B------:R-:W-:Y:S01]  /*45d0*/  IADD3 R29, PT, PT, R9, UR8, RZ ;  /* 0x00000008091d7c10 */ /* 0x000fe2000fffe0ff */
[----:B------:R-:W-:-:S04]  /*45e0*/  FFMA R11, R16, R11, R19 ;  /* 0x0000000b100b7223 */ /* 0x000fc80000000013 */
[C---:B-1----:R-:W-:Y:S01]  /*45f0*/  IMAD.WIDE.U32 R34, R29.reuse, 0x4, R30 ;  /* 0x000000041d227825 */ /* 0x042fe200078e001e */
[----:B------:R-:W-:-:S04]  /*4600*/  IADD3 R29, PT, PT, R29, UR8, RZ ;  /* 0x000000081d1d7c10 */ /* 0x000fc8000fffe0ff */
[----:B------:R1:W5:Y:S01]  /*4610*/  LDG.E R19, desc[UR6][R34.64] ;  /* 0x0000000622137981 */ /* 0x000362000c1e1900 */
[----:B0-----:R-:W-:-:S05]  /*4620*/  IMAD.WIDE.U32 R32, R29, 0x4, R30 ;  /* 0x000000041d207825 */ /* 0x001fca00078e001e */
[----:B------:R0:W5:Y:S01]  /*4630*/  LDG.E R16, desc[UR6][R32.64] ;  /* 0x0000000620107981 */ /* 0x000162000c1e1900 */
[----:B--2---:R-:W-:-:S04]  /*4640*/  FFMA R11, R12, R17, R11 ;  /* 0x000000110c0b7223 */ /* 0x004fc8000000000b */
[----:B----4-:R-:W-:Y:S01]  /*4650*/  FFMA R6, R6, R13, R11 ;  /* 0x0000000d06067223 */ /* 0x010fe2000000000b */
[----:B------:R-:W-:Y:S01]  /*4660*/  IADD3 R13, PT, PT, R29, UR8, RZ ;  /* 0x000000081d0d7c10 */ /* 0x000fe2000fffe0ff */
[----:B------:R-:W2:Y:S02]  /*4670*/  LDS.128 R8, [UR4+0x3b0] ;  /* 0x0003b004ff087984 */ /* 0x000ea40008000c00 */
[----:B------:R-:W-:Y:S01]  /*4680*/  FFMA R7, R7, R14, R6 ;  /* 0x0000000e07077223 */ /* 0x000fe20000000006 */
[C---:B------:R-:W-:Y:S01]  /*4690*/  IADD3 R17, PT, PT, R13.reuse, UR8, RZ ;  /* 0x000000080d117c10 */ /* 0x040fe2000fffe0ff */
[----:B------:R-:W-:-:S04]  /*46a0*/  IMAD.WIDE.U32 R36, R13, 0x4, R30 ;  /* 0x000000040d247825 */ /* 0x000fc800078e001e */
[----:B------:R-:W-:-:S05]  /*46b0*/  IMAD.WIDE.U32 R12, R17, 0x4, R30 ;  /* 0x00000004110c7825 */ /* 0x000fca00078e001e */
[----:B------:R-:W4:Y:S01]  /*46c0*/  LDG.E R6, desc[UR6][R12.64] ;  /* 0x000000060c067981 */ /* 0x000f22000c1e1900 */
[----:B---3--:R-:W-:Y:S01]  /*46d0*/  FFMA R29, R2, R15, R7 ;  /* 0x0000000f021d7223 */ /* 0x008fe20000000007 */
[----:B------:R-:W-:Y:S02]  /*46e0*/  IADD3 R15, PT, PT, R17, UR8, RZ ;  /* 0x00000008110f7c10 */ /* 0x000fe4000fffe0ff */
[----:B------:R3:W4:Y:S03]  /*46f0*/  LDG.E R17, desc[UR6][R36.64] ;  /* 0x0000000624117981 */ /* 0x000726000c1e1900 */
[C---:B-1----:R-:W-:Y:S01]  /*4700*/  IMAD.WIDE.U32 R34, R15.reuse, 0x4, R30 ;  /* 0x000000040f227825 */ /* 0x042fe200078e001e */
[----:B------:R-:W-:-:S04]  /*4710*/  IADD3 R15, PT, PT, R15, UR8, RZ ;  /* 0x000000080f0f7c10 */ /* 0x000fc8000fffe0ff */
[----:B------:R1:W4:Y:S01]  /*4720*/  LDG.E R7, desc[UR6][R34.64] ;  /* 0x0000000622077981 */ /* 0x000322000c1e1900 */
[C---:B0-----:R-:W-:Y:S01]  /*4730*/  IMAD.WIDE.U32 R32, R15.reuse, 0x4, R30 ;  /* 0x000000040f207825 */ /* 0x041fe200078e001e */
[----:B------:R-:W-:-:S03]  /*4740*/  IADD3 R15, PT, PT, R15, UR8, RZ ;  /* 0x000000080f0f7c10 */ /* 0x000fc6000fffe0ff */
[----:B--2---:R-:W-:Y:S01]  /*4750*/  FFMA R3, R8, R3, R29 ;  /* 0x0000000308037223 */ /* 0x004fe2000000001d */
[----:B------:R-:W2:Y:S01]  /*4760*/  LDG.E R2, desc[UR6][R32.64] ;  /* 0x0000000620027981 */ /* 0x000ea2000c1e1900 */
[----:B------:R-:W-:-:S04]  /*4770*/  IMAD.WIDE.U32 R28, R15, 0x4, R30 ;  /* 0x000000040f1c7825 */ /* 0x000fc800078e001e */
[----:B------:R-:W-:Y:S02]  /*4780*/  FFMA R24, R24, R9, R3 ;  /* 0x0000000918187223 */ /* 0x000fe40000000003 */
[----:B------:R0:W2:Y:S01]  /*4790*/  LDG.E R3, desc[UR6][R28.64] ;  /* 0x000000061c037981 */ /* 0x0000a2000c1e1900 */
[----:B---3--:R-:W-:-:S03]  /*47a0*/  IADD3 R37, PT, PT, R15, UR8, RZ ;  /* 0x000000080f257c10 */ /* 0x008fc6000fffe0ff */
[----:B------:R-:W3:Y:S02]  /*47b0*/  LDS.128 R12, [UR4+0x3c0] ;  /* 0x0003c004ff0c7984 */ /* 0x000ee40008000c00 */
[----:B------:R-:W-:-:S04]  /*47c0*/  IMAD.WIDE.U32 R8, R37, 0x4, R30 ;  /* 0x0000000425087825 */ /* 0x000fc800078e001e */
[----:B------:R-:W-:Y:S01]  /*47d0*/  FFMA R27, R27, R10, R24 ;  /* 0x0000000a1b1b7223 */ /* 0x000fe20000000018 */
[----:B------:R-:W-:-:S03]  /*47e0*/  IADD3 R37, PT, PT, R37, UR8, RZ ;  /* 0x0000000825257c10 */ /* 0x000fc6000fffe0ff */
[----:B------:R-:W-:Y:S01]  /*47f0*/  FFMA R11, R4, R11, R27 ;  /* 0x0000000b040b7223 */ /* 0x000fe2000000001b */
[----:B------:R0:W2:Y:S01]  /*4800*/  LDG.E R24, desc[UR6][R8.64] ;  /* 0x0000000608187981 */ /* 0x0000a2000c1e1900 */
[C---:B------:R-:W-:Y:S01]  /*4810*/  IMAD.WIDE.U32 R26, R37.reuse, 0x4, R30 ;  /* 0x00000004251a7825 */ /* 0x040fe200078e001e */
[----:B------:R-:W-:-:S05]  /*4820*/  IADD3 R37, PT, PT, R37, UR8, RZ ;  /* 0x0000000825257c10 */ /* 0x000fca000fffe0ff */
[C---:B-1----:R-:W-:Y:S01]  /*4830*/  IMAD.WIDE.U32 R34, R37.reuse, 0x4, R30 ;  /* 0x0000000425227825 */ /* 0x042fe200078e001e */
[----:B------:R-:W2:Y:S04]  /*4840*/  LDG.E R27, desc[UR6][R26.64] ;  /* 0x000000061a1b7981 */ /* 0x000ea8000c1e1900 */
[----:B------:R1:W2:Y:S01]  /*4850*/  LDG.E R4, desc[UR6][R34.64] ;  /* 0x0000000622047981 */ /* 0x0002a2000c1e1900 */
[----:B---3--:R-:W-:Y:S01]  /*4860*/  FFMA R11, R12, R25, R11 ;  /* 0x000000190c0b7223 */ /* 0x008fe2000000000b */
[----:B0-----:R-:W-:-:S05]  /*4870*/  IADD3 R29, PT, PT, R37, UR8, RZ ;  /* 0x00000008251d7c10 */ /* 0x001fca000fffe0ff */
[C---:B------:R-:W-:Y:S01]  /*4880*/  IMAD.WIDE.U32 R32, R29.reuse, 0x4, R30 ;  /* 0x000000041d207825 */ /* 0x040fe200078e001e */
[----:B------:R-:W-:-:S04]  /*4890*/  IADD3 R29, PT, PT, R29, UR8, RZ ;  /* 0x000000081d1d7c10 */ /* 0x000fc8000fffe0ff */
[----:B------:R0:W3:Y:S01]  /*48a0*/  LDG.E R25, desc[UR6][R32.64] ;  /* 0x0000000620197981 */ /* 0x0000e2000c1e1900 */
        /* <DEDUP_REMOVED lines=8> */
[----:B------:R-:W3:Y:S04]  /*4930*/  LDG.E R22, desc[UR6][R22.64] ;  /* 0x0000000616167981 */ /* 0x000ee8000c1e1900 */
[----:B------:R-:W-:-:S05]  /*4940*/  IMAD.WIDE.U32 R36, R29, 0x4, R30 ;  /* 0x000000041d247825 */ /* 0x000fca00078e001e */
[----:B------:R-:W3:Y:S04]  /*4950*/  LDG.E R20, desc[UR6][R36.64] ;  /* 0x0000000624147981 */ /* 0x000ee8000c1e1900 */
[----:B------:R1:W3:Y:S01]  /*4960*/  LDG.E R23, desc[UR6][R34.64] ;  /* 0x0000000622177981 */ /* 0x0002e2000c1e1900 */
[----:B-----5:R-:W-:-:S04]  /*4970*/  FFMA R15, R8, R21, R15 ;  /* 0x00000015080f7223 */ /* 0x020fc8000000000f */
[----:B------:R-:W-:Y:S02]  /*4980*/  FFMA R18, R18, R9, R15 ;  /* 0x0000000912127223 */ /* 0x000fe4000000000f */
[----:B------:R-:W4:Y:S01]  /*4990*/  LDS.128 R12, [UR4+0x3e0] ;  /* 0x0003e004ff0c7984 */ /* 0x000f220008000c00 */
        /* <DEDUP_REMOVED lines=11> */
[----:B------:R-:W-:-:S05]  /*4a50*/  IADD3 R29, PT, PT, R29, UR8, RZ ;  /* 0x000000081d1d7c10 */ /* 0x000fca000fffe0ff */
[C---:B------:R-:W-:Y:S01]  /*4a60*/  IMAD.WIDE.U32 R36, R29.reuse, 0x4, R30 ;  /* 0x000000041d247825 */ /* 0x040fe200078e001e */
[----:B------:R-:W-:-:S04]  /*4a70*/  IADD3 R29, PT, PT, R29, UR8, RZ ;  /* 0x000000081d1d7c10 */ /* 0x000fc8000fffe0ff */
[----:B------:R-:W5:Y:S01]  /*4a80*/  LDG.E R16, desc[UR6][R36.64] ;  /* 0x0000000624107981 */ /* 0x000f62000c1e1900 */
[----:B-1----:R-:W-:-:S04]  /*4a90*/  IMAD.WIDE.U32 R34, R29, 0x4, R30 ;  /* 0x000000041d227825 */ /* 0x002fc800078e001e */
[----:B----4-:R-:W-:Y:S02]  /*4aa0*/  FFMA R11, R12, R17, R11 ;  /* 0x000000110c0b7223 */ /* 0x010fe4000000000b */
[----:B------:R-:W4:Y:S02]  /*4ab0*/  LDG.E R17, desc[UR6][R34.64] ;  /* 0x0000000622117981 */ /* 0x000f24000c1e1900 */
[----:B------:R-:W-:Y:S02]  /*4ac0*/  FFMA R6, R6, R13, R11 ;  /* 0x0000000d06067223 */ /* 0x000fe4000000000b */
[----:B------:R-:W1:Y:S01]  /*4ad0*/  LDS.128 R8, [UR4+0x3f0] ;  /* 0x0003f004ff087984 */ /* 0x000e620008000c00 */
[----:B------:R-:W-:Y:S01]  /*4ae0*/  IADD3 R13, PT, PT, R29, UR8, RZ ;  /* 0x000000081d0d7c10 */ /* 0x000fe2000fffe0ff */
[----:B------:R-:W-:-:S03]  /*4af0*/  FFMA R7, R7, R14, R6 ;  /* 0x0000000e07077223 */ /* 0x000fc60000000006 */
[C---:B0-----:R-:W-:Y:S01]  /*4b00*/  IADD3 R33, PT, PT, R13.reuse, UR8, RZ ;  /* 0x000000080d217c10 */ /* 0x041fe2000fffe0ff */
[----:B------:R-:W-:-:S04]  /*4b10*/  IMAD.WIDE.U32 R12, R13, 0x4, R30 ;  /* 0x000000040d0c7825 */ /* 0x000fc800078e001e */
[----:B--2---:R-:W-:Y:S01]  /*4b20*/  FFMA R15, R2, R15, R7 ;  /* 0x0000000f020f7223 */ /* 0x004fe20000000007 */
[C---:B------:R-:W-:Y:S01]  /*4b30*/  IMAD.WIDE.U32 R28, R33.reuse, 0x4, R30 ;  /* 0x00000004211c7825 */ /* 0x040fe200078e001e */
[----:B------:R-:W-:Y:S01]  /*4b40*/  IADD3 R33, PT, PT, R33, UR8, RZ ;  /* 0x0000000821217c10 */ /* 0x000fe2000fffe0ff */
[----:B------:R0:W2:Y:S04]  /*4b50*/  LDG.E R6, desc[UR6][R12.64] ;  /* 0x000000060c067981 */ /* 0x0000a8000c1e1900 */
[----:B------:R0:W2:Y:S01]  /*4b60*/  LDG.E R7, desc[UR6][R28.64] ;  /* 0x000000061c077981 */ /* 0x0000a2000c1e1900 */
[----:B-1----:R-:W-:Y:S01]  /*4b70*/  FFMA R15, R8, R3, R15 ;  /* 0x00000003080f7223 */ /* 0x002fe2000000000f */
[----:B------:R-:W-:-:S06]  /*4b80*/  IMAD.WIDE.U32 R2, R33, 0x4, R30 ;  /* 0x0000000421027825 */ /* 0x000fcc00078e001e */
[----:B------:R-:W2:Y:S01]  /*4b90*/  LDG.E R2, desc[UR6][R2.64] ;  /* 0x0000000602027981 */ /* 0x000ea2000c1e1900 */
[----:B------:R-:W-:Y:S01]  /*4ba0*/  IADD3 R33, PT, PT, R33, UR8, RZ ;  /* 0x0000000821217c10 */ /* 0x000fe2000fffe0ff */
[----:B------:R-:W-:Y:S02]  /*4bb0*/  FFMA R24, R24, R9, R15 ;  /* 0x0000000918187223 */ /* 0x000fe4000000000f */
[----:B0-----:R-:W3:Y:S02]  /*4bc0*/  LDS.128 R12, [UR4+0x400] ;  /* 0x00040004ff0c7984 */ /* 0x001ee40008000c00 */
[----:B------:R-:W-:-:S04]  /*4bd0*/  IMAD.WIDE.U32 R36, R33, 0x4, R30 ;  /* 0x0000000421247825 */ /* 0x000fc800078e001e */
[----:B------:R-:W-:Y:S01]  /*4be0*/  FFMA R9, R27, R10, R24 ;  /* 0x0000000a1b097223 */ /* 0x000fe20000000018 */
[----:B------:R-:W-:-:S03]  /*4bf0*/  IADD3 R33, PT, PT, R33, UR8, RZ ;  /* 0x0000000821217c10 */ /* 0x000fc6000fffe0ff */
[----:B------:R-:W-:Y:S01]  /*4c00*/  FFMA R9, R4, R11, R9 ;  /* 0x0000000b04097223 */ /* 0x000fe20000000009 */
[----:B------:R-:W2:Y:S01]  /*4c10*/  LDG.E R3, desc[UR6][R36.64] ;  /* 0x0000000624037981 */ /* 0x000ea2000c1e1900 */
[----:B------:R-:W-:-:S05]  /*4c20*/  IMAD.WIDE.U32 R10, R33, 0x4, R30 ;  /* 0x00000004210a7825 */ /* 0x000fca00078e001e */
[----:B------:R0:W2:Y:S01]  /*4c30*/  LDG.E R24, desc[UR6][R10.64] ;  /* 0x000000060a187981 */ /* 0x0000a2000c1e1900 */
[----:B------:R-:W-:-:S04]  /*4c40*/  IADD3 R27, PT, PT, R33, UR8, RZ ;  /* 0x00000008211b7c10 */ /* 0x000fc8000fffe0ff */
[C---:B------:R-:W-:Y:S01]  /*4c50*/  IADD3 R29, PT, PT, R27.reuse, UR8, RZ ;  /* 0x000000081b1d7c10 */ /* 0x040fe2000fffe0ff */
[----:B------:R-:W-:-:S04]  /*4c60*/  IMAD.WIDE.U32 R26, R27, 0x4, R30 ;  /* 0x000000041b1a7825 */ /* 0x000fc800078e001e */
[C---:B------:R-:W-:Y:S02]  /*4c70*/  IMAD.WIDE.U32 R34, R29.reuse, 0x4, R30 ;  /* 0x000000041d227825 */ /* 0x040fe400078e001e */
[----:B------:R-:W2:Y:S04]  /*4c80*/  LDG.E R27, desc[UR6][R26.64] ;  /* 0x000000061a1b7981 */ /* 0x000ea8000c1e1900 */
[----:B------:R1:W2:Y:S01]  /*4c90*/  LDG.E R4, desc[UR6][R34.64] ;  /* 0x0000000622047981 */ /* 0x0002a2000c1e1900 */
[----:B------:R-:W-:Y:S01]  /*4ca0*/  IADD3 R29, PT, PT, R29, UR8, RZ ;  /* 0x000000081d1d7c10 */ /* 0x000fe2000fffe0ff */
[----:B---3--:R-:W-:-:S04]  /*4cb0*/  FFMA R9, R12, R25, R9 ;  /* 0x000000190c097223 */ /* 0x008fc80000000009 */
[C---:B------:R-:W-:Y:S01]  /*4cc0*/  IMAD.WIDE.U32 R32, R29.reuse, 0x4, R30 ;  /* 0x000000041d207825 */ /* 0x040fe200078e001e */
[----:B------:R-:W-:-:S04]  /*4cd0*/  IADD3 R29, PT, PT, R29, UR8, RZ ;  /* 0x000000081d1d7c10 */ /* 0x000fc8000fffe0ff */
[----:B------:R3:W2:Y:S01]  /*4ce0*/  LDG.E R25, desc[UR6][R32.64] ;  /* 0x0000000620197981 */ /* 0x0006a2000c1e1900 */
[----:B------:R-:W-:-:S03]  /*4cf0*/  FFMA R22, R22, R13, R9 ;  /* 0x0000000d16167223 */ /* 0x000fc60000000009 */
[----:B0-----:R-:W5:Y:S01]  /*4d00*/  LDS.128 R8, [UR4+0x410] ;  /* 0x00041004ff087984 */ /* 0x001f620008000c00 */
[----:B------:R-:W-:-:S04]  /*4d10*/  FFMA R23, R23, R14, R22 ;  /* 0x0000000e17177223 */ /* 0x000fc80000000016 */
[----:B------:R-:W-:Y:S01]  /*4d20*/  FFMA R15, R20, R15, R23 ;  /* 0x0000000f140f7223 */ /* 0x000fe20000000017 */
[----:B------:R-:W-:-:S06]  /*4d30*/  IMAD.WIDE.U32 R22, R29, 0x4, R30 ;  /* 0x000000041d167825 */ /* 0x000fcc00078e001e */
[----:B------:R-:W2:Y:S01]  /*4d40*/  LDG.E R22, desc[UR6][R22.64] ;  /* 0x0000000616167981 */ /* 0x000ea2000c1e1900 */
[----:B------:R-:W-:-:S05]  /*4d50*/  IADD3 R29, PT, PT, R29, UR8, RZ ;  /* 0x000000081d1d7c10 */ /* 0x000fca000fffe0ff */
[C---:B------:R-:W-:Y:S01]  /*4d60*/  IMAD.WIDE.U32 R36, R29.reuse, 0x4, R30 ;  /* 0x000000041d247825 */ /* 0x040fe200078e001e */
[----:B------:R-:W-:-:S04]  /*4d70*/  IADD3 R29, PT, PT, R29, UR8, RZ ;  /* 0x000000081d1d7c10 */ /* 0x000fc8000fffe0ff */
[----:B------:R0:W2:Y:S01]  /*4d80*/  LDG.E R23, desc[UR6][R36.64] ;  /* 0x0000000624177981 */ /* 0x0000a2000c1e1900 */
[C---:B-1----:R-:W-:Y:S01]  /*4d90*/  IMAD.WIDE.U32 R34, R29.reuse, 0x4, R30 ;  /* 0x000000041d227825 */ /* 0x042fe200078e001e */
[----:B------:R-:W-:-:S04]  /*4da0*/  IADD3 R29, PT, PT, R29, UR8, RZ ;  /* 0x000000081d1d7c10 */ /* 0x000fc8000fffe0ff */
[----:B------:R1:W2:Y:S01]  /*4db0*/  LDG.E R20, desc[UR6][R34.64] ;  /* 0x0000000622147981 */ /* 0x0002a2000c1e1900 */
[----:B-----5:R-:W-:-:S04]  /*4dc0*/  FFMA R15, R8, R21, R15 ;  /* 0x00000015080f7223 */ /* 0x020fc8000000000f */
[----:B------:R-:W-:Y:S02]  /*4dd0*/  FFMA R18, R18, R9, R15 ;  /* 0x0000000912127223 */ /* 0x000fe4000000000f */
[----:B------:R-:W4:Y:S01]  /*4de0*/  LDS.128 R12, [UR4+0x420] ;  /* 0x00042004ff0c7984 */ /* 0x000f220008000c00 */
[C---:B------:R-:W-:Y:S01]  /*4df0*/  IADD3 R9, PT, PT, R29.reuse, UR8, RZ ;  /* 0x000000081d097c10 */ /* 0x040fe2000fffe0ff */
[----:B---3--:R-:W-:-:S04]  /*4e00*/  IMAD.WIDE.U32 R32, R29, 0x4, R30 ;  /* 0x000000041d207825 */ /* 0x008fc800078e001e */
[----:B0-----:R-:W-:Y:S01]  /*4e10*/  IMAD.WIDE.U32 R36, R9, 0x4, R30 ;  /* 0x0000000409247825 */ /* 0x001fe200078e001e */
[----:B------:R0:W3:Y:S03]  /*4e20*/  LDG.E R21, desc[UR6][R32.64] ;  /* 0x0000000620157981 */ /* 0x0000e6000c1e1900 */
[----:B------:R-:W-:Y:S02]  /*4e30*/  FFMA R19, R19, R10, R18 ;  /* 0x0000000a13137223 */ /* 0x000fe40000000012 */
[----:B------:R5:W3:Y:S01]  /*4e40*/  LDG.E R18, desc[UR6][R36.64] ;  /* 0x0000000624127981 */ /* 0x000ae2000c1e1900 */
[----:B------:R-:W-:Y:S01]  /*4e50*/  IADD3 R29, PT, PT, R9, UR8, RZ ;  /* 0x00000008091d7c10 */ /* 0x000fe2000fffe0ff */
[----:B------:R-:W-:-:S04]  /*4e60*/  FFMA R11, R16, R11, R19 ;  /* 0x0000000b100b7223 */ /* 0x000fc80000000013 */
[C---:B-1----:R-:W-:Y:S01]  /*4e70*/  IMAD.WIDE.U32 R34, R29.reuse, 0x4, R30 ;  /* 0x000000041d227825 */ /* 0x042fe200078e001e */
[----:B------:R-:W-:-:S04]  /*4e80*/  IADD3 R29, PT, PT, R29, UR8, RZ ;  /* 0x000000081d1d7c10 */ /* 0x000fc8000fffe0ff */
[----:B------:R1:W3:Y:S01]  /*4e90*/  LDG.E R19, desc[UR6][R34.64] ;  /* 0x0000000622137981 */ /* 0x0002e2000c1e1900 */
[----:B0-----:R-:W-:-:S05]  /*4ea0*/  IMAD.WIDE.U32 R32, R29, 0x4, R30 ;  /* 0x000000041d207825 */ /* 0x001fca00078e001e */
[----:B------:R0:W3:Y:S01]  /*4eb0*/  LDG.E R16, desc[UR6][R32.64] ;  /* 0x0000000620107981 */ /* 0x0000e2000c1e1900 */
[----:B----4-:R-:W-:-:S04]  /*4ec0*/  FFMA R11, R12, R17, R11 ;  /* 0x000000110c0b7223 */ /* 0x010fc8000000000b */
[----:B--2---:R-:W-:Y:S01]  /*4ed0*/  FFMA R6, R6, R13, R11 ;  /* 0x0000000d06067223 */ /* 0x004fe2000000000b */
[----:B------:R-:W-:Y:S01]  /*4ee0*/  IADD3 R13, PT, PT, R29, UR8, RZ ;  /* 0x000000081d0d7c10 */ /* 0x000fe2000fffe0ff */
[----:B------:R-:W2:Y:S02]  /*4ef0*/  LDS.128 R8, [UR4+0x430] ;  /* 0x00043004ff087984 */ /* 0x000ea40008000c00 */
[----:B------:R-:W-:Y:S01]  /*4f00*/  FFMA R7, R7, R14, R6 ;  /* 0x0000000e07077223 */ /* 0x000fe20000000006 */
[C---:B------:R-:W-:Y:S01]  /*4f10*/  IADD3 R17, PT, PT, R13.reuse, UR8, RZ ;  /* 0x000000080d117c10 */ /* 0x040fe2000fffe0ff */
[----:B-----5:R-:W-:-:S04]  /*4f20*/  IMAD.WIDE.U32 R36, R13, 0x4, R30 ;  /* 0x000000040d247825 */ /* 0x020fc800078e001e */
[----:B------:R-:W-:-:S05]  /*4f30*/  IMAD.WIDE.U32 R12, R17, 0x4, R30 ;  /* 0x00000004110c7825 */ /* 0x000fca00078e001e */
[----:B------:R-:W4:Y:S01]  /*4f40*/  LDG.E R6, desc[UR6][R12.64] ;  /* 0x000000060c067981 */ /* 0x000f22000c1e1900 */
[----:B------:R-:W-:Y:S01]  /*4f50*/  FFMA R29, R2, R15, R7 ;  /* 0x0000000f021d7223 */ /* 0x000fe20000000007 */
        /* <DEDUP_REMOVED lines=12> */
[----:B-----5:R-:W-:-:S03]  /*5020*/  IADD3 R37, PT, PT, R15, UR8, RZ ;  /* 0x000000080f257c10 */ /* 0x020fc6000fffe0ff */
[----:B------:R-:W5:Y:S02]  /*5030*/  LDS.128 R12, [UR4+0x440] ;  /* 0x00044004ff0c7984 */ /* 0x000f640008000c00 */
        /* <DEDUP_REMOVED lines=10> */
[----:B-----5:R-:W-:Y:S01]  /*50e0*/  FFMA R11, R12, R25, R11 ;  /* 0x000000190c0b7223 */ /* 0x020fe2000000000b */
[----:B0-----:R-:W-:-:S05]  /*50f0*/  IADD3 R29, PT, PT, R37, UR8, RZ ;  /* 0x00000008251d7c10 */ /* 0x001fca000fffe0ff */
[C---:B------:R-:W-:Y:S01]  /*5100*/  IMAD.WIDE.U32 R32, R29.reuse, 0x4, R30 ;  /* 0x000000041d207825 */ /* 0x040fe200078e001e */
[----:B------:R-:W-:-:S04]  /*5110*/  IADD3 R29, PT, PT, R29, UR8, RZ ;  /* 0x000000081d1d7c10 */ /* 0x000fc8000fffe0ff */
[----:B------:R0:W5:Y:S01]  /*5120*/  LDG.E R25, desc[UR6][R32.64] ;  /* 0x0000000620197981 */ /* 0x000162000c1e1900 */
[----:B------:R-:W-:-:S03]  /*5130*/  FFMA R22, R22, R13, R11 ;  /* 0x0000000d16167223 */ /* 0x000fc6000000000b */
[----:B------:R-:W3:Y:S01]  /*5140*/  LDS.128 R8, [UR4+0x450] ;  /* 0x00045004ff087984 */ /* 0x000ee20008000c00 */
        /* <DEDUP_REMOVED lines=10> */
[----:B---3--:R-:W-:-:S04]  /*51f0*/  FFMA R15, R8, R21, R15 ;  /* 0x00000015080f7223 */ /* 0x008fc8000000000f */
[----:B------:R-:W-:Y:S02]  /*5200*/  FFMA R18, R18, R9, R15 ;  /* 0x0000000912127223 */ /* 0x000fe4000000000f */
[----:B------:R-:W4:Y:S01]  /*5210*/  LDS.128 R12, [UR4+0x460] ;  /* 0x00046004ff0c7984 */ /* 0x000f220008000c00 */
[----:B------:R-:W-:Y:S01]  /*5220*/  IADD3 R29, PT, PT, R29, UR8, RZ ;  /* 0x000000081d1d7c10 */ /* 0x000fe2000fffe0ff */
[----:B------:R-:W-:-:S03]  /*5230*/  FFMA R19, R19, R10, R18 ;  /* 0x0000000a13137223 */ /* 0x000fc60000000012 */
[C---:B------:R-:W-:Y:S01]  /*5240*/  IADD3 R9, PT, PT, R29.reuse, UR8, RZ ;  /* 0x000000081d097c10 */ /* 0x040fe2000fffe0ff */
[----:B0-----:R-:W-:-:S04]  /*5250*/  IMAD.WIDE.U32 R32, R29, 0x4, R30 ;  /* 0x000000041d207825 */ /* 0x001fc800078e001e */
[----:B------:R-:W-:Y:S01]  /*5260*/  FFMA R11, R16, R11, R19 ;  /* 0x0000000b100b7223 */ /* 0x000fe20000000013 */
[C---:B-1----:R-:W-:Y:S01]  /*5270*/  IMAD.WIDE.U32 R34, R9.reuse, 0x4, R30 ;  /* 0x0000000409227825 */ /* 0x042fe200078e001e */
[----:B------:R0:W3:Y:S04]  /*5280*/  LDG.E R21, desc[UR6][R32.64] ;  /* 0x0000000620157981 */ /* 0x0000e8000c1e1900 */
[----:B------:R1:W3:Y:S01]  /*5290*/  LDG.E R18, desc[UR6][R34.64] ;  /* 0x0000000622127981 */ /* 0x0002e2000c1e1900 */
[----:B------:R-:W-:-:S05]  /*52a0*/  IADD3 R29, PT, PT, R9, UR8, RZ ;  /* 0x00000008091d7c10 */ /* 0x000fca000fffe0ff */
[----:B0-----:R-:W-:-:S05]  /*52b0*/  IMAD.WIDE.U32 R32, R29, 0x4, R30 ;  /* 0x000000041d207825 */ /* 0x001fca00078e001e */
[----:B------:R0:W3:Y:S01]  /*52c0*/  LDG.E R19, desc[UR6][R32.64] ;  /* 0x0000000620137981 */ /* 0x0000e2000c1e1900 */
[----:B------:R-:W-:-:S05]  /*52d0*/  IADD3 R29, PT, PT, R29, UR8, RZ ;  /* 0x000000081d1d7c10 */ /* 0x000fca000fffe0ff */
[C---:B------:R-:W-:Y:S01]  /*52e0*/  IMAD.WIDE.U32 R36, R29.reuse, 0x4, R30 ;  /* 0x000000041d247825 */ /* 0x040fe200078e001e */
[----:B------:R-:W-:-:S04]  /*52f0*/  IADD3 R29, PT, PT, R29, UR8, RZ ;  /* 0x000000081d1d7c10 */ /* 0x000fc8000fffe0ff */
[----:B------:R-:W3:Y:S01]  /*5300*/  LDG.E R16, desc[UR6][R36.64] ;  /* 0x0000000624107981 */ /* 0x000ee2000c1e1900 */
        /* <DEDUP_REMOVED lines=19> */
[----:B0-----:R-:W5:Y:S02]  /*5440*/  LDS.128 R12, [UR4+0x480] ;  /* 0x00048004ff0c7984 */ /* 0x001f640008000c00 */
        /* <DEDUP_REMOVED lines=14> */
[----:B-----5:R-:W-:-:S04]  /*5530*/  FFMA R9, R12, R25, R9 ;  /* 0x000000190c097223 */ /* 0x020fc80000000009 */
[C---:B------:R-:W-:Y:S01]  /*5540*/  IMAD.WIDE.U32 R32, R29.reuse, 0x4, R30 ;  /* 0x000000041d207825 */ /* 0x040fe200078e001e */
[----:B------:R-:W-:-:S04]  /*5550*/  IADD3 R29, PT, PT, R29, UR8, RZ ;  /* 0x000000081d1d7c10 */ /* 0x000fc8000fffe0ff */
[----:B------:R5:W2:Y:S01]  /*5560*/  LDG.E R25, desc[UR6][R32.64] ;  /* 0x0000000620197981 */ /* 0x000aa2000c1e1900 */
[----:B------:R-:W-:-:S03]  /*5570*/  FFMA R22, R22, R13, R9 ;  /* 0x0000000d16167223 */ /* 0x000fc60000000009 */
[----:B0-----:R-:W3:Y:S01]  /*5580*/  LDS.128 R8, [UR4+0x490] ;  /* 0x00049004ff087984 */ /* 0x001ee20008000c00 */
        /* <DEDUP_REMOVED lines=11> */
[----:B---3--:R-:W-:-:S04]  /*5640*/  FFMA R15, R8, R21, R15 ;  /* 0x00000015080f7223 */ /* 0x008fc8000000000f */
[----:B------:R-:W-:Y:S02]  /*5650*/  FFMA R18, R18, R9, R15 ;  /* 0x0000000912127223 */ /* 0x000fe4000000000f */
[----:B------:R-:W4:Y:S01]  /*5660*/  LDS.128 R12, [UR4+0x4a0] ;  /* 0x0004a004ff0c7984 */ /* 0x000f220008000c00 */
[C---:B------:R-:W-:Y:S01]  /*5670*/  IADD3 R9, PT, PT, R29.reuse, UR8, RZ ;  /* 0x000000081d097c10 */ /* 0x040fe2000fffe0ff */
[----:B-----5:R-:W-:-:S04]  /*5680*/  IMAD.WIDE.U32 R32, R29, 0x4, R30 ;  /* 0x000000041d207825 */ /* 0x020fc800078e001e */
        /* <DEDUP_REMOVED lines=1159> */
[----:B------:R0:W3:Y:S01]  /*9f00*/  LDG.E R21, desc[UR6][R32.64] ;  /* 0x0000000620157981 */ /* 0x0000e2000c1e1900 */
[----:B------:R-:W-:-:S03]  /*9f10*/  IADD3 R29, PT, PT, R9, UR8, RZ ;  /* 0x00000008091d7c10 */ /* 0x000fc6000fffe0ff */
[----:B------:R1:W3:Y:S02]  /*9f20*/  LDG.E R18, desc[UR6][R34.64] ;  /* 0x0000000622127981 */ /* 0x0002e4000c1e1900 */
        /* <DEDUP_REMOVED lines=28> */
[----:B------:R-:W-:Y:S01]  /*a0f0*/  IADD3 R33, PT, PT, R33, UR8, RZ ;  /* 0x0000000821217c10 */ /* 0x000fe2000fffe0ff */
[----:B------:R-:W2:Y:S02]  /*a100*/  LDG.E R3, desc[UR6][R36.64] ;  /* 0x0000000624037981 */ /* 0x000ea4000c1e1900 */
[----:B------:R-:W-:Y:S02]  /*a110*/  FFMA R9, R4, R11, R9 ;  /* 0x0000000b04097223 */ /* 0x000fe40000000009 */
[----:B------:R-:W-:-:S05]  /*a120*/  IMAD.WIDE.U32 R10, R33, 0x4, R30 ;  /* 0x00000004210a7825 */ /* 0x000fca00078e001e */
[----:B------:R0:W2:Y:S01]  /*a130*/  LDG.E R24, desc[UR6][R10.64] ;  /* 0x000000060a187981 */ /* 0x0000a2000c1e1900 */
[----:B------:R-:W-:-:S04]  /*a140*/  IADD3 R27, PT, PT, R33, UR8, RZ ;  /* 0x00000008211b7c10 */ /* 0x000fc8000fffe0ff */
[C---:B------:R-:W-:Y:S01]  /*a150*/  IADD3 R29, PT, PT, R27.reuse, UR8, RZ ;  /* 0x000000081b1d7c10 */ /* 0x040fe2000fffe0ff */
[----:B------:R-:W-:-:S06]  /*a160*/  IMAD.WIDE.U32 R26, R27, 0x4, R30 ;  /* 0x000000041b1a7825 */ /* 0x000fcc00078e001e */
[----:B------:R-:W2:Y:S01]  /*a170*/  LDG.E R27, desc[UR6][R26.64] ;  /* 0x000000061a1b7981 */ /* 0x000ea2000c1e1900 */
[C---:B------:R-:W-:Y:S01]  /*a180*/  IMAD.WIDE.U32 R34, R29.reuse, 0x4, R30 ;  /* 0x000000041d227825 */ /* 0x040fe200078e001e */
[----:B------:R-:W-:-:S04]  /*a190*/  IADD3 R29, PT, PT, R29, UR8, RZ ;  /* 0x000000081d1d7c10 */ /* 0x000fc8000fffe0ff */
[----:B------:R1:W2:Y:S01]  /*a1a0*/  LDG.E R4, desc[UR6][R34.64] ;  /* 0x0000000622047981 */ /* 0x0002a2000c1e1900 */
[----:B------:R-:W-:-:S04]  /*a1b0*/  IMAD.WIDE.U32 R32, R29, 0x4, R30 ;  /* 0x000000041d207825 */ /* 0x000fc800078e001e */
[----:B-----5:R-:W-:Y:S01]  /*a1c0*/  FFMA R9, R12, R25, R9 ;  /* 0x000000190c097223 */ /* 0x020fe20000000009 */
[----:B------:R-:W-:Y:S01]  /*a1d0*/  IADD3 R29, PT, PT, R29, UR8, RZ ;  /* 0x000000081d1d7c10 */ /* 0x000fe2000fffe0ff */
[----:B------:R5:W2:Y:S02]  /*a1e0*/  LDG.E R25, desc[UR6][R32.64] ;  /* 0x0000000620197981 */ /* 0x000aa4000c1e1900 */
[----:B------:R-:W-:Y:S02]  /*a1f0*/  FFMA R22, R22, R13, R9 ;  /* 0x0000000d16167223 */ /* 0x000fe40000000009 */
[----:B0-----:R-:W3:Y:S02]  /*a200*/  LDS.128 R8, [UR4+0x910] ;  /* 0x00091004ff087984 */ /* 0x001ee40008000c00 */
[----:B------:R-:W-:-:S04]  /*a210*/  FFMA R23, R23, R14, R22 ;  /* 0x0000000e17177223 */ /* 0x000fc80000000016 */
[----:B------:R-:W-:Y:S01]  /*a220*/  FFMA R15, R20, R15, R23 ;  /* 0x0000000f140f7223 */ /* 0x000fe20000000017 */
[----:B------:R-:W-:-:S06]  /*a230*/  IMAD.WIDE.U32 R22, R29, 0x4, R30 ;  /* 0x000000041d167825 */ /* 0x000fcc00078e001e */
[----:B------:R-:W2:Y:S01]  /*a240*/  LDG.E R22, desc[UR6][R22.64] ;  /* 0x0000000616167981 */ /* 0x000ea2000c1e1900 */
[----:B------:R-:W-:-:S05]  /*a250*/  IADD3 R29, PT, PT, R29, UR8, RZ ;  /* 0x000000081d1d7c10 */ /* 0x000fca000fffe0ff */
[C---:B-1----:R-:W-:Y:S01]  /*a260*/  IMAD.WIDE.U32 R34, R29.reuse, 0x4, R30 ;  /* 0x000000041d227825 */ /* 0x042fe200078e001e */
[----:B------:R-:W-:-:S04]  /*a270*/  IADD3 R29, PT, PT, R29, UR8, RZ ;  /* 0x000000081d1d7c10 */ /* 0x000fc8000fffe0ff */
[----:B------:R0:W2:Y:S01]  /*a280*/  LDG.E R23, desc[UR6][R34.64] ;  /* 0x0000000622177981 */ /* 0x0000a2000c1e1900 */
[C---:B------:R-:W-:Y:S01]  /*a290*/  IMAD.WIDE.U32 R36, R29.reuse, 0x4, R30 ;  /* 0x000000041d247825 */ /* 0x040fe200078e001e */
[----:B------:R-:W-:-:S04]  /*a2a0*/  IADD3 R29, PT, PT, R29, UR8, RZ ;  /* 0x000000081d1d7c10 */ /* 0x000fc8000fffe0ff */
[----:B------:R-:W2:Y:S01]  /*a2b0*/  LDG.E R20, desc[UR6][R36.64] ;  /* 0x0000000624147981 */ /* 0x000ea2000c1e1900 */
[----:B---3--:R-:W-:Y:S01]  /*a2c0*/  FFMA R15, R8, R21, R15 ;  /* 0x00000015080f7223 */ /* 0x008fe2000000000f */
[----:B-----5:R-:W-:-:S04]  /*a2d0*/  IMAD.WIDE.U32 R32, R29, 0x4, R30 ;  /* 0x000000041d207825 */ /* 0x020fc800078e001e */
[----:B------:R-:W-:Y:S02]  /*a2e0*/  FFMA R18, R18, R9, R15 ;  /* 0x0000000912127223 */ /* 0x000fe4000000000f */
[----:B------:R-:W4:Y:S01]  /*a2f0*/  LDS.128 R12, [UR4+0x920] ;  /* 0x00092004ff0c7984 */ /* 0x000f220008000c00 */
[----:B------:R-:W-:-:S03]  /*a300*/  IADD3 R9, PT, PT, R29, UR8, RZ ;  /* 0x000000081d097c10 */ /* 0x000fc6000fffe0ff */
[----:B------:R1:W3:Y:S02]  /*a310*/  LDG.E R21, desc[UR6][R32.64] ;  /* 0x0000000620157981 */ /* 0x0002e4000c1e1900 */
[----:B0-----:R-:W-:-:S04]  /*a320*/  IMAD.WIDE.U32 R34, R9, 0x4, R30 ;  /* 0x0000000409227825 */ /* 0x001fc800078e001e */
[----:B------:R-:W-:Y:S02]  /*a330*/  FFMA R19, R19, R10, R18 ;  /* 0x0000000a13137223 */ /* 0x000fe40000000012 */
[----:B------:R0:W5:Y:S01]  /*a340*/  LDG.E R18, desc[UR6][R34.64] ;  /* 0x0000000622127981 */ /* 0x000162000c1e1900 */
[----:B------:R-:W-:Y:S01]  /*a350*/  IADD3 R29, PT, PT, R9, UR8, RZ ;  /* 0x00000008091d7c10 */ /* 0x000fe2000fffe0ff */
[----:B------:R-:W-:-:S04]  /*a360*/  FFMA R11, R16, R11, R19 ;  /* 0x0000000b100b7223 */ /* 0x000fc80000000013 */
[C---:B-1----:R-:W-:Y:S01]  /*a370*/  IMAD.WIDE.U32 R32, R29.reuse, 0x4, R30 ;  /* 0x000000041d207825 */ /* 0x042fe200078e001e */
[----:B------:R-:W-:-:S04]  /*a380*/  IADD3 R29, PT, PT, R29, UR8, RZ ;  /* 0x000000081d1d7c10 */ /* 0x000fc8000fffe0ff */
[----:B------:R1:W5:Y:S01]  /*a390*/  LDG.E R19, desc[UR6][R32.64] ;  /* 0x0000000620137981 */ /* 0x000362000c1e1900 */
[C---:B------:R-:W-:Y:S01]  /*a3a0*/  IMAD.WIDE.U32 R36, R29.reuse, 0x4, R30 ;  /* 0x000000041d247825 */ /* 0x040fe200078e001e */
[----:B------:R-:W-:-:S04]  /*a3b0*/  IADD3 R29, PT, PT, R29, UR8, RZ ;  /* 0x000000081d1d7c10 */ /* 0x000fc8000fffe0ff */
[----:B------:R1:W5:Y:S01]  /*a3c0*/  LDG.E R16, desc[UR6][R36.64] ;  /* 0x0000000624107981 */ /* 0x000362000c1e1900 */
[----:B0-----:R-:W-:-:S04]  /*a3d0*/  IMAD.WIDE.U32 R34, R29, 0x4, R30 ;  /* 0x000000041d227825 */ /* 0x001fc800078e001e */
[----:B----4-:R-:W-:Y:S02]  /*a3e0*/  FFMA R11, R12, R17, R11 ;  /* 0x000000110c0b7223 */ /* 0x010fe4000000000b */
[----:B------:R-:W4:Y:S02]  /*a3f0*/  LDG.E R17, desc[UR6][R34.64] ;  /* 0x0000000622117981 */ /* 0x000f24000c1e1900 */
[----:B--2---:R-:W-:Y:S01]  /*a400*/  FFMA R6, R6, R13, R11 ;  /* 0x0000000d06067223 */ /* 0x004fe2000000000b */
[----:B------:R-:W-:Y:S01]  /*a410*/  IADD3 R13, PT, PT, R29, UR8, RZ ;  /* 0x000000081d0d7c10 */ /* 0x000fe2000fffe0ff */
[----:B------:R-:W0:Y:S02]  /*a420*/  LDS.128 R8, [UR4+0x930] ;  /* 0x00093004ff087984 */ /* 0x000e240008000c00 */
[----:B------:R-:W-:Y:S01]  /*a430*/  FFMA R7, R7, R14, R6 ;  /* 0x0000000e07077223 */ /* 0x000fe20000000006 */
[----:B------:R-:W-:-:S03]  /*a440*/  IADD3 R29, PT, PT, R13, UR8, RZ ;  /* 0x000000080d1d7c10 */ /* 0x000fc6000fffe0ff */
[----:B-1----:R-:W-:Y:S01]  /*a450*/  FFMA R33, R2, R15, R7 ;  /* 0x0000000f02217223 */ /* 0x002fe20000000007 */
[----:B------:R-:W-:-:S05]  /*a460*/  IMAD.WIDE.U32 R14, R13, 0x4, R30 ;  /* 0x000000040d0e7825 */ /* 0x000fca00078e001e */
[----:B------:R-:W2:Y:S01]  /*a470*/  LDG.E R6, desc[UR6][R14.64] ;  /* 0x000000060e067981 */ /* 0x000ea2000c1e1900 */
[C---:B------:R-:W-:Y:S01]  /*a480*/  IMAD.WIDE.U32 R12, R29.reuse, 0x4, R30 ;  /* 0x000000041d0c7825 */ /* 0x040fe200078e001e */
[----:B------:R-:W-:-:S03]  /*a490*/  IADD3 R29, PT, PT, R29, UR8, RZ ;  /* 0x000000081d1d7c10 */ /* 0x000fc6000fffe0ff */
[----:B0-----:R-:W-:Y:S01]  /*a4a0*/  FFMA R3, R8, R3, R33 ;  /* 0x0000000308037223 */ /* 0x001fe20000000021 */
[C---:B------:R-:W-:Y:S01]  /*a4b0*/  IADD3 R37, PT, PT, R29.reuse, UR8, RZ ;  /* 0x000000081d257c10 */ /* 0x040fe2000fffe0ff */
[--C-:B------:R-:W-:Y:S01]  /*a4c0*/  IMAD.WIDE.U32 R32, R29, 0x4, R30.reuse ;  /* 0x000000041d207825 */ /* 0x100fe200078e001e */
[----:B------:R0:W2:Y:S03]  /*a4d0*/  LDG.E R7, desc[UR6][R12.64] ;  /* 0x000000060c077981 */ /* 0x0000a6000c1e1900 */
[----:B------:R-:W-:Y:S01]  /*a4e0*/  IMAD.WIDE.U32 R28, R37, 0x4, R30 ;  /* 0x00000004251c7825 */ /* 0x000fe200078e001e */
[----:B------:R-:W2:Y:S03]  /*a4f0*/  LDG.E R2, desc[UR6][R32.64] ;  /* 0x0000000620027981 */ /* 0x000ea6000c1e1900 */
[----:B------:R-:W-:-:S02]  /*a500*/  FFMA R24, R24, R9, R3 ;  /* 0x0000000918187223 */ /* 0x000fc40000000003 */
[----:B------:R1:W2:Y:S01]  /*a510*/  LDG.E R3, desc[UR6][R28.64] ;  /* 0x000000061c037981 */ /* 0x0002a2000c1e1900 */
[----:B------:R-:W-:-:S03]  /*a520*/  IADD3 R37, PT, PT, R37, UR8, RZ ;  /* 0x0000000825257c10 */ /* 0x000fc6000fffe0ff */
[----:B0-----:R-:W0:Y:S02]  /*a530*/  LDS.128 R12, [UR4+0x940] ;  /* 0x00094004ff0c7984 */ /* 0x001e240008000c00 */
[----:B------:R-:W-:-:S04]  /*a540*/  IMAD.WIDE.U32 R8, R37, 0x4, R30 ;  /* 0x0000000425087825 */ /* 0x000fc800078e001e */
[----:B------:R-:W-:Y:S02]  /*a550*/  FFMA R27, R27, R10, R24 ;  /* 0x0000000a1b1b7223 */ /* 0x000fe40000000018 */
[----:B------:R1:W2:Y:S02]  /*a560*/  LDG.E R24, desc[UR6][R8.64] ;  /* 0x0000000608187981 */ /* 0x0002a4000c1e1900 */
[----:B------:R-:W-:Y:S01]  /*a570*/  FFMA R11, R4, R11, R27 ;  /* 0x0000000b040b7223 */ /* 0x000fe2000000001b */
[----:B------:R-:W-:-:S05]  /*a580*/  IADD3 R37, PT, PT, R37, UR8, RZ ;  /* 0x0000000825257c10 */ /* 0x000fca000fffe0ff */
[C---:B------:R-:W-:Y:S01]  /*a590*/  IMAD.WIDE.U32 R26, R37.reuse, 0x4, R30 ;  /* 0x00000004251a7825 */ /* 0x040fe200078e001e */
[----:B------:R-:W-:-:S03]  /*a5a0*/  IADD3 R37, PT, PT, R37, UR8, RZ ;  /* 0x0000000825257c10 */ /* 0x000fc6000fffe0ff */
[----:B0-----:R-:W-:Y:S01]  /*a5b0*/  FFMA R11, R12, R25, R11 ;  /* 0x000000190c0b7223 */ /* 0x001fe2000000000b */
[C---:B-1----:R-:W-:Y:S01]  /*a5c0*/  IADD3 R29, PT, PT, R37.reuse, UR8, RZ ;  /* 0x00000008251d7c10 */ /* 0x042fe2000fffe0ff */
[--C-:B------:R-:W-:Y:S01]  /*a5d0*/  IMAD.WIDE.U32 R34, R37, 0x4, R30.reuse ;  /* 0x0000000425227825 */ /* 0x100fe200078e001e */
[----:B------:R-:W2:Y:S03]  /*a5e0*/  LDG.E R27, desc[UR6][R26.64] ;  /* 0x000000061a1b7981 */ /* 0x000ea6000c1e1900 */
[C---:B------:R-:W-:Y:S01]  /*a5f0*/  IMAD.WIDE.U32 R32, R29.reuse, 0x4, R30 ;  /* 0x000000041d207825 */ /* 0x040fe200078e001e */
[----:B------:R-:W-:Y:S01]  /*a600*/  IADD3 R29, PT, PT, R29, UR8, RZ ;  /* 0x000000081d1d7c10 */ /* 0x000fe2000fffe0ff */
[----:B------:R0:W2:Y:S04]  /*a610*/  LDG.E R4, desc[UR6][R34.64] ;  /* 0x0000000622047981 */ /* 0x0000a8000c1e1900 */
[----:B------:R1:W2:Y:S01]  /*a620*/  LDG.E R25, desc[UR6][R32.64] ;  /* 0x0000000620197981 */ /* 0x0002a2000c1e1900 */
[----:B------:R-:W-:-:S03]  /*a630*/  FFMA R22, R22, R13, R11 ;  /* 0x0000000d16167223 */ /* 0x000fc6000000000b */
[----:B------:R-:W3:Y:S01]  /*a640*/  LDS.128 R8, [UR4+0x950] ;  /* 0x00095004ff087984 */ /* 0x000ee20008000c00 */
        /* <DEDUP_REMOVED lines=10> */
[----:B---3--:R-:W-:-:S04]  /*a6f0*/  FFMA R15, R8, R21, R15 ;  /* 0x00000015080f7223 */ /* 0x008fc8000000000f */
[----:B-----5:R-:W-:Y:S02]  /*a700*/  FFMA R18, R18, R9, R15 ;  /* 0x0000000912127223 */ /* 0x020fe4000000000f */
[----:B------:R-:W4:Y:S01]  /*a710*/  LDS.128 R12, [UR4+0x960] ;  /* 0x00096004ff0c7984 */ /* 0x000f220008000c00 */
[----:B------:R-:W-:Y:S01]  /*a720*/  IADD3 R29, PT, PT, R29, UR8, RZ ;  /* 0x000000081d1d7c10 */ /* 0x000fe2000fffe0ff */
[----:B------:R-:W-:-:S03]  /*a730*/  FFMA R19, R19, R10, R18 ;  /* 0x0000000a13137223 */ /* 0x000fc60000000012 */
[C---:B------:R-:W-:Y:S01]  /*a740*/  IADD3 R9, PT, PT, R29.reuse, UR8, RZ ;  /* 0x000000081d097c10 */ /* 0x040fe2000fffe0ff */
[----:B-1----:R-:W-:-:S04]  /*a750*/  IMAD.WIDE.U32 R32, R29, 0x4, R30 ;  /* 0x000000041d207825 */ /* 0x002fc800078e001e */
[----:B------:R-:W-:Y:S01]  /*a760*/  FFMA R11, R16, R11, R19 ;  /* 0x0000000b100b7223 */ /* 0x000fe20000000013 */
[C---:B0-----:R-:W-:Y:S01]  /*a770*/  IMAD.WIDE.U32 R34, R9.reuse, 0x4, R30 ;  /* 0x0000000409227825 */ /* 0x041fe200078e001e */
[----:B------:R0:W3:Y:S01]  /*a780*/  LDG.E R21, desc[UR6][R32.64] ;  /* 0x0000000620157981 */ /* 0x0000e2000c1e1900 */
[----:B------:R-:W-:-:S03]  /*a790*/  IADD3 R29, PT, PT, R9, UR8, RZ ;  /* 0x00000008091d7c10 */ /* 0x000fc6000fffe0ff */
[----:B------:R1:W5:Y:S02]  /*a7a0*/  LDG.E R18, desc[UR6][R34.64] ;  /* 0x0000000622127981 */ /* 0x000364000c1e1900 */
        /* <DEDUP_REMOVED lines=9> */
[----:B--2---:R-:W-:Y:S02]  /*a840*/  FFMA R6, R6, R13, R11 ;  /* 0x0000000d06067223 */ /* 0x004fe4000000000b */
[----:B------:R-:W1:Y:S01]  /*a850*/  LDS.128 R8, [UR4+0x970] ;  /* 0x00097004ff087984 */ /* 0x000e620008000c00 */
[----:B------:R-:W-:-:S04]  /*a860*/  IADD3 R13, PT, PT, R29, UR8, RZ ;  /* 0x000000081d0d7c10 */ /* 0x000fc8000fffe0ff */
[----:B0-----:R-:W-:Y:S01]  /*a870*/  IADD3 R33, PT, PT, R13, UR8, RZ ;  /* 0x000000080d217c10 */ /* 0x001fe2000fffe0ff */
[----:B------:R-:W-:Y:S01]  /*a880*/  FFMA R7, R7, R14, R6 ;  /* 0x0000000e07077223 */ /* 0x000fe20000000006 */
[----:B------:R-:W-:-:S04]  /*a890*/  IMAD.WIDE.U32 R12, R13, 0x4, R30 ;  /* 0x000000040d0c7825 */ /* 0x000fc800078e001e */
[----:B------:R-:W-:Y:S01]  /*a8a0*/  FFMA R15, R2, R15, R7 ;  /* 0x0000000f020f7223 */ /* 0x000fe20000000007 */
        /* <DEDUP_REMOVED lines=9> */
[----:B0-----:R-:W0:Y:S02]  /*a940*/  LDS.128 R12, [UR4+0x980] ;  /* 0x00098004ff0c7984 */ /* 0x001e240008000c00 */
[----:B------:R-:W-:-:S05]  /*a950*/  IMAD.WIDE.U32 R8, R33, 0x4, R30 ;  /* 0x0000000421087825 */ /* 0x000fca00078e001e */
[----:B------:R0:W2:Y:S01]  /*a960*/  LDG.E R3, desc[UR6][R8.64] ;  /* 0x0000000608037981 */ /* 0x0000a2000c1e1900 */
[----:B------:R-:W-:Y:S01]  /*a970*/  IADD3 R33, PT, PT, R33, UR8, RZ ;  /* 0x0000000821217c10 */ /* 0x000fe2000fffe0ff */
[----:B------:R-:W-:-:S03]  /*a980*/  FFMA R27, R27, R10, R24 ;  /* 0x0000000a1b1b7223 */ /* 0x000fc60000000018 */
[----:B------:R-:W-:Y:S01]  /*a990*/  IADD3 R29, PT, PT, R33, UR8, RZ ;  /* 0x00000008211d7c10 */ /* 0x000fe2000fffe0ff */
[----:B------:R-:W-:-:S04]  /*a9a0*/  FFMA R11, R4, R11, R27 ;  /* 0x0000000b040b7223 */ /* 0x000fc8000000001b */
[C---:B------:R-:W-:Y:S01]  /*a9b0*/  IMAD.WIDE.U32 R26, R29.reuse, 0x4, R30 ;  /* 0x000000041d1a7825 */ /* 0x040fe200078e001e */
[----:B------:R-:W-:-:S03]  /*a9c0*/  IADD3 R29, PT, PT, R29, UR8, RZ ;  /* 0x000000081d1d7c10 */ /* 0x000fc6000fffe0ff */
[--C-:B------:R-:W-:Y:S02]  /*a9d0*/  IMAD.WIDE.U32 R36, R33, 0x4, R30.reuse ;  /* 0x0000000421247825 */ /* 0x100fe400078e001e */
[----:B------:R-:W2:Y:S02]  /*a9e0*/  LDG.E R27, desc[UR6][R26.64] ;  /* 0x000000061a1b7981 */ /* 0x000ea4000c1e1900 */
[C-C-:B------:R-:W-:Y:S01]  /*a9f0*/  IMAD.WIDE.U32 R34, R29.reuse, 0x4, R30.reuse ;  /* 0x000000041d227825 */ /* 0x140fe200078e001e */
[----:B------:R-:W-:Y:S01]  /*aa00*/  IADD3 R29, PT, PT, R29, UR8, RZ ;  /* 0x000000081d1d7c10 */ /* 0x000fe2000fffe0ff */
[----:B------:R-:W2:Y:S04]  /*aa10*/  LDG.E R24, desc[UR6][R36.64] ;  /* 0x0000000624187981 */ /* 0x000ea8000c1e1900 */
[C---:B------:R-:W-:Y:S01]  /*aa20*/  IMAD.WIDE.U32 R32, R29.reuse, 0x4, R30 ;  /* 0x000000041d207825 */ /* 0x040fe200078e001e */
[----:B------:R-:W-:Y:S01]  /*aa30*/  IADD3 R29, PT, PT, R29, UR8, RZ ;  /* 0x000000081d1d7c10 */ /* 0x000fe2000fffe0ff */
[----:B------:R1:W2:Y:S02]  /*aa40*/  LDG.E R4, desc[UR6][R34.64] ;  /* 0x0000000622047981 */ /* 0x0002a4000c1e1900 */
[----:B0-----:R-:W-:-:S02]  /*aa50*/  FFMA R9, R12, R25, R11 ;  /* 0x000000190c097223 */ /* 0x001fc4000000000b */
[----:B------:R0:W2:Y:S02]  /*aa60*/  LDG.E R25, desc[UR6][R32.64] ;  /* 0x0000000620197981 */ /* 0x0000a4000c1e1900 */
[----:B------:R-:W-:Y:S02]  /*aa70*/  FFMA R22, R22, R13, R9 ;  /* 0x0000000d16167223 */ /* 0x000fe40000000009 */
[----:B------:R-:W3:Y:S02]  /*aa80*/  LDS.128 R8, [UR4+0x990] ;  /* 0x00099004ff087984 */ /* 0x000ee40008000c00 */
        /* <DEDUP_REMOVED lines=12> */
[----:B0-----:R-:W-:-:S04]  /*ab50*/  IMAD.WIDE.U32 R32, R29, 0x4, R30 ;  /* 0x000000041d207825 */ /* 0x001fc800078e001e */
[----:B-----5:R-:W-:Y:S02]  /*ab60*/  FFMA R18, R18, R9, R15 ;  /* 0x0000000912127223 */ /* 0x020fe4000000000f */
[----:B------:R-:W4:Y:S01]  /*ab70*/  LDS.128 R12, [UR4+0x9a0] ;  /* 0x0009a004ff0c7984 */ /* 0x000f220008000c00 */
[----:B------:R-:W-:-:S03]  /*ab80*/  IADD3 R9, PT, PT, R29, UR8, RZ ;  /* 0x000000081d097c10 */ /* 0x000fc6000fffe0ff */
[----:B------:R0:W3:Y:S02]  /*ab90*/  LDG.E R21, desc[UR6][R32.64] ;  /* 0x0000000620157981 */ /* 0x0000e4000c1e1900 */
[----:B-1----:R-:W-:-:S04]  /*aba0*/  IMAD.WIDE.U32 R34, R9, 0x4, R30 ;  /* 0x0000000409227825 */ /* 0x002fc800078e001e */
[----:B------:R-:W-:Y:S02]  /*abb0*/  FFMA R19, R19, R10, R18 ;  /* 0x0000000a13137223 */ /* 0x000fe40000000012 */
[----:B------:R1:W5:Y:S01]  /*abc0*/  LDG.E R18, desc[UR6][R34.64] ;  /* 0x0000000622127981 */ /* 0x000362000c1e1900 */
[----:B------:R-:W-:Y:S01]  /*abd0*/  IADD3 R29, PT, PT, R9, UR8, RZ ;  /* 0x00000008091d7c10 */ /* 0x000fe2000fffe0ff */
[----:B------:R-:W-:-:S04]  /*abe0*/  FFMA R11, R16, R11, R19 ;  /* 0x0000000b100b7223 */ /* 0x000fc80000000013 */
[C---:B0-----:R-:W-:Y:S01]  /*abf0*/  IMAD.WIDE.U32 R32, R29.reuse, 0x4, R30 ;  /* 0x000000041d207825 */ /* 0x041fe200078e001e */
[----:B------:R-:W-:-:S04]  /*ac00*/  IADD3 R29, PT, PT, R29, UR8, RZ ;  /* 0x000000081d1d7c10 */ /* 0x000fc8000fffe0ff */
[----:B------:R0:W5:Y:S01]  /*ac10*/  LDG.E R19, desc[UR6][R32.64] ;  /* 0x0000000620137981 */ /* 0x000162000c1e1900 */
[C---:B------:R-:W-:Y:S01]  /*ac20*/  IMAD.WIDE.U32 R36, R29.reuse, 0x4, R30 ;  /* 0x000000041d247825 */ /* 0x040fe200078e001e */
[----:B------:R-:W-:-:S04]  /*ac30*/  IADD3 R29, PT, PT, R29, UR8, RZ ;  /* 0x000000081d1d7c10 */ /* 0x000fc8000fffe0ff */
[----:B------:R0:W5:Y:S01]  /*ac40*/  LDG.E R16, desc[UR6][R36.64] ;  /* 0x0000000624107981 */ /* 0x000162000c1e1900 */
[----:B-1----:R-:W-:-:S04]  /*ac50*/  IMAD.WIDE.U32 R34, R29, 0x4, R30 ;  /* 0x000000041d227825 */ /* 0x002fc800078e001e */
[----:B----4-:R-:W-:Y:S02]  /*ac60*/  FFMA R11, R12, R17, R11 ;  /* 0x000000110c0b7223 */ /* 0x010fe4000000000b */
[----:B------:R-:W4:Y:S02]  /*ac70*/  LDG.E R17, desc[UR6][R34.64] ;  /* 0x0000000622117981 */ /* 0x000f24000c1e1900 */
[----:B--2---:R-:W-:Y:S01]  /*ac80*/  FFMA R6, R6, R13, R11 ;  /* 0x0000000d06067223 */ /* 0x004fe2000000000b */
[----:B------:R-:W-:Y:S01]  /*ac90*/  IADD3 R13, PT, PT, R29, UR8, RZ ;  /* 0x000000081d0d7c10 */ /* 0x000fe2000fffe0ff */
[----:B------:R-:W1:Y:S02]  /*aca0*/  LDS.128 R8, [UR4+0x9b0] ;  /* 0x0009b004ff087984 */ /* 0x000e640008000c00 */
[----:B------:R-:W-:Y:S01]  /*acb0*/  FFMA R7, R7, R14, R6 ;  /* 0x0000000e07077223 */ /* 0x000fe20000000006 */
[----:B------:R-:W-:-:S03]  /*acc0*/  IADD3 R29, PT, PT, R13, UR8, RZ ;  /* 0x000000080d1d7c10 */ /* 0x000fc6000fffe0ff */
[----:B0-----:R-:W-:Y:S01]  /*acd0*/  FFMA R33, R2, R15, R7 ;  /* 0x0000000f02217223 */ /* 0x001fe20000000007 */
[----:B------:R-:W-:-:S05]  /*ace0*/  IMAD.WIDE.U32 R14, R13, 0x4, R30 ;  /* 0x000000040d0e7825 */ /* 0x000fca00078e001e */
[----:B------:R-:W2:Y:S01]  /*acf0*/  LDG.E R6, desc[UR6][R14.64] ;  /* 0x000000060e067981 */ /* 0x000ea2000c1e1900 */
[C---:B------:R-:W-:Y:S01]  /*ad00*/  IMAD.WIDE.U32 R12, R29.reuse, 0x4, R30 ;  /* 0x000000041d0c7825 */ /* 0x040fe200078e001e */
[----:B------:R-:W-:-:S03]  /*ad10*/  IADD3 R29, PT, PT, R29, UR8, RZ ;  /* 0x000000081d1d7c10 */ /* 0x000fc6000fffe0ff */
[----:B-1----:R-:W-:Y:S01]  /*ad20*/  FFMA R37, R8, R3, R33 ;  /* 0x0000000308257223 */ /* 0x002fe20000000021 */
[C---:B------:R-:W-:Y:S01]  /*ad30*/  IADD3 R8, PT, PT, R29.reuse, UR8, RZ ;  /* 0x000000081d087c10 */ /* 0x040fe2000fffe0ff */
[--C-:B------:R-:W-:Y:S01]  /*ad40*/  IMAD.WIDE.U32 R32, R29, 0x4, R30.reuse ;  /* 0x000000041d207825 */ /* 0x100fe200078e001e */
[----:B------:R0:W2:Y:S03]  /*ad50*/  LDG.E R7, desc[UR6][R12.64] ;  /* 0x000000060c077981 */ /* 0x0000a6000c1e1900 */
[C---:B------:R-:W-:Y:S01]  /*ad60*/  IMAD.WIDE.U32 R28, R8.reuse, 0x4, R30 ;  /* 0x00000004081c7825 */ /* 0x040fe200078e001e */
[----:B------:R-:W2:Y:S04]  /*ad70*/  LDG.E R2, desc[UR6][R32.64] ;  /* 0x0000000620027981 */ /* 0x000ea8000c1e1900 */
[----:B------:R1:W2:Y:S04]  /*ad80*/  LDG.E R3, desc[UR6][R28.64] ;  /* 0x000000061c037981 */ /* 0x0002a8000c1e1900 */
[----:B0-----:R-:W0:Y:S01]  /*ad90*/  LDS.128 R12, [UR4+0x9c0] ;  /* 0x0009c004ff0c7984 */ /* 0x001e220008000c00 */
[----:B------:R-:W-:Y:S01]  /*ada0*/  IADD3 R35, PT, PT, R8, UR8, RZ ;  /* 0x0000000808237c10 */ /* 0x000fe2000fffe0ff */
[----:B------:R-:W-:-:S04]  /*adb0*/  FFMA R24, R24, R9, R37 ;  /* 0x0000000918187223 */ /* 0x000fc80000000025 */
[----:B------:R-:W-:-:S04]  /*adc0*/  IMAD.WIDE.U32 R8, R35, 0x4, R30 ;  /* 0x0000000423087825 */ /* 0x000fc800078e001e */
[----:B------:R-:W-:Y:S02]  /*add0*/  FFMA R27, R27, R10, R24 ;  /* 0x0000000a1b1b7223 */ /* 0x000fe40000000018 */
[----:B------:R0:W2:Y:S02]  /*ade0*/  LDG.E R24, desc[UR6][R8.64] ;  /* 0x0000000608187981 */ /* 0x0000a4000c1e1900 */
[----:B------:R-:W-:Y:S01]  /*adf0*/  FFMA R11, R4, R11, R27 ;  /* 0x0000000b040b7223 */ /* 0x000fe2000000001b */
[----:B------:R-:W-:-:S04]  /*ae00*/  IADD3 R35, PT, PT, R35, UR8, RZ ;  /* 0x0000000823237c10 */ /* 0x000fc8000fffe0ff */
[C---:B-1----:R-:W-:Y:S01]  /*ae10*/  IADD3 R29, PT, PT, R35.reuse, UR8, RZ ;  /* 0x00000008231d7c10 */ /* 0x042fe2000fffe0ff */
[----:B------:R-:W-:-:S04]  /*ae20*/  IMAD.WIDE.U32 R26, R35, 0x4, R30 ;  /* 0x00000004231a7825 */ /* 0x000fc800078e001e */
[----:B0-----:R-:W-:Y:S01]  /*ae30*/  FFMA R11, R12, R25, R11 ;  /* 0x000000190c0b7223 */ /* 0x001fe2000000000b */
[C---:B------:R-:W-:Y:S01]  /*ae40*/  IMAD.WIDE.U32 R34, R29.reuse, 0x4, R30 ;  /* 0x000000041d227825 */ /* 0x040fe200078e001e */
[----:B------:R-:W-:Y:S01]  /*ae50*/  IADD3 R29, PT, PT, R29, UR8, RZ ;  /* 0x000000081d1d7c10 */ /* 0x000fe2000fffe0ff */
[----:B------:R-:W2:Y:S02]  /*ae60*/  LDG.E R27, desc[UR6][R26.64] ;  /* 0x000000061a1b7981 */ /* 0x000ea4000c1e1900 */
[----:B------:R-:W-:Y:S02]  /*ae70*/  FFMA R22, R22, R13, R11 ;  /* 0x0000000d16167223 */ /* 0x000fe4000000000b */
[----:B------:R0:W2:Y:S04]  /*ae80*/  LDG.E R4, desc[UR6][R34.64] ;  /* 0x0000000622047981 */ /* 0x0000a8000c1e1900 */
[----:B------:R-:W3:Y:S01]  /*ae90*/  LDS.128 R8, [UR4+0x9d0] ;  /* 0x0009d004ff087984 */ /* 0x000ee20008000c00 */
[C---:B------:R-:W-:Y:S01]  /*aea0*/  IMAD.WIDE.U32 R32, R29.reuse, 0x4, R30 ;  /* 0x000000041d207825 */ /* 0x040fe200078e001e */
[----:B------:R-:W-:-:S03]  /*aeb0*/  IADD3 R29, PT, PT, R29, UR8, RZ ;  /* 0x000000081d1d7c10 */ /* 0x000fc6000fffe0ff */
[----:B------:R-:W-:Y:S01]  /*aec0*/  FFMA R23, R23, R14, R22 ;  /* 0x0000000e17177223 */ /* 0x000fe20000000016 */
[----:B------:R1:W2:Y:S03]  /*aed0*/  LDG.E R25, desc[UR6][R32.64] ;  /* 0x0000000620197981 */ /* 0x0002a6000c1e1900 */
[----:B------:R-:W-:Y:S01]  /*aee0*/  FFMA R15, R20, R15, R23 ;  /* 0x0000000f140f7223 */ /* 0x000fe20000000017 */
[C---:B------:R-:W-:Y:S01]  /*aef0*/  IMAD.WIDE.U32 R22, R29.reuse, 0x4, R30 ;  /* 0x000000041d167825 */ /* 0x040fe200078e001e */
[----:B------:R-:W-:-:S05]  /*af00*/  IADD3 R29, PT, PT, R29, UR8, RZ ;  /* 0x000000081d1d7c10 */ /* 0x000fca000fffe0ff */
[C-C-:B------:R-:W-:Y:S01]  /*af10*/  IMAD.WIDE.U32 R36, R29.reuse, 0x4, R30.reuse ;  /* 0x000000041d247825 */ /* 0x140fe200078e001e */
[----:B------:R-:W-:Y:S01]  /*af20*/  IADD3 R29, PT, PT, R29, UR8, RZ ;  /* 0x000000081d1d7c10 */ /* 0x000fe2000fffe0ff */
[----:B------:R-:W2:Y:S04]  /*af30*/  LDG.E R22, desc[UR6][R22.64] ;  /* 0x0000000616167981 */ /* 0x000ea8000c1e1900 */
[----:B0-----:R-:W-:-:S05]  /*af40*/  IMAD.WIDE.U32 R34, R29, 0x4, R30 ;  /* 0x000000041d227825 */ /* 0x001fca00078e001e */
        /* <DEDUP_REMOVED lines=14> */
[----:B------:R-:W-:-:S05]  /*b030*/  IMAD.WIDE.U32 R34, R29, 0x4, R30 ;  /* 0x000000041d227825 */ /* 0x000fca00078e001e */
[----:B------:R2:W5:Y:S01]  /*b040*/  LDG.E R19, desc[UR6][R34.64] ;  /* 0x0000000622137981 */ /* 0x000562000c1e1900 */
[----:B------:R-:W-:-:S05]  /*b050*/  IADD3 R29, PT, PT, R29, UR8, RZ ;  /* 0x000000081d1d7c10 */ /* 0x000fca000fffe0ff */
[----:B0-----:R-:W-:-:S04]  /*b060*/  IMAD.WIDE.U32 R32, R29, 0x4, R30 ;  /* 0x000000041d207825 */ /* 0x001fc800078e001e */
[----:B----4-:R-:W-:Y:S01]  /*b070*/  FFMA R11, R12, R17, R11 ;  /* 0x000000110c0b7223 */ /* 0x010fe2000000000b */
[----:B------:R-:W-:Y:S01]  /*b080*/  IADD3 R29, PT, PT, R29, UR8, RZ ;  /* 0x000000081d1d7c10 */ /* 0x000fe2000fffe0ff */
[----:B------:R0:W4:Y:S04]  /*b090*/  LDG.E R16, desc[UR6][R32.64] ;  /* 0x0000000620107981 */ /* 0x000128000c1e1900 */
[----:B-1----:R-:W-:-:S05]  /*b0a0*/  IMAD.WIDE.U32 R36, R29, 0x4, R30 ;  /* 0x000000041d247825 */ /* 0x002fca00078e001e */
[----:B------:R-:W4:Y:S01]  /*b0b0*/  LDG.E R17, desc[UR6][R36.64] ;  /* 0x0000000624117981 */ /* 0x000f22000c1e1900 */
[----:B--2---:R-:W-:-:S03]  /*b0c0*/  FFMA R6, R6, R13, R11 ;  /* 0x0000000d06067223 */ /* 0x004fc6000000000b */
[----:B------:R-:W1:Y:S01]  /*b0d0*/  LDS.128 R8, [UR4+0x9f0] ;  /* 0x0009f004ff087984 */ /* 0x000e620008000c00 */
[----:B------:R-:W-:-:S04]  /*b0e0*/  IADD3 R13, PT, PT, R29, UR8, RZ ;  /* 0x000000081d0d7c10 */ /* 0x000fc8000fffe0ff */
[----:B------:R-:W-:Y:S01]  /*b0f0*/  IADD3 R29, PT, PT, R13, UR8, RZ ;  /* 0x000000080d1d7c10 */ /* 0x000fe2000fffe0ff */
[----:B------:R-:W-:Y:S01]  /*b100*/  FFMA R7, R7, R14, R6 ;  /* 0x0000000e07077223 */ /* 0x000fe20000000006 */
[----:B------:R-:W-:-:S04]  /*b110*/  IMAD.WIDE.U32 R12, R13, 0x4, R30 ;  /* 0x000000040d0c7825 */ /* 0x000fc800078e001e */
[----:B------:R-:W-:Y:S01]  /*b120*/  FFMA R15, R2, R15, R7 ;  /* 0x0000000f020f7223 */ /* 0x000fe20000000007 */
[C---:B------:R-:W-:Y:S01]  /*b130*/  IMAD.WIDE.U32 R34, R29.reuse, 0x4, R30 ;  /* 0x000000041d227825 */ /* 0x040fe200078e001e */
[----:B------:R-:W-:Y:S01]  /*b140*/  IADD3 R29, PT, PT, R29, UR8, RZ ;  /* 0x000000081d1d7c10 */ /* 0x000fe2000fffe0ff */
[----:B------:R2:W4:Y:S04]  /*b150*/  LDG.E R6, desc[UR6][R12.64] ;  /* 0x000000060c067981 */ /* 0x000528000c1e1900 */
[----:B------:R2:W4:Y:S01]  /*b160*/  LDG.E R7, desc[UR6][R34.64] ;  /* 0x0000000622077981 */ /* 0x000522000c1e1900 */
[----:B-1----:R-:W-:Y:S01]  /*b170*/  FFMA R15, R8, R3, R15 ;  /* 0x00000003080f7223 */ /* 0x002fe2000000000f */
[----:B------:R-:W-:-:S06]  /*b180*/  IMAD.WIDE.U32 R2, R29, 0x4, R30 ;  /* 0x000000041d027825 */ /* 0x000fcc00078e001e */
[----:B------:R-:W4:Y:S01]  /*b190*/  LDG.E R2, desc[UR6][R2.64] ;  /* 0x0000000602027981 */ /* 0x000f22000c1e1900 */
[----:B------:R-:W-:-:S05]  /*b1a0*/  IADD3 R29, PT, PT, R29, UR8, RZ ;  /* 0x000000081d1d7c10 */ /* 0x000fca000fffe0ff */
[----:B0-----:R-:W-:-:S05]  /*b1b0*/  IMAD.WIDE.U32 R32, R29, 0x4, R30 ;  /* 0x000000041d207825 */ /* 0x001fca00078e001e */
[----:B------:R0:W4:Y:S01]  /*b1c0*/  LDG.E R3, desc[UR6][R32.64] ;  /* 0x0000000620037981 */ /* 0x000122000c1e1900 */
[----:B------:R-:W-:-:S03]  /*b1d0*/  FFMA R24, R24, R9, R15 ;  /* 0x0000000918187223 */ /* 0x000fc6000000000f */
[----:B--2---:R-:W1:Y:S01]  /*b1e0*/  LDS.128 R12, [UR4+0xa00] ;  /* 0x000a0004ff0c7984 */ /* 0x004e620008000c00 */
[----:B------:R-:W-:Y:S01]  /*b1f0*/  FFMA R27, R27, R10, R24 ;  /* 0x0000000a1b1b7223 */ /* 0x000fe20000000018 */
[----:B------:R-:W-:-:S05]  /*b200*/  IADD3 R29, PT, PT, R29, UR8, RZ ;  /* 0x000000081d1d7c10 */ /* 0x000fca000fffe0ff */
[----:B------:R-:W-:-:S05]  /*b210*/  IMAD.WIDE.U32 R36, R29, 0x4, R30 ;  /* 0x000000041d247825 */ /* 0x000fca00078e001e */
[----:B------:R-:W2:Y:S01]  /*b220*/  LDG.E R24, desc[UR6][R36.64] ;  /* 0x0000000624187981 */ /* 0x000ea2000c1e1900 */
[----:B------:R-:W-:Y:S01]  /*b230*/  FFMA R9, R4, R11, R27 ;  /* 0x0000000b04097223 */ /* 0x000fe2000000001b */
[----:B------:R-:W-:-:S04]  /*b240*/  IADD3 R11, PT, PT, R29, UR8, RZ ;  /* 0x000000081d0b7c10 */ /* 0x000fc8000fffe0ff */
[C---:B------:R-:W-:Y:S01]  /*b250*/  IADD3 R29, PT, PT, R11.reuse, UR8, RZ ;  /* 0x000000080b1d7c10 */ /* 0x040fe2000fffe0ff */
[----:B------:R-:W-:-:S04]  /*b260*/  IMAD.WIDE.U32 R26, R11, 0x4, R30 ;  /* 0x000000040b1a7825 */ /* 0x000fc800078e001e */
[C---:B------:R-:W-:Y:S01]  /*b270*/  IMAD.WIDE.U32 R34, R29.reuse, 0x4, R30 ;  /* 0x000000041d227825 */ /* 0x040fe200078e001e */
[----:B------:R-:W-:Y:S01]  /*b280*/  IADD3 R29, PT, PT, R29, UR8, RZ ;  /* 0x000000081d1d7c10 */ /* 0x000fe2000fffe0ff */
[----:B------:R-:W2:Y:S02]  /*b290*/  LDG.E R27, desc[UR6][R26.64] ;  /* 0x000000061a1b7981 */ /* 0x000ea4000c1e1900 */
[----:B-1----:R-:W-:Y:S02]  /*b2a0*/  FFMA R9, R12, R25, R9 ;  /* 0x000000190c097223 */ /* 0x002fe40000000009 */
[C---:B0-----:R-:W-:Y:S01]  /*b2b0*/  IMAD.WIDE.U32 R32, R29.reuse, 0x4, R30 ;  /* 0x000000041d207825 */ /* 0x041fe200078e001e */
[----:B------:R-:W-:Y:S01]  /*b2c0*/  IADD3 R29, PT, PT, R29, UR8, RZ ;  /* 0x000000081d1d7c10 */ /* 0x000fe2000fffe0ff */
[----:B------:R0:W2:Y:S04]  /*b2d0*/  LDG.E R4, desc[UR6][R34.64] ;  /* 0x0000000622047981 */ /* 0x0000a8000c1e1900 */
[----:B------:R1:W2:Y:S01]  /*b2e0*/  LDG.E R25, desc[UR6][R32.64] ;  /* 0x0000000620197981 */ /* 0x0002a2000c1e1900 */
[----:B------:R-:W-:-:S03]  /*b2f0*/  FFMA R22, R22, R13, R9 ;  /* 0x0000000d16167223 */ /* 0x000fc60000000009 */
[----:B------:R-:W3:Y:S01]  /*b300*/  LDS.128 R8, [UR4+0xa10] ;  /* 0x000a1004ff087984 */ /* 0x000ee20008000c00 */
[----:B------:R-:W-:-:S04]  /*b310*/  FFMA R23, R23, R14, R22 ;  /* 0x0000000e17177223 */ /* 0x000fc80000000016 */
[----:B------:R-:W-:Y:S01]  /*b320*/  FFMA R15, R20, R15, R23 ;  /* 0x0000000f140f7223 */ /* 0x000fe20000000017 */
[----:B------:R-:W-:-:S06]  /*b330*/  IMAD.WIDE.U32 R22, R29, 0x4, R30 ;  /* 0x000000041d167825 */ /* 0x000fcc00078e001e */
[----:B------:R-:W2:Y:S01]  /*b340*/  LDG.E R22, desc[UR6][R22.64] ;  /* 0x0000000616167981 */ /* 0x000ea2000c1e1900 */
[----:B------:R-:W-:-:S05]  /*b350*/  IADD3 R29, PT, PT, R29, UR8, RZ ;  /* 0x000000081d1d7c10 */ /* 0x000fca000fffe0ff */
[C---:B0-----:R-:W-:Y:S01]  /*b360*/  IMAD.WIDE.U32 R34, R29.reuse, 0x4, R30 ;  /* 0x000000041d227825 */ /* 0x041fe200078e001e */
[----:B------:R-:W-:-:S04]  /*b370*/  IADD3 R29, PT, PT, R29, UR8, RZ ;  /* 0x000000081d1d7c10 */ /* 0x000fc8000fffe0ff */
[----:B------:R0:W2:Y:S01]  /*b380*/  LDG.E R23, desc[UR6][R34.64] ;  /* 0x0000000622177981 */ /* 0x0000a2000c1e1900 */
[C---:B------:R-:W-:Y:S01]  /*b390*/  IMAD.WIDE.U32 R36, R29.reuse, 0x4, R30 ;  /* 0x000000041d247825 */ /* 0x040fe200078e001e */
[----:B------:R-:W-:-:S04]  /*b3a0*/  IADD3 R29, PT, PT, R29, UR8, RZ ;  /* 0x000000081d1d7c10 */ /* 0x000fc8000fffe0ff */
[----:B------:R-:W2:Y:S01]  /*b3b0*/  LDG.E R20, desc[UR6][R36.64] ;  /* 0x0000000624147981 */ /* 0x000ea2000c1e1900 */
[----:B---3--:R-:W-:Y:S01]  /*b3c0*/  FFMA R15, R8, R21, R15 ;  /* 0x00000015080f7223 */ /* 0x008fe2000000000f */
[----:B-1----:R-:W-:-:S04]  /*b3d0*/  IMAD.WIDE.U32 R32, R29, 0x4, R30 ;  /* 0x000000041d207825 */ /* 0x002fc800078e001e */
[----:B-----5:R-:W-:Y:S02]  /*b3e0*/  FFMA R18, R18, R9, R15 ;  /* 0x0000000912127223 */ /* 0x020fe4000000000f */
[----:B------:R-:W1:Y:S01]  /*b3f0*/  LDS.128 R12, [UR4+0xa20] ;  /* 0x000a2004ff0c7984 */ /* 0x000e620008000c00 */
[----:B------:R-:W-:-:S03]  /*b400*/  IADD3 R9, PT, PT, R29, UR8, RZ ;  /* 0x000000081d097c10 */ /* 0x000fc6000fffe0ff */
[----:B------:R3:W5:Y:S02]  /*b410*/  LDG.E R21, desc[UR6][R32.64] ;  /* 0x0000000620157981 */ /* 0x000764000c1e1900 */
[----:B0-----:R-:W-:-:S04]  /*b420*/  IMAD.WIDE.U32 R34, R9, 0x4, R30 ;  /* 0x0000000409227825 */ /* 0x001fc800078e001e */
[----:B------:R-:W-:Y:S02]  /*b430*/  FFMA R19, R19, R10, R18 ;  /* 0x0000000a13137223 */ /* 0x000fe40000000012 */
[----:B------:R0:W5:Y:S01]  /*b440*/  LDG.E R18, desc[UR6][R34.64] ;  /* 0x0000000622127981 */ /* 0x000162000c1e1900 */
[----:B------:R-:W-:-:S05]  /*b450*/  IADD3 R29, PT, PT, R9, UR8, RZ ;  /* 0x00000008091d7c10 */ /* 0x000fca000fffe0ff */
[C---:B---3--:R-:W-:Y:S01]  /*b460*/  IMAD.WIDE.U32 R32, R29.reuse, 0x4, R30 ;  /* 0x000000041d207825 */ /* 0x048fe200078e001e */
[----:B------:R-:W-:-:S05]  /*b470*/  IADD3 R29, PT, PT, R29, UR8, RZ ;  /* 0x000000081d1d7c10 */ /* 0x000fca000fffe0ff */
[C---:B------:R-:W-:Y:S01]  /*b480*/  IMAD.WIDE.U32 R36, R29.reuse, 0x4, R30 ;  /* 0x000000041d247825 */ /* 0x040fe200078e001e */
[----:B------:R-:W-:-:S03]  /*b490*/  IADD3 R29, PT, PT, R29, UR8, RZ ;  /* 0x000000081d1d7c10 */ /* 0x000fc6000fffe0ff */
[----:B----4-:R-:W-:Y:S02]  /*b4a0*/  FFMA R11, R16, R11, R19 ;  /* 0x0000000b100b7223 */ /* 0x010fe40000000013 */
[----:B------:R3:W4:Y:S01]  /*b4b0*/  LDG.E R19, desc[UR6][R32.64] ;  /* 0x0000000620137981 */ /* 0x000722000c1e1900 */
[----:B0-----:R-:W-:-:S03]  /*b4c0*/  IMAD.WIDE.U32 R34, R29, 0x4, R30 ;  /* 0x000000041d227825 */ /* 0x001fc600078e001e */
[----:B------:R0:W4:Y:S01]  /*b4d0*/  LDG.E R16, desc[UR6][R36.64] ;  /* 0x0000000624107981 */ /* 0x000122000c1e1900 */
[----:B-1----:R-:W-:-:S03]  /*b4e0*/  FFMA R11, R12, R17, R11 ;  /* 0x000000110c0b7223 */ /* 0x002fc6000000000b */
[----:B------:R-:W4:Y:S01]  /*b4f0*/  LDG.E R17, desc[UR6][R34.64] ;  /* 0x0000000622117981 */ /* 0x000f22000c1e1900 */
[----:B------:R-:W-:Y:S01]  /*b500*/  FFMA R6, R6, R13, R11 ;  /* 0x0000000d06067223 */ /* 0x000fe2000000000b */
[----:B------:R-:W-:Y:S02]  /*b510*/  IADD3 R13, PT, PT, R29, UR8, RZ ;  /* 0x000000081d0d7c10 */ /* 0x000fe4000fffe0ff */
[----:B------:R-:W0:Y:S01]  /*b520*/  LDS.128 R8, [UR4+0xa30] ;  /* 0x000a3004ff087984 */ /* 0x000e220008000c00 */
[----:B------:R-:W-:Y:S01]  /*b530*/  FFMA R7, R7, R14, R6 ;  /* 0x0000000e07077223 */ /* 0x000fe20000000006 */
[----:B------:R-:W-:-:S03]  /*b540*/  IADD3 R29, PT, PT, R13, UR8, RZ ;  /* 0x000000080d1d7c10 */ /* 0x000fc6000fffe0ff */
[----:B---3--:R-:W-:Y:S01]  /*b550*/  FFMA R33, R2, R15, R7 ;  /* 0x0000000f02217223 */ /* 0x008fe20000000007 */
[----:B------:R-:W-:-:S05]  /*b560*/  IMAD.WIDE.U32 R14, R13, 0x4, R30 ;  /* 0x000000040d0e7825 */ /* 0x000fca00078e001e */
[----:B------:R-:W3:Y:S01]  /*b570*/  LDG.E R6, desc[UR6][R14.64] ;  /* 0x000000060e067981 */ /* 0x000ee2000c1e1900 */
[C---:B------:R-:W-:Y:S01]  /*b580*/  IMAD.WIDE.U32 R12, R29.reuse, 0x4, R30 ;  /* 0x000000041d0c7825 */ /* 0x040fe200078e001e */
[----:B------:R-:W-:-:S03]  /*b590*/  IADD3 R29, PT, PT, R29, UR8, RZ ;  /* 0x000000081d1d7c10 */ /* 0x000fc6000fffe0ff */
[----:B0-----:R-:W-:Y:S01]  /*b5a0*/  FFMA R37, R8, R3, R33 ;  /* 0x0000000308257223 */ /* 0x001fe20000000021 */
[C---:B------:R-:W-:Y:S01]  /*b5b0*/  IADD3 R8, PT, PT, R29.reuse, UR8, RZ ;  /* 0x000000081d087c10 */ /* 0x040fe2000fffe0ff */
[--C-:B------:R-:W-:Y:S01]  /*b5c0*/  IMAD.WIDE.U32 R32, R29, 0x4, R30.reuse ;  /* 0x000000041d207825 */ /* 0x100fe200078e001e */
[----:B------:R0:W3:Y:S03]  /*b5d0*/  LDG.E R7, desc[UR6][R12.64] ;  /* 0x000000060c077981 */ /* 0x0000e6000c1e1900 */
[----:B------:R-:W-:Y:S01]  /*b5e0*/  IMAD.WIDE.U32 R28, R8, 0x4, R30 ;  /* 0x00000004081c7825 */ /* 0x000fe200078e001e */
[----:B------:R-:W3:Y:S04]  /*b5f0*/  LDG.E R2, desc[UR6][R32.64] ;  /* 0x0000000620027981 */ /* 0x000ee8000c1e1900 */
[----:B------:R1:W3:Y:S04]  /*b600*/  LDG.E R3, desc[UR6][R28.64] ;  /* 0x000000061c037981 */ /* 0x0002e8000c1e1900 */
[----:B0-----:R-:W0:Y:S01]  /*b610*/  LDS.128 R12, [UR4+0xa40] ;  /* 0x000a4004ff0c7984 */ /* 0x001e220008000c00 */
[----:B--2---:R-:W-:Y:S01]  /*b620*/  FFMA R24, R24, R9, R37 ;  /* 0x0000000918187223 */ /* 0x004fe20000000025 */
[----:B------:R-:W-:-:S05]  /*b630*/  IADD3 R35, PT, PT, R8, UR8, RZ ;  /* 0x0000000808237c10 */ /* 0x000fca000fffe0ff */
[----:B------:R-:W-:-:S04]  /*b640*/  IMAD.WIDE.U32 R8, R35, 0x4, R30 ;  /* 0x0000000423087825 */ /* 0x000fc800078e001e */
[----:B------:R-:W-:Y:S02]  /*b650*/  FFMA R27, R27, R10, R24 ;  /* 0x0000000a1b1b7223 */ /* 0x000fe40000000018 */
[----:B------:R2:W3:Y:S02]  /*b660*/  LDG.E R24, desc[UR6][R8.64] ;  /* 0x0000000608187981 */ /* 0x0004e4000c1e1900 */
[----:B------:R-:W-:-:S04]  /*b670*/  FFMA R11, R4, R11, R27 ;  /* 0x0000000b040b7223 */ /* 0x000fc8000000001b */
[----:B0-----:R-:W-:Y:S01]  /*b680*/  FFMA R11, R12, R25, R11 ;  /* 0x000000190c0b7223 */ /* 0x001fe2000000000b */
[----:B------:R-:W-:-:S04]  /*b690*/  IADD3 R35, PT, PT, R35, UR8, RZ ;  /* 0x0000000823237c10 */ /* 0x000fc8000fffe0ff */
[C---:B-1----:R-:W-:Y:S01]  /*b6a0*/  IADD3 R29, PT, PT, R35.reuse, UR8, RZ ;  /* 0x00000008231d7c10 */ /* 0x042fe2000fffe0ff */
[----:B------:R-:W-:-:S04]  /*b6b0*/  IMAD.WIDE.U32 R26, R35, 0x4, R30 ;  /* 0x00000004231a7825 */ /* 0x000fc800078e001e */
[----:B------:R-:W-:Y:S01]  /*b6c0*/  FFMA R22, R22, R13, R11 ;  /* 0x0000000d16167223 */ /* 0x000fe2000000000b */
[C---:B------:R-:W-:Y:S01]  /*b6d0*/  IMAD.WIDE.U32 R34, R29.reuse, 0x4, R30 ;  /* 0x000000041d227825 */ /* 0x040fe200078e001e */
[----:B--2---:R-:W5:Y:S01]  /*b6e0*/  LDS.128 R8, [UR4+0xa50] ;  /* 0x000a5004ff087984 */ /* 0x004f620008000c00 */
[----:B------:R-:W-:-:S03]  /*b6f0*/  IADD3 R29, PT, PT, R29, UR8, RZ ;  /* 0x000000081d1d7c10 */ /* 0x000fc6000fffe0ff */
[----:B------:R-:W2:Y:S02]  /*b700*/  LDG.E R27, desc[UR6][R26.64] ;  /* 0x000000061a1b7981 */ /* 0x000ea4000c1e1900 */
[C---:B------:R-:W-:Y:S01]  /*b710*/  IMAD.WIDE.U32 R32, R29.reuse, 0x4, R30 ;  /* 0x000000041d207825 */ /* 0x040fe200078e001e */
[----:B------:R-:W-:Y:S01]  /*b720*/  IADD3 R29, PT, PT, R29, UR8, RZ ;  /* 0x000000081d1d7c10 */ /* 0x000fe2000fffe0ff */
[----:B------:R0:W2:Y:S02]  /*b730*/  LDG.E R4, desc[UR6][R34.64] ;  /* 0x0000000622047981 */ /* 0x0000a4000c1e1900 */
[----:B------:R-:W-:Y:S02]  /*b740*/  FFMA R23, R23, R14, R22 ;  /* 0x0000000e17177223 */ /* 0x000fe40000000016 */
[----:B------:R1:W2:Y:S02]  /*b750*/  LDG.E R25, desc[UR6][R32.64] ;  /* 0x0000000620197981 */ /* 0x0002a4000c1e1900 */
        /* <DEDUP_REMOVED lines=15> */
[----:B----4-:R-:W-:Y:S01]  /*b850*/  FFMA R19, R19, R10, R18 ;  /* 0x0000000a13137223 */ /* 0x010fe20000000012 */
[C---:B0-----:R-:W-:Y:S01]  /*b860*/  IMAD.WIDE.U32 R36, R9.reuse, 0x4, R30 ;  /* 0x0000000409247825 */ /* 0x041fe200078e001e */
[----:B------:R0:W4:Y:S03]  /*b870*/  LDG.E R21, desc[UR6][R32.64] ;  /* 0x0000000620157981 */ /* 0x000126000c1e1900 */
[----:B------:R-:W-:Y:S01]  /*b880*/  FFMA R11, R16, R11, R19 ;  /* 0x0000000b100b7223 */ /* 0x000fe20000000013 */
[----:B------:R1:W4:Y:S01]  /*b890*/  LDG.E R18, desc[UR6][R36.64] ;  /* 0x0000000624127981 */ /* 0x000322000c1e1900 */
[----:B------:R-:W-:-:S05]  /*b8a0*/  IADD3 R29, PT, PT, R9, UR8, RZ ;  /* 0x00000008091d7c10 */ /* 0x000fca000fffe0ff */
[----:B------:R-:W-:-:S05]  /*b8b0*/  IMAD.WIDE.U32 R34, R29, 0x4, R30 ;  /* 0x000000041d227825 */ /* 0x000fca00078e001e */
[----:B------:R3:W4:Y:S01]  /*b8c0*/  LDG.E R19, desc[UR6][R34.64] ;  /* 0x0000000622137981 */ /* 0x000722000c1e1900 */
[----:B-----5:R-:W-:Y:S01]  /*b8d0*/  FFMA R11, R12, R17, R11 ;  /* 0x000000110c0b7223 */ /* 0x020fe2000000000b */
[----:B------:R-:W-:-:S05]  /*b8e0*/  IADD3 R29, PT, PT, R29, UR8, RZ ;  /* 0x000000081d1d7c10 */ /* 0x000fca000fffe0ff */
[C---:B0-----:R-:W-:Y:S01]  /*b8f0*/  IMAD.WIDE.U32 R32, R29.reuse, 0x4, R30 ;  /* 0x000000041d207825 */ /* 0x041fe200078e001e */
[----:B------:R-:W-:-:S04]  /*b900*/  IADD3 R29, PT, PT, R29, UR8, RZ ;  /* 0x000000081d1d7c10 */ /* 0x000fc8000fffe0ff */
[----:B------:R0:W5:Y:S01]  /*b910*/  LDG.E R16, desc[UR6][R32.64] ;  /* 0x0000000620107981 */ /* 0x000162000c1e1900 */
[----:B-1----:R-:W-:-:S05]  /*b920*/  IMAD.WIDE.U32 R36, R29, 0x4, R30 ;  /* 0x000000041d247825 */ /* 0x002fca00078e001e */
[----:B------:R-:W5:Y:S01]  /*b930*/  LDG.E R17, desc[UR6][R36.64] ;  /* 0x0000000624117981 */ /* 0x000f62000c1e1900 */
[----:B---3--:R-:W-:-:S03]  /*b940*/  FFMA R6, R6, R13, R11 ;  /* 0x0000000d06067223 */ /* 0x008fc6000000000b */
        /* <DEDUP_REMOVED lines=8> */
[----:B------:R3:W5:Y:S04]  /*b9d0*/  LDG.E R6, desc[UR6][R12.64] ;  /* 0x000000060c067981 */ /* 0x000768000c1e1900 */
[----:B------:R2:W5:Y:S01]  /*b9e0*/  LDG.E R7, desc[UR6][R34.64] ;  /* 0x0000000622077981 */ /* 0x000562000c1e1900 */
[----:B-1----:R-:W-:Y:S01]  /*b9f0*/  FFMA R15, R8, R3, R15 ;  /* 0x00000003080f7223 */ /* 0x002fe2000000000f */
[----:B------:R-:W-:-:S06]  /*ba00*/  IMAD.WIDE.U32 R2, R29, 0x4, R30 ;  /* 0x000000041d027825 */ /* 0x000fcc00078e001e */
[----:B------:R-:W5:Y:S01]  /*ba10*/  LDG.E R2, desc[UR6][R2.64] ;  /* 0x0000000602027981 */ /* 0x000f62000c1e1900 */
[----:B------:R-:W-:-:S05]  /*ba20*/  IADD3 R29, PT, PT, R29, UR8, RZ ;  /* 0x000000081d1d7c10 */ /* 0x000fca000fffe0ff */
[----:B0-----:R-:W-:-:S05]  /*ba30*/  IMAD.WIDE.U32 R32, R29, 0x4, R30 ;  /* 0x000000041d207825 */ /* 0x001fca00078e001e */
[----:B------:R0:W5:Y:S01]  /*ba40*/  LDG.E R3, desc[UR6][R32.64] ;  /* 0x0000000620037981 */ /* 0x000162000c1e1900 */
[----:B------:R-:W-:-:S03]  /*ba50*/  FFMA R24, R24, R9, R15 ;  /* 0x0000000918187223 */ /* 0x000fc6000000000f */
[----:B---3--:R-:W1:Y:S01]  /*ba60*/  LDS.128 R12, [UR4+0xa80] ;  /* 0x000a8004ff0c7984 */ /* 0x008e620008000c00 */
[----:B------:R-:W-:-:S05]  /*ba70*/  IADD3 R29, PT, PT, R29, UR8, RZ ;  /* 0x000000081d1d7c10 */ /* 0x000fca000fffe0ff */
[----:B------:R-:W-:-:S04]  /*ba80*/  IMAD.WIDE.U32 R36, R29, 0x4, R30 ;  /* 0x000000041d247825 */ /* 0x000fc800078e001e */
[----:B--2---:R-:W-:Y:S02]  /*ba90*/  FFMA R27, R27, R10, R24 ;  /* 0x0000000a1b1b7223 */ /* 0x004fe40000000018 */
[----:B------:R-:W2:Y:S02]  /*baa0*/  LDG.E R24, desc[UR6][R36.64] ;  /* 0x0000000624187981 */ /* 0x000ea4000c1e1900 */
[----:B------:R-:W-:Y:S01]  /*bab0*/  FFMA R9, R4, R11, R27 ;  /* 0x0000000b04097223 */ /* 0x000fe2000000001b */
[----:B------:R-:W-:-:S04]  /*bac0*/  IADD3 R11, PT, PT, R29, UR8, RZ ;  /* 0x000000081d0b7c10 */ /* 0x000fc8000fffe0ff */
[C---:B------:R-:W-:Y:S01]  /*bad0*/  IADD3 R29, PT, PT, R11.reuse, UR8, RZ ;  /* 0x000000080b1d7c10 */ /* 0x040fe2000fffe0ff */
[----:B------:R-:W-:-:S04]  /*bae0*/  IMAD.WIDE.U32 R26, R11, 0x4, R30 ;  /* 0x000000040b1a7825 */ /* 0x000fc800078e001e */
[----:B------:R-:W-:-:S04]  /*baf0*/  IMAD.WIDE.U32 R34, R29, 0x4, R30 ;  /* 0x000000041d227825 */ /* 0x000fc800078e001e */
[----:B-1----:R-:W-:Y:S01]  /*bb00*/  FFMA R9, R12, R25, R9 ;  /* 0x000000190c097223 */ /* 0x002fe20000000009 */
[----:B------:R-:W-:Y:S01]  /*bb10*/  IADD3 R29, PT, PT, R29, UR8, RZ ;  /* 0x000000081d1d7c10 */ /* 0x000fe2000fffe0ff */
[----:B------:R-:W3:Y:S02]  /*bb20*/  LDG.E R27, desc[UR6][R26.64] ;  /* 0x000000061a1b7981 */ /* 0x000ee4000c1e1900 */
[----:B------:R-:W-:Y:S02]  /*bb30*/  FFMA R22, R22, R13, R9 ;  /* 0x0000000d16167223 */ /* 0x000fe40000000009 */
[C---:B0-----:R-:W-:Y:S01]  /*bb40*/  IMAD.WIDE.U32 R32, R29.reuse, 0x4, R30 ;  /* 0x000000041d207825 */ /* 0x041fe200078e001e */
[----:B------:R-:W4:Y:S01]  /*bb50*/  LDS.128 R8, [UR4+0xa90] ;  /* 0x000a9004ff087984 */ /* 0x000f220008000c00 */
[----:B------:R-:W-:-:S03]  /*bb60*/  IADD3 R29, PT, PT, R29, UR8, RZ ;  /* 0x000000081d1d7c10 */ /* 0x000fc6000fffe0ff */
[----:B------:R0:W3:Y:S04]  /*bb70*/  LDG.E R4, desc[UR6][R34.64] ;  /* 0x0000000622047981 */ /* 0x0000e8000c1e1900 */
[----:B------:R1:W3:Y:S01]  /*bb80*/  LDG.E R25, desc[UR6][R32.64] ;  /* 0x0000000620197981 */ /* 0x0002e2000c1e1900 */
[----:B------:R-:W-:-:S04]  /*bb90*/  FFMA R23, R23, R14, R22 ;  /* 0x0000000e17177223 */ /* 0x000fc80000000016 */
[----:B------:R-:W-:Y:S01]  /*bba0*/  FFMA R15, R20, R15, R23 ;  /* 0x0000000f140f7223 */ /* 0x000fe20000000017 */
[----:B------:R-:W-:-:S06]  /*bbb0*/  IMAD.WIDE.U32 R22, R29, 0x4, R30 ;  /* 0x000000041d167825 */ /* 0x000fcc00078e001e */
[----:B------:R-:W3:Y:S01]  /*bbc0*/  LDG.E R22, desc[UR6][R22.64] ;  /* 0x0000000616167981 */ /* 0x000ee2000c1e1900 */
[----:B------:R-:W-:-:S05]  /*bbd0*/  IADD3 R29, PT, PT, R29, UR8, RZ ;  /* 0x000000081d1d7c10 */ /* 0x000fca000fffe0ff */
[C---:B0-----:R-:W-:Y:S01]  /*bbe0*/  IMAD.WIDE.U32 R34, R29.reuse, 0x4, R30 ;  /* 0x000000041d227825 */ /* 0x041fe200078e001e */
[----:B------:R-:W-:-:S04]  /*bbf0*/  IADD3 R29, PT, PT, R29, UR8, RZ ;  /* 0x000000081d1d7c10 */ /* 0x000fc8000fffe0ff */
[----:B------:R0:W3:Y:S01]  /*bc00*/  LDG.E R23, desc[UR6][R34.64] ;  /* 0x0000000622177981 */ /* 0x0000e2000c1e1900 */
[C---:B------:R-:W-:Y:S01]  /*bc10*/  IMAD.WIDE.U32 R36, R29.reuse, 0x4, R30 ;  /* 0x000000041d247825 */ /* 0x040fe200078e001e */
[----:B------:R-:W-:-:S04]  /*bc20*/  IADD3 R29, PT, PT, R29, UR8, RZ ;  /* 0x000000081d1d7c10 */ /* 0x000fc8000fffe0ff */
[----:B------:R-:W3:Y:S01]  /*bc30*/  LDG.E R20, desc[UR6][R36.64] ;  /* 0x0000000624147981 */ /* 0x000ee2000c1e1900 */
[----:B----4-:R-:W-:Y:S01]  /*bc40*/  FFMA R15, R8, R21, R15 ;  /* 0x00000015080f7223 */ /* 0x010fe2000000000f */
[----:B-1----:R-:W-:-:S04]  /*bc50*/  IMAD.WIDE.U32 R32, R29, 0x4, R30 ;  /* 0x000000041d207825 */ /* 0x002fc800078e001e */
[----:B------:R-:W-:Y:S02]  /*bc60*/  FFMA R18, R18, R9, R15 ;  /* 0x0000000912127223 */ /* 0x000fe4000000000f */
[----:B------:R-:W1:Y:S01]  /*bc70*/  LDS.128 R12, [UR4+0xaa0] ;  /* 0x000aa004ff0c7984 */ /* 0x000e620008000c00 */
[----:B------:R-:W-:-:S03]  /*bc80*/  IADD3 R9, PT, PT, R29, UR8, RZ ;  /* 0x000000081d097c10 */ /* 0x000fc6000fffe0ff */
[----:B------:R4:W3:Y:S02]  /*bc90*/  LDG.E R21, desc[UR6][R32.64] ;  /* 0x0000000620157981 */ /* 0x0008e4000c1e1900 */
[----:B0-----:R-:W-:-:S04]  /*bca0*/  IMAD.WIDE.U32 R34, R9, 0x4, R30 ;  /* 0x0000000409227825 */ /* 0x001fc800078e001e */
[----:B------:R-:W-:Y:S02]  /*bcb0*/  FFMA R19, R19, R10, R18 ;  /* 0x0000000a13137223 */ /* 0x000fe40000000012 */
[----:B------:R0:W3:Y:S01]  /*bcc0*/  LDG.E R18, desc[UR6][R34.64] ;  /* 0x0000000622127981 */ /* 0x0000e2000c1e1900 */
[----:B------:R-:W-:-:S05]  /*bcd0*/  IADD3 R29, PT, PT, R9, UR8, RZ ;  /* 0x00000008091d7c10 */ /* 0x000fca000fffe0ff */
[C---:B----4-:R-:W-:Y:S01]  /*bce0*/  IMAD.WIDE.U32 R32, R29.reuse, 0x4, R30 ;  /* 0x000000041d207825 */ /* 0x050fe200078e001e */
[----:B------:R-:W-:-:S03]  /*bcf0*/  IADD3 R29, PT, PT, R29, UR8, RZ ;  /* 0x000000081d1d7c10 */ /* 0x000fc6000fffe0ff */
[----:B-----5:R-:W-:Y:S02]  /*bd00*/  FFMA R11, R16, R11, R19 ;  /* 0x0000000b100b7223 */ /* 0x020fe40000000013 */
[C-C-:B------:R-:W-:Y:S01]  /*bd10*/  IMAD.WIDE.U32 R36, R29.reuse, 0x4, R30.reuse ;  /* 0x000000041d247825 */ /* 0x140fe200078e001e */
[----:B------:R-:W-:Y:S01]  /*bd20*/  IADD3 R29, PT, PT, R29, UR8, RZ ;  /* 0x000000081d1d7c10 */ /* 0x000fe2000fffe0ff */
[----:B------:R4:W5:Y:S04]  /*bd30*/  LDG.E R19, desc[UR6][R32.64] ;  /* 0x0000000620137981 */ /* 0x000968000c1e1900 */
[----:B0-----:R-:W-:Y:S01]  /*bd40*/  IMAD.WIDE.U32 R34, R29, 0x4, R30 ;  /* 0x000000041d227825 */ /* 0x001fe200078e001e */
[----:B------:R0:W5:Y:S03]  /*bd50*/  LDG.E R16, desc[UR6][R36.64] ;  /* 0x0000000624107981 */ /* 0x000166000c1e1900 */
[----:B-1----:R-:W-:-:S02]  /*bd60*/  FFMA R11, R12, R17, R11 ;  /* 0x000000110c0b7223 */ /* 0x002fc4000000000b */
[----:B------:R-:W5:Y:S02]  /*bd70*/  LDG.E R17, desc[UR6][R34.64] ;  /* 0x0000000622117981 */ /* 0x000f64000c1e1900 */
[----:B------:R-:W-:Y:S01]  /*bd80*/  FFMA R6, R6, R13, R11 ;  /* 0x0000000d06067223 */ /* 0x000fe2000000000b */
[----:B------:R-:W-:Y:S01]  /*bd90*/  IADD3 R13, PT, PT, R29, UR8, RZ ;  /* 0x000000081d0d7c10 */ /* 0x000fe2000fffe0ff */
[----:B------:R-:W0:Y:S02]  /*bda0*/  LDS.128 R8, [UR4+0xab0] ;  /* 0x000ab004ff087984 */ /* 0x000e240008000c00 */
[----:B------:R-:W-:Y:S01]  /*bdb0*/  FFMA R7, R7, R14, R6 ;  /* 0x0000000e07077223 */ /* 0x000fe20000000006 */
[----:B------:R-:W-:-:S03]  /*bdc0*/  IADD3 R29, PT, PT, R13, UR8, RZ ;  /* 0x000000080d1d7c10 */ /* 0x000fc6000fffe0ff */
[----:B----4-:R-:W-:Y:S01]  /*bdd0*/  FFMA R33, R2, R15, R7 ;  /* 0x0000000f02217223 */ /* 0x010fe20000000007 */
[----:B------:R-:W-:-:S05]  /*bde0*/  IMAD.WIDE.U32 R14, R13, 0x4, R30 ;  /* 0x000000040d0e7825 */ /* 0x000fca00078e001e */
[----:B------:R-:W4:Y:S01]  /*bdf0*/  LDG.E R6, desc[UR6][R14.64] ;  /* 0x000000060e067981 */ /* 0x000f22000c1e1900 */
[C---:B------:R-:W-:Y:S01]  /*be00*/  IMAD.WIDE.U32 R12, R29.reuse, 0x4, R30 ;  /* 0x000000041d0c7825 */ /* 0x040fe200078e001e */
[----:B------:R-:W-:-:S03]  /*be10*/  IADD3 R29, PT, PT, R29, UR8, RZ ;  /* 0x000000081d1d7c10 */ /* 0x000fc6000fffe0ff */
[----:B0-----:R-:W-:Y:S01]  /*be20*/  FFMA R37, R8, R3, R33 ;  /* 0x0000000308257223 */ /* 0x001fe20000000021 */
[C---:B------:R-:W-:Y:S01]  /*be30*/  IADD3 R8, PT, PT, R29.reuse, UR8, RZ ;  /* 0x000000081d087c10 */ /* 0x040fe2000fffe0ff */
[--C-:B------:R-:W-:Y:S01]  /*be40*/  IMAD.WIDE.U32 R32, R29, 0x4, R30.reuse ;  /* 0x000000041d207825 */ /* 0x100fe200078e001e */
[----:B------:R0:W4:Y:S03]  /*be50*/  LDG.E R7, desc[UR6][R12.64] ;  /* 0x000000060c077981 */ /* 0x000126000c1e1900 */
[C---:B------:R-:W-:Y:S01]  /*be60*/  IMAD.WIDE.U32 R28, R8.reuse, 0x4, R30 ;  /* 0x00000004081c7825 */ /* 0x040fe200078e001e */
[----:B------:R-:W4:Y:S04]  /*be70*/  LDG.E R2, desc[UR6][R32.64] ;  /* 0x0000000620027981 */ /* 0x000f28000c1e1900 */
[----:B------:R-:W4:Y:S04]  /*be80*/  LDG.E R3, desc[UR6][R28.64] ;  /* 0x000000061c037981 */ /* 0x000f28000c1e1900 */
[----:B0-----:R-:W0:Y:S01]  /*be90*/  LDS.128 R12, [UR4+0xac0] ;  /* 0x000ac004ff0c7984 */ /* 0x001e220008000c00 */
[----:B------:R-:W-:Y:S01]  /*bea0*/  IADD3 R35, PT, PT, R8, UR8, RZ ;  /* 0x0000000808237c10 */ /* 0x000fe2000fffe0ff */
[----:B--2---:R-:W-:-:S04]  /*beb0*/  FFMA R24, R24, R9, R37 ;  /* 0x0000000918187223 */ /* 0x004fc80000000025 */
[----:B------:R-:W-:-:S04]  /*bec0*/  IMAD.WIDE.U32 R8, R35, 0x4, R30 ;  /* 0x0000000423087825 */ /* 0x000fc800078e001e */
[----:B---3--:R-:W-:Y:S02]  /*bed0*/  FFMA R27, R27, R10, R24 ;  /* 0x0000000a1b1b7223 */ /* 0x008fe40000000018 */
[----:B------:R1:W2:Y:S02]  /*bee0*/  LDG.E R24, desc[UR6][R8.64] ;  /* 0x0000000608187981 */ /* 0x0002a4000c1e1900 */
[----:B------:R-:W-:-:S04]  /*bef0*/  FFMA R11, R4, R11, R27 ;  /* 0x0000000b040b7223 */ /* 0x000fc8000000001b */
[----:B0-----:R-:W-:Y:S01]  /*bf00*/  FFMA R11, R12, R25, R11 ;  /* 0x000000190c0b7223 */ /* 0x001fe2000000000b */
[----:B------:R-:W-:-:S03]  /*bf10*/  IADD3 R35, PT, PT, R35, UR8, RZ ;  /* 0x0000000823237c10 */ /* 0x000fc6000fffe0ff */
[----:B------:R-:W-:Y:S02]  /*bf20*/  FFMA R22, R22, R13, R11 ;  /* 0x0000000d16167223 */ /* 0x000fe4000000000b */
[----:B-1----:R-:W0:Y:S01]  /*bf30*/  LDS.128 R8, [UR4+0xad0] ;  /* 0x000ad004ff087984 */ /* 0x002e220008000c00 */
[C---:B------:R-:W-:Y:S01]  /*bf40*/  IADD3 R29, PT, PT, R35.reuse, UR8, RZ ;  /* 0x00000008231d7c10 */ /* 0x040fe2000fffe0ff */
[----:B------:R-:W-:-:S04]  /*bf50*/  IMAD.WIDE.U32 R26, R35, 0x4, R30 ;  /* 0x00000004231a7825 */ /* 0x000fc800078e001e */
[C---:B------:R-:W-:Y:S01]  /*bf60*/  IMAD.WIDE.U32 R34, R29.reuse, 0x4, R30 ;  /* 0x000000041d227825 */ /* 0x040fe200078e001e */
[----:B------:R-:W-:Y:S01]  /*bf70*/  IADD3 R29, PT, PT, R29, UR8, RZ ;  /* 0x000000081d1d7c10 */ /* 0x000fe2000fffe0ff */
[----:B------:R-:W3:Y:S02]  /*bf80*/  LDG.E R27, desc[UR6][R26.64] ;  /* 0x000000061a1b7981 */ /* 0x000ee4000c1e1900 */
[----:B------:R-:W-:Y:S02]  /*bf90*/  FFMA R23, R23, R14, R22 ;  /* 0x0000000e17177223 */ /* 0x000fe40000000016 */
[C---:B------:R-:W-:Y:S01]  /*bfa0*/  IMAD.WIDE.U32 R32, R29.reuse, 0x4, R30 ;  /* 0x000000041d207825 */ /* 0x040fe200078e001e */
[----:B------:R-:W-:Y:S01]  /*bfb0*/  IADD3 R29, PT, PT, R29, UR8, RZ ;  /* 0x000000081d1d7c10 */ /* 0x000fe2000fffe0ff */
[----:B------:R1:W3:Y:S02]  /*bfc0*/  LDG.E R4, desc[UR6][R34.64] ;  /* 0x0000000622047981 */ /* 0x0002e4000c1e1900 */
[----:B------:R-:W-:-:S02]  /*bfd0*/  FFMA R15, R20, R15, R23 ;  /* 0x0000000f140f7223 */ /* 0x000fc40000000017 */
[C-C-:B------:R-:W-:Y:S01]  /*bfe0*/  IMAD.WIDE.U32 R22, R29.reuse, 0x4, R30.reuse ;  /* 0x000000041d167825 */ /* 0x140fe200078e001e */
[----:B------:R-:W-:Y:S01]  /*bff0*/  IADD3 R29, PT, PT, R29, UR8, RZ ;  /* 0x000000081d1d7c10 */ /* 0x000fe2000fffe0ff */
[----:B------:R0:W3:Y:S04]  /*c000*/  LDG.E R25, desc[UR6][R32.64] ;  /* 0x0000000620197981 */ /* 0x0000e8000c1e1900 */
[C-C-:B------:R-:W-:Y:S01]  /*c010*/  IMAD.WIDE.U32 R36, R29.reuse, 0x4, R30.reuse ;  /* 0x000000041d247825 */ /* 0x140fe200078e001e */
[----:B------:R-:W-:Y:S01]  /*c020*/  IADD3 R29, PT, PT, R29, UR8, RZ ;  /* 0x000000081d1d7c10 */ /* 0x000fe2000fffe0ff */
[----:B------:R-:W3:Y:S04]  /*c030*/  LDG.E R22, desc[UR6][R22.64] ;  /* 0x0000000616167981 */ /* 0x000ee8000c1e1900 */
[----:B-1----:R-:W-:-:S05]  /*c040*/  IMAD.WIDE.U32 R34, R29, 0x4, R30 ;  /* 0x000000041d227825 */ /* 0x002fca00078e001e */
[----:B------:R-:W3:Y:S04]  /*c050*/  LDG.E R20, desc[UR6][R34.64] ;  /* 0x0000000622147981 */ /* 0x000ee8000c1e1900 */
[----:B------:R1:W3:Y:S01]  /*c060*/  LDG.E R23, desc[UR6][R36.64] ;  /* 0x0000000624177981 */ /* 0x0002e2000c1e1900 */
[----:B0-----:R-:W-:-:S04]  /*c070*/  FFMA R15, R8, R21, R15 ;  /* 0x00000015080f7223 */ /* 0x001fc8000000000f */
[----:B------:R-:W-:Y:S02]  /*c080*/  FFMA R18, R18, R9, R15 ;  /* 0x0000000912127223 */ /* 0x000fe4000000000f */
[----:B------:R-:W0:Y:S01]  /*c090*/  LDS.128 R12, [UR4+0xae0] ;  /* 0x000ae004ff0c7984 */ /* 0x000e220008000c00 */
[----:B------:R-:W-:-:S04]  /*c0a0*/  IADD3 R29, PT, PT, R29, UR8, RZ ;  /* 0x000000081d1d7c10 */ /* 0x000fc8000fffe0ff */
[C---:B------:R-:W-:Y:S01]  /*c0b0*/  IADD3 R9, PT, PT, R29.reuse, UR8, RZ ;  /* 0x000000081d097c10 */ /* 0x040fe2000fffe0ff */
[----:B------:R-:W-:-:S04]  /*c0c0*/  IMAD.WIDE.U32 R32, R29, 0x4, R30 ;  /* 0x000000041d207825 */ /* 0x000fc800078e001e */
[----:B-----5:R-:W-:Y:S01]  /*c0d0*/  FFMA R19, R19, R10, R18 ;  /* 0x0000000a13137223 */ /* 0x020fe20000000012 */
[C---:B-1----:R-:W-:Y:S01]  /*c0e0*/  IMAD.WIDE.U32 R36, R9.reuse, 0x4, R30 ;  /* 0x0000000409247825 */ /* 0x042fe200078e001e */
[----:B------:R1:W5:Y:S03]  /*c0f0*/  LDG.E R21, desc[UR6][R32.64] ;  /* 0x0000000620157981 */ /* 0x000366000c1e1900 */
[----:B------:R-:W-:Y:S01]  /*c100*/  FFMA R11, R16, R11, R19 ;  /* 0x0000000b100b7223 */ /* 0x000fe20000000013 */
[----:B------:R-:W-:Y:S01]  /*c110*/  IADD3 R29, PT, PT, R9, UR8, RZ ;  /* 0x00000008091d7c10 */ /* 0x000fe2000fffe0ff */
[----:B------:R1:W5:Y:S04]  /*c120*/  LDG.E R18, desc[UR6][R36.64] ;  /* 0x0000000624127981 */ /* 0x000368000c1e1900 */
[----:B------:R-:W-:-:S05]  /*c130*/  IMAD.WIDE.U32 R34, R29, 0x4, R30 ;  /* 0x000000041d227825 */ /* 0x000fca00078e001e */
[----:B------:R4:W5:Y:S01]  /*c140*/  LDG.E R19, desc[UR6][R34.64] ;  /* 0x0000000622137981 */ /* 0x000962000c1e1900 */
[----:B0-----:R-:W-:Y:S01]  /*c150*/  FFMA R11, R12, R17, R11 ;  /* 0x000000110c0b7223 */ /* 0x001fe2000000000b */
[----:B------:R-:W-:-:S05]  /*c160*/  IADD3 R29, PT, PT, R29, UR8, RZ ;  /* 0x000000081d1d7c10 */ /* 0x000fca000fffe0ff */
[C---:B-1----:R-:W-:Y:S01]  /*c170*/  IMAD.WIDE.U32 R32, R29.reuse, 0x4, R30 ;  /* 0x000000041d207825 */ /* 0x042fe200078e001e */
[----:B------:R-:W-:-:S04]  /*c180*/  IADD3 R29, PT, PT, R29, UR8, RZ ;  /* 0x000000081d1d7c10 */ /* 0x000fc8000fffe0ff */
[----:B------:R0:W5:Y:S01]  /*c190*/  LDG.E R16, desc[UR6][R32.64] ;  /* 0x0000000620107981 */ /* 0x000162000c1e1900 */
[----:B------:R-:W-:-:S05]  /*c1a0*/  IMAD.WIDE.U32 R36, R29, 0x4, R30 ;  /* 0x000000041d247825 */ /* 0x000fca00078e001e */
[----:B------:R-:W5:Y:S01]  /*c1b0*/  LDG.E R17, desc[UR6][R36.64] ;  /* 0x0000000624117981 */ /* 0x000f62000c1e1900 */
[----:B----4-:R-:W-:-:S03]  /*c1c0*/  FFMA R6, R6, R13, R11 ;  /* 0x0000000d06067223 */ /* 0x010fc6000000000b */
        /* <DEDUP_REMOVED lines=16> */
[----:B--2---:R-:W-:-:S03]  /*c2d0*/  FFMA R24, R24, R9, R15 ;  /* 0x0000000918187223 */ /* 0x004fc6000000000f */
[----:B----4-:R-:W1:Y:S01]  /*c2e0*/  LDS.128 R12, [UR4+0xb00] ;  /* 0x000b0004ff0c7984 */ /* 0x010e620008000c00 */
[----:B------:R-:W-:-:S05]  /*c2f0*/  IADD3 R29, PT, PT, R29, UR8, RZ ;  /* 0x000000081d1d7c10 */ /* 0x000fca000fffe0ff */
[----:B------:R-:W-:-:S04]  /*c300*/  IMAD.WIDE.U32 R36, R29, 0x4, R30 ;  /* 0x000000041d247825 */ /* 0x000fc800078e001e */
[----:B---3--:R-:W-:Y:S02]  /*c310*/  FFMA R27, R27, R10, R24 ;  /* 0x0000000a1b1b7223 */ /* 0x008fe40000000018 */
[----:B------:R-:W2:Y:S02]  /*c320*/  LDG.E R24, desc[UR6][R36.64] ;  /* 0x0000000624187981 */ /* 0x000ea4000c1e1900 */
[----:B------:R-:W-:Y:S01]  /*c330*/  FFMA R9, R4, R11, R27 ;  /* 0x0000000b04097223 */ /* 0x000fe2000000001b */
[----:B------:R-:W-:-:S04]  /*c340*/  IADD3 R11, PT, PT, R29, UR8, RZ ;  /* 0x000000081d0b7c10 */ /* 0x000fc8000fffe0ff */
[C---:B------:R-:W-:Y:S01]  /*c350*/  IADD3 R29, PT, PT, R11.reuse, UR8, RZ ;  /* 0x000000080b1d7c10 */ /* 0x040fe2000fffe0ff */
[----:B------:R-:W-:-:S04]  /*c360*/  IMAD.WIDE.U32 R26, R11, 0x4, R30 ;  /* 0x000000040b1a7825 */ /* 0x000fc800078e001e */
[----:B-1----:R-:W-:Y:S01]  /*c370*/  FFMA R9, R12, R25, R9 ;  /* 0x000000190c097223 */ /* 0x002fe20000000009 */
[C---:B------:R-:W-:Y:S01]  /*c380*/  IMAD.WIDE.U32 R34, R29.reuse, 0x4, R30 ;  /* 0x000000041d227825 */ /* 0x040fe200078e001e */
[----:B------:R-:W-:Y:S01]  /*c390*/  IADD3 R29, PT, PT, R29, UR8, RZ ;  /* 0x000000081d1d7c10 */ /* 0x000fe2000fffe0ff */
[----:B------:R-:W3:Y:S02]  /*c3a0*/  LDG.E R27, desc[UR6][R26.64] ;  /* 0x000000061a1b7981 */ /* 0x000ee4000c1e1900 */
[----:B------:R-:W-:Y:S02]  /*c3b0*/  FFMA R22, R22, R13, R9 ;  /* 0x0000000d16167223 */ /* 0x000fe40000000009 */
[C---:B0-----:R-:W-:Y:S01]  /*c3c0*/  IMAD.WIDE.U32 R32, R29.reuse, 0x4, R30 ;  /* 0x000000041d207825 */ /* 0x041fe200078e001e */
[----:B------:R-:W5:Y:S01]  /*c3d0*/  LDS.128 R8, [UR4+0xb10] ;  /* 0x000b1004ff087984 */ /* 0x000f620008000c00 */
[----:B------:R-:W-:-:S03]  /*c3e0*/  IADD3 R29, PT, PT, R29, UR8, RZ ;  /* 0x000000081d1d7c10 */ /* 0x000fc6000fffe0ff */
[----:B------:R0:W4:Y:S01]  /*c3f0*/  LDG.E R4, desc[UR6][R34.64] ;  /* 0x0000000622047981 */ /* 0x000122000c1e1900 */
[----:B------:R-:W-:-:S03]  /*c400*/  FFMA R23, R23, R14, R22 ;  /* 0x0000000e17177223 */ /* 0x000fc60000000016 */
[----:B------:R1:W4:Y:S01]  /*c410*/  LDG.E R25, desc[UR6][R32.64] ;  /* 0x0000000620197981 */ /* 0x000322000c1e1900 */
[----:B------:R-:W-:Y:S01]  /*c420*/  FFMA R15, R20, R15, R23 ;  /* 0x0000000f140f7223 */ /* 0x000fe20000000017 */
[----:B------:R-:W-:-:S06]  /*c430*/  IMAD.WIDE.U32 R22, R29, 0x4, R30 ;  /* 0x000000041d167825 */ /* 0x000fcc00078e001e */
[----:B------:R-:W4:Y:S01]  /*c440*/  LDG.E R22, desc[UR6][R22.64] ;  /* 0x0000000616167981 */ /* 0x000f22000c1e1900 */
[----:B------:R-:W-:-:S05]  /*c450*/  IADD3 R29, PT, PT, R29, UR8, RZ ;  /* 0x000000081d1d7c10 */ /* 0x000fca000fffe0ff */
[C---:B0-----:R-:W-:Y:S01]  /*c460*/  IMAD.WIDE.U32 R34, R29.reuse, 0x4, R30 ;  /* 0x000000041d227825 */ /* 0x041fe200078e001e */
[----:B------:R-:W-:-:S04]  /*c470*/  IADD3 R29, PT, PT, R29, UR8, RZ ;  /* 0x000000081d1d7c10 */ /* 0x000fc8000fffe0ff */
[----:B------:R0:W4:Y:S01]  /*c480*/  LDG.E R23, desc[UR6][R34.64] ;  /* 0x0000000622177981 */ /* 0x000122000c1e1900 */
[C---:B------:R-:W-:Y:S01]  /*c490*/  IMAD.WIDE.U32 R36, R29.reuse, 0x4, R30 ;  /* 0x000000041d247825 */ /* 0x040fe200078e001e */
[----:B------:R-:W-:-:S04]  /*c4a0*/  IADD3 R29, PT, PT, R29, UR8, RZ ;  /* 0x000000081d1d7c10 */ /* 0x000fc8000fffe0ff */
[----:B------:R-:W4:Y:S01]  /*c4b0*/  LDG.E R20, desc[UR6][R36.64] ;  /* 0x0000000624147981 */ /* 0x000f22000c1e1900 */
[----:B-----5:R-:W-:Y:S01]  /*c4c0*/  FFMA R15, R8, R21, R15 ;  /* 0x00000015080f7223 */ /* 0x020fe2000000000f */
[----:B-1----:R-:W-:-:S04]  /*c4d0*/  IMAD.WIDE.U32 R32, R29, 0x4, R30 ;  /* 0x000000041d207825 */ /* 0x002fc800078e001e */
[----:B------:R-:W-:Y:S02]  /*c4e0*/  FFMA R18, R18, R9, R15 ;  /* 0x0000000912127223 */ /* 0x000fe4000000000f */
[----:B------:R-:W1:Y:S01]  /*c4f0*/  LDS.128 R12, [UR4+0xb20] ;  /* 0x000b2004ff0c7984 */ /* 0x000e620008000c00 */
[----:B------:R-:W-:-:S03]  /*c500*/  IADD3 R9, PT, PT, R29, UR8, RZ ;  /* 0x000000081d097c10 */ /* 0x000fc6000fffe0ff */
[----:B------:R5:W4:Y:S02]  /*c510*/  LDG.E R21, desc[UR6][R32.64] ;  /* 0x0000000620157981 */ /* 0x000b24000c1e1900 */
[----:B0-----:R-:W-:-:S04]  /*c520*/  IMAD.WIDE.U32 R34, R9, 0x4, R30 ;  /* 0x0000000409227825 */ /* 0x001fc800078e001e */
[----:B------:R-:W-:Y:S02]  /*c530*/  FFMA R19, R19, R10, R18 ;  /* 0x0000000a13137223 */ /* 0x000fe40000000012 */
[----:B------:R0:W4:Y:S01]  /*c540*/  LDG.E R18, desc[UR6][R34.64] ;  /* 0x0000000622127981 */ /* 0x000122000c1e1900 */
[----:B------:R-:W-:-:S05]  /*c550*/  IADD3 R29, PT, PT, R9, UR8, RZ ;  /* 0x00000008091d7c10 */ /* 0x000fca000fffe0ff */
[C---:B-----5:R-:W-:Y:S01]  /*c560*/  IMAD.WIDE.U32 R32, R29.reuse, 0x4, R30 ;  /* 0x000000041d207825 */ /* 0x060fe200078e001e */
[----:B------:R-:W-:-:S03]  /*c570*/  IADD3 R29, PT, PT, R29, UR8, RZ ;  /* 0x000000081d1d7c10 */ /* 0x000fc6000fffe0ff */
[----:B------:R-:W-:Y:S02]  /*c580*/  FFMA R11, R16, R11, R19 ;  /* 0x0000000b100b7223 */ /* 0x000fe40000000013 */
[----:B------:R5:W4:Y:S01]  /*c590*/  LDG.E R19, desc[UR6][R32.64] ;  /* 0x0000000620137981 */ /* 0x000b22000c1e1900 */
[C---:B------:R-:W-:Y:S01]  /*c5a0*/  IMAD.WIDE.U32 R36, R29.reuse, 0x4, R30 ;  /* 0x000000041d247825 */ /* 0x040fe200078e001e */
[----:B------:R-:W-:-:S04]  /*c5b0*/  IADD3 R29, PT, PT, R29, UR8, RZ ;  /* 0x000000081d1d7c10 */ /* 0x000fc8000fffe0ff */
[----:B------:R5:W4:Y:S01]  /*c5c0*/  LDG.E R16, desc[UR6][R36.64] ;  /* 0x0000000624107981 */ /* 0x000b22000c1e1900 */
[----:B0-----:R-:W-:-:S04]  /*c5d0*/  IMAD.WIDE.U32 R34, R29, 0x4, R30 ;  /* 0x000000041d227825 */ /* 0x001fc800078e001e */
[----:B-1----:R-:W-:Y:S02]  /*c5e0*/  FFMA R11, R12, R17, R11 ;  /* 0x000000110c0b7223 */ /* 0x002fe4000000000b */
[----:B------:R-:W4:Y:S02]  /*c5f0*/  LDG.E R17, desc[UR6][R34.64] ;  /* 0x0000000622117981 */ /* 0x000f24000c1e1900 */
[----:B------:R-:W-:Y:S01]  /*c600*/  FFMA R6, R6, R13, R11 ;  /* 0x0000000d06067223 */ /* 0x000fe2000000000b */
[----:B------:R-:W-:Y:S01]  /*c610*/  IADD3 R13, PT, PT, R29, UR8, RZ ;  /* 0x000000081d0d7c10 */ /* 0x000fe2000fffe0ff */
[----:B------:R-:W0:Y:S02]  /*c620*/  LDS.128 R8, [UR4+0xb30] ;  /* 0x000b3004ff087984 */ /* 0x000e240008000c00 */
[----:B------:R-:W-:Y:S01]  /*c630*/  FFMA R7, R7, R14, R6 ;  /* 0x0000000e07077223 */ /* 0x000fe20000000006 */
[----:B------:R-:W-:-:S03]  /*c640*/  IADD3 R29, PT, PT, R13, UR8, RZ ;  /* 0x000000080d1d7c10 */ /* 0x000fc6000fffe0ff */
[----:B-----5:R-:W-:Y:S01]  /*c650*/  FFMA R33, R2, R15, R7 ;  /* 0x0000000f02217223 */ /* 0x020fe20000000007 */
[----:B------:R-:W-:-:S05]  /*c660*/  IMAD.WIDE.U32 R14, R13, 0x4, R30 ;  /* 0x000000040d0e7825 */ /* 0x000fca00078e001e */
[----:B------:R-:W5:Y:S01]  /*c670*/  LDG.E R6, desc[UR6][R14.64] ;  /* 0x000000060e067981 */ /* 0x000f62000c1e1900 */
[C---:B------:R-:W-:Y:S01]  /*c680*/  IMAD.WIDE.U32 R12, R29.reuse, 0x4, R30 ;  /* 0x000000041d0c7825 */ /* 0x040fe200078e001e */
[----:B------:R-:W-:-:S03]  /*c690*/  IADD3 R29, PT, PT, R29, UR8, RZ ;  /* 0x000000081d1d7c10 */ /* 0x000fc6000fffe0ff */
[----:B0-----:R-:W-:Y:S01]  /*c6a0*/  FFMA R37, R8, R3, R33 ;  /* 0x0000000308257223 */ /* 0x001fe20000000021 */
[C---:B------:R-:W-:Y:S01]  /*c6b0*/  IADD3 R8, PT, PT, R29.reuse, UR8, RZ ;  /* 0x000000081d087c10 */ /* 0x040fe2000fffe0ff */
[--C-:B------:R-:W-:Y:S01]  /*c6c0*/  IMAD.WIDE.U32 R32, R29, 0x4, R30.reuse ;  /* 0x000000041d207825 */ /* 0x100fe200078e001e */
[----:B------:R0:W5:Y:S03]  /*c6d0*/  LDG.E R7, desc[UR6][R12.64] ;  /* 0x000000060c077981 */ /* 0x000166000c1e1900 */
[C---:B------:R-:W-:Y:S01]  /*c6e0*/  IMAD.WIDE.U32 R28, R8.reuse, 0x4, R30 ;  /* 0x00000004081c7825 */ /* 0x040fe200078e001e */
[----:B------:R-:W5:Y:S04]  /*c6f0*/  LDG.E R2, desc[UR6][R32.64] ;  /* 0x0000000620027981 */ /* 0x000f68000c1e1900 */
[----:B------:R-:W5:Y:S04]  /*c700*/  LDG.E R3, desc[UR6][R28.64] ;  /* 0x000000061c037981 */ /* 0x000f68000c1e1900 */
[----:B0-----:R-:W0:Y:S01]  /*c710*/  LDS.128 R12, [UR4+0xb40] ;  /* 0x000b4004ff0c7984 */ /* 0x001e220008000c00 */
[----:B------:R-:W-:Y:S01]  /*c720*/  IADD3 R35, PT, PT, R8, UR8, RZ ;  /* 0x0000000808237c10 */ /* 0x000fe2000fffe0ff */
[----:B--2---:R-:W-:-:S04]  /*c730*/  FFMA R24, R24, R9, R37 ;  /* 0x0000000918187223 */ /* 0x004fc80000000025 */
[----:B------:R-:W-:-:S04]  /*c740*/  IMAD.WIDE.U32 R8, R35, 0x4, R30 ;  /* 0x0000000423087825 */ /* 0x000fc800078e001e */
[----:B---3--:R-:W-:Y:S02]  /*c750*/  FFMA R27, R27, R10, R24 ;  /* 0x0000000a1b1b7223 */ /* 0x008fe40000000018 */
[----:B------:R1:W2:Y:S02]  /*c760*/  LDG.E R24, desc[UR6][R8.64] ;  /* 0x0000000608187981 */ /* 0x0002a4000c1e1900 */
[----:B----4-:R-:W-:-:S04]  /*c770*/  FFMA R11, R4, R11, R27 ;  /* 0x0000000b040b7223 */ /* 0x010fc8000000001b */
        /* <DEDUP_REMOVED lines=12> */
[----:B------:R1:W4:Y:S02]  /*c840*/  LDG.E R4, desc[UR6][R34.64] ;  /* 0x0000000622047981 */ /* 0x000324000c1e1900 */
[----:B------:R-:W-:-:S02]  /*c850*/  FFMA R15, R20, R15, R23 ;  /* 0x0000000f140f7223 */ /* 0x000fc40000000017 */
[C-C-:B------:R-:W-:Y:S01]  /*c860*/  IMAD.WIDE.U32 R22, R29.reuse, 0x4, R30.reuse ;  /* 0x000000041d167825 */ /* 0x140fe200078e001e */
[----:B------:R-:W-:Y:S01]  /*c870*/  IADD3 R29, PT, PT, R29, UR8, RZ ;  /* 0x000000081d1d7c10 */ /* 0x000fe2000fffe0ff */
[----:B------:R0:W4:Y:S04]  /*c880*/  LDG.E R25, desc[UR6][R32.64] ;  /* 0x0000000620197981 */ /* 0x000128000c1e1900 */
[C-C-:B------:R-:W-:Y:S01]  /*c890*/  IMAD.WIDE.U32 R36, R29.reuse, 0x4, R30.reuse ;  /* 0x000000041d247825 */ /* 0x140fe200078e001e */
[----:B------:R-:W-:Y:S01]  /*c8a0*/  IADD3 R29, PT, PT, R29, UR8, RZ ;  /* 0x000000081d1d7c10 */ /* 0x000fe2000fffe0ff */
[----:B------:R-:W4:Y:S04]  /*c8b0*/  LDG.E R22, desc[UR6][R22.64] ;  /* 0x0000000616167981 */ /* 0x000f28000c1e1900 */
[----:B-1----:R-:W-:-:S05]  /*c8c0*/  IMAD.WIDE.U32 R34, R29, 0x4, R30 ;  /* 0x000000041d227825 */ /* 0x002fca00078e001e */
[----:B------:R-:W4:Y:S04]  /*c8d0*/  LDG.E R20, desc[UR6][R34.64] ;  /* 0x0000000622147981 */ /* 0x000f28000c1e1900 */
[----:B------:R1:W4:Y:S01]  /*c8e0*/  LDG.E R23, desc[UR6][R36.64] ;  /* 0x0000000624177981 */ /* 0x000322000c1e1900 */
[----:B0-----:R-:W-:-:S04]  /*c8f0*/  FFMA R15, R8, R21, R15 ;  /* 0x00000015080f7223 */ /* 0x001fc8000000000f */
[----:B------:R-:W-:Y:S02]  /*c900*/  FFMA R18, R18, R9, R15 ;  /* 0x0000000912127223 */ /* 0x000fe4000000000f */
[----:B------:R-:W0:Y:S01]  /*c910*/  LDS.128 R12, [UR4+0xb60] ;  /* 0x000b6004ff0c7984 */ /* 0x000e220008000c00 */
[----:B------:R-:W-:Y:S01]  /*c920*/  IADD3 R29, PT, PT, R29, UR8, RZ ;  /* 0x000000081d1d7c10 */ /* 0x000fe2000fffe0ff */
[----:B------:R-:W-:-:S03]  /*c930*/  FFMA R19, R19, R10, R18 ;  /* 0x0000000a13137223 */ /* 0x000fc60000000012 */
[C---:B------:R-:W-:Y:S01]  /*c940*/  IADD3 R9, PT, PT, R29.reuse, UR8, RZ ;  /* 0x000000081d097c10 */ /* 0x040fe2000fffe0ff */
[----:B------:R-:W-:-:S04]  /*c950*/  IMAD.WIDE.U32 R32, R29, 0x4, R30 ;  /* 0x000000041d207825 */ /* 0x000fc800078e001e */
[----:B------:R-:W-:Y:S01]  /*c960*/  FFMA R11, R16, R11, R19 ;  /* 0x0000000b100b7223 */ /* 0x000fe20000000013 */
[C---:B-1----:R-:W-:Y:S01]  /*c970*/  IMAD.WIDE.U32 R36, R9.reuse, 0x4, R30 ;  /* 0x0000000409247825 */ /* 0x042fe200078e001e */
[----:B------:R1:W4:Y:S01]  /*c980*/  LDG.E R21, desc[UR6][R32.64] ;  /* 0x0000000620157981 */ /* 0x000322000c1e1900 */
[----:B------:R-:W-:-:S03]  /*c990*/  IADD3 R29, PT, PT, R9, UR8, RZ ;  /* 0x00000008091d7c10 */ /* 0x000fc6000fffe0ff */
[----:B------:R1:W4:Y:S02]  /*c9a0*/  LDG.E R18, desc[UR6][R36.64] ;  /* 0x0000000624127981 */ /* 0x000324000c1e1900 */
[----:B------:R-:W-:-:S05]  /*c9b0*/  IMAD.WIDE.U32 R34, R29, 0x4, R30 ;  /* 0x000000041d227825 */ /* 0x000fca00078e001e */
[----:B------:R5:W4:Y:S01]  /*c9c0*/  LDG.E R19, desc[UR6][R34.64] ;  /* 0x0000000622137981 */ /* 0x000b22000c1e1900 */
[----:B0-----:R-:W-:Y:S01]  /*c9d0*/  FFMA R11, R12, R17, R11 ;  /* 0x000000110c0b7223 */ /* 0x001fe2000000000b */
[----:B------:R-:W-:-:S05]  /*c9e0*/  IADD3 R29, PT, PT, R29, UR8, RZ ;  /* 0x000000081d1d7c10 */ /* 0x000fca000fffe0ff */
[C---:B-1----:R-:W-:Y:S01]  /*c9f0*/  IMAD.WIDE.U32 R32, R29.reuse, 0x4, R30 ;  /* 0x000000041d207825 */ /* 0x042fe200078e001e */
[----:B------:R-:W-:-:S04]  /*ca00*/  IADD3 R29, PT, PT, R29, UR8, RZ ;  /* 0x000000081d1d7c10 */ /* 0x000fc8000fffe0ff */
[----:B------:R0:W4:Y:S01]  /*ca10*/  LDG.E R16, desc[UR6][R32.64] ;  /* 0x0000000620107981 */ /* 0x000122000c1e1900 */
[----:B------:R-:W-:-:S05]  /*ca20*/  IMAD.WIDE.U32 R36, R29, 0x4, R30 ;  /* 0x000000041d247825 */ /* 0x000fca00078e001e */
[----:B------:R-:W4:Y:S01]  /*ca30*/  LDG.E R17, desc[UR6][R36.64] ;  /* 0x0000000624117981 */ /* 0x000f22000c1e1900 */
[----:B-----5:R-:W-:-:S03]  /*ca40*/  FFMA R6, R6, R13, R11 ;  /* 0x0000000d06067223 */ /* 0x020fc6000000000b */
        /* <DEDUP_REMOVED lines=16> */
[----:B--2---:R-:W-:-:S03]  /*cb50*/  FFMA R24, R24, R9, R15 ;  /* 0x0000000918187223 */ /* 0x004fc6000000000f */
[----:B-----5:R-:W1:Y:S01]  /*cb60*/  LDS.128 R12, [UR4+0xb80] ;  /* 0x000b8004ff0c7984 */ /* 0x020e620008000c00 */
[----:B------:R-:W-:-:S05]  /*cb70*/  IADD3 R29, PT, PT, R29, UR8, RZ ;  /* 0x000000081d1d7c10 */ /* 0x000fca000fffe0ff */
[----:B------:R-:W-:-:S04]  /*cb80*/  IMAD.WIDE.U32 R36, R29, 0x4, R30 ;  /* 0x000000041d247825 */ /* 0x000fc800078e001e */
[----:B---3--:R-:W-:Y:S02]  /*cb90*/  FFMA R27, R27, R10, R24 ;  /* 0x0000000a1b1b7223 */ /* 0x008fe40000000018 */
[----:B------:R-:W2:Y:S02]  /*cba0*/  LDG.E R24, desc[UR6][R36.64] ;  /* 0x0000000624187981 */ /* 0x000ea4000c1e1900 */
[----:B----4-:R-:W-:Y:S01]  /*cbb0*/  FFMA R9, R4, R11, R27 ;  /* 0x0000000b04097223 */ /* 0x010fe2000000001b */
[----:B------:R-:W-:-:S04]  /*cbc0*/  IADD3 R11, PT, PT, R29, UR8, RZ ;  /* 0x000000081d0b7c10 */ /* 0x000fc8000fffe0ff */
[C---:B------:R-:W-:Y:S01]  /*cbd0*/  IADD3 R29, PT, PT, R11.reuse, UR8, RZ ;  /* 0x000000080b1d7c10 */ /* 0x040fe2000fffe0ff */
[----:B------:R-:W-:-:S04]  /*cbe0*/  IMAD.WIDE.U32 R26, R11, 0x4, R30 ;  /* 0x000000040b1a7825 */ /* 0x000fc800078e001e */
[C---:B------:R-:W-:Y:S01]  /*cbf0*/  IMAD.WIDE.U32 R34, R29.reuse, 0x4, R30 ;  /* 0x000000041d227825 */ /* 0x040fe200078e001e */
[----:B------:R-:W-:Y:S01]  /*cc00*/  IADD3 R29, PT, PT, R29, UR8, RZ ;  /* 0x000000081d1d7c10 */ /* 0x000fe2000fffe0ff */
[----:B------:R-:W3:Y:S02]  /*cc10*/  LDG.E R27, desc[UR6][R26.64] ;  /* 0x000000061a1b7981 */ /* 0x000ee4000c1e1900 */
[----:B-1----:R-:W-:Y:S02]  /*cc20*/  FFMA R9, R12, R25, R9 ;  /* 0x000000190c097223 */ /* 0x002fe40000000009 */
[----:B------:R1:W4:Y:S02]  /*cc30*/  LDG.E R4, desc[UR6][R34.64] ;  /* 0x0000000622047981 */ /* 0x000324000c1e1900 */
[----:B------:R-:W-:Y:S01]  /*cc40*/  FFMA R22, R22, R13, R9 ;  /* 0x0000000d16167223 */ /* 0x000fe20000000009 */
[C---:B0-----:R-:W-:Y:S01]  /*cc50*/  IMAD.WIDE.U32 R32, R29.reuse, 0x4, R30 ;  /* 0x000000041d207825 */ /* 0x041fe200078e001e */
[----:B------:R-:W-:Y:S01]  /*cc60*/  IADD3 R29, PT, PT, R29, UR8, RZ ;  /* 0x000000081d1d7c10 */ /* 0x000fe2000fffe0ff */
[----:B------:R-:W0:Y:S04]  /*cc70*/  LDS.128 R8, [UR4+0xb90] ;  /* 0x000b9004ff087984 */ /* 0x000e280008000c00 */
[----:B------:R5:W4:Y:S01]  /*cc80*/  LDG.E R25, desc[UR6][R32.64] ;  /* 0x0000000620197981 */ /* 0x000b22000c1e1900 */
[----:B------:R-:W-:-:S04]  /*cc90*/  FFMA R23, R23, R14, R22 ;  /* 0x0000000e17177223 */ /* 0x000fc80000000016 */
[----:B------:R-:W-:Y:S01]  /*cca0*/  FFMA R15, R20, R15, R23 ;  /* 0x0000000f140f7223 */ /* 0x000fe20000000017 */
[----:B------:R-:W-:-:S06]  /*ccb0*/  IMAD.WIDE.U32 R22, R29, 0x4, R30 ;  /* 0x000000041d167825 */ /* 0x000fcc00078e001e */
[----:B------:R-:W4:Y:S01]  /*ccc0*/  LDG.E R22, desc[UR6][R22.64] ;  /* 0x0000000616167981 */ /* 0x000f22000c1e1900 */
[----:B------:R-:W-:-:S05]  /*ccd0*/  IADD3 R29, PT, PT, R29, UR8, RZ ;  /* 0x000000081d1d7c10 */ /* 0x000fca000fffe0ff */
[C---:B-1----:R-:W-:Y:S01]  /*cce0*/  IMAD.WIDE.U32 R34, R29.reuse, 0x4, R30 ;  /* 0x000000041d227825 */ /* 0x042fe200078e001e */
[----:B------:R-:W-:-:S04]  /*ccf0*/  IADD3 R29, PT, PT, R29, UR8, RZ ;  /* 0x000000081d1d7c10 */ /* 0x000fc8000fffe0ff */
[----:B------:R1:W4:Y:S01]  /*cd00*/  LDG.E R23, desc[UR6][R34.64] ;  /* 0x0000000622177981 */ /* 0x000322000c1e1900 */
[C---:B------:R-:W-:Y:S01]  /*cd10*/  IMAD.WIDE.U32 R36, R29.reuse, 0x4, R30 ;  /* 0x000000041d247825 */ /* 0x040fe200078e001e */
[----:B------:R-:W-:-:S04]  /*cd20*/  IADD3 R29, PT, PT, R29, UR8, RZ ;  /* 0x000000081d1d7c10 */ /* 0x000fc8000fffe0ff */
[----:B------:R-:W4:Y:S01]  /*cd30*/  LDG.E R20, desc[UR6][R36.64] ;  /* 0x0000000624147981 */ /* 0x000f22000c1e1900 */
[----:B0-----:R-:W-:Y:S01]  /*cd40*/  FFMA R15, R8, R21, R15 ;  /* 0x00000015080f7223 */ /* 0x001fe2000000000f */
[----:B-----5:R-:W-:-:S04]  /*cd50*/  IMAD.WIDE.U32 R32, R29, 0x4, R30 ;  /* 0x000000041d207825 */ /* 0x020fc800078e001e */
[----:B------:R-:W-:Y:S02]  /*cd60*/  FFMA R18, R18, R9, R15 ;  /* 0x0000000912127223 */ /* 0x000fe4000000000f */
[----:B------:R-:W0:Y:S01]  /*cd70*/  LDS.128 R12, [UR4+0xba0] ;  /* 0x000ba004ff0c7984 */ /* 0x000e220008000c00 */
[----:B------:R-:W-:-:S03]  /*cd80*/  IADD3 R9, PT, PT, R29, UR8, RZ ;  /* 0x000000081d097c10 */ /* 0x000fc6000fffe0ff */
[----:B------:R5:W4:Y:S02]  /*cd90*/  LDG.E R21, desc[UR6][R32.64] ;  /* 0x0000000620157981 */ /* 0x000b24000c1e1900 */
[----:B-1----:R-:W-:-:S04]  /*cda0*/  IMAD.WIDE.U32 R34, R9, 0x4, R30 ;  /* 0x0000000409227825 */ /* 0x002fc800078e001e */
[----:B------:R-:W-:Y:S02]  /*cdb0*/  FFMA R19, R19, R10, R18 ;  /* 0x0000000a13137223 */ /* 0x000fe40000000012 */
[----:B------:R1:W4:Y:S01]  /*cdc0*/  LDG.E R18, desc[UR6][R34.64] ;  /* 0x0000000622127981 */ /* 0x000322000c1e1900 */
[----:B------:R-:W-:Y:S01]  /*cdd0*/  IADD3 R29, PT, PT, R9, UR8, RZ ;  /* 0x00000008091d7c10 */ /* 0x000fe2000fffe0ff */
[----:B------:R-:W-:-:S04]  /*cde0*/  FFMA R11, R16, R11, R19 ;  /* 0x0000000b100b7223 */ /* 0x000fc80000000013 */
[C---:B-----5:R-:W-:Y:S01]  /*cdf0*/  IMAD.WIDE.U32 R32, R29.reuse, 0x4, R30 ;  /* 0x000000041d207825 */ /* 0x060fe200078e001e */
[----:B------:R-:W-:-:S04]  /*ce00*/  IADD3 R29, PT, PT, R29, UR8, RZ ;  /* 0x000000081d1d7c10 */ /* 0x000fc8000fffe0ff */
[----:B------:R5:W4:Y:S01]  /*ce10*/  LDG.E R19, desc[UR6][R32.64] ;  /* 0x0000000620137981 */ /* 0x000b22000c1e1900 */
[C---:B------:R-:W-:Y:S01]  /*ce20*/  IMAD.WIDE.U32 R36, R29.reuse, 0x4, R30 ;  /* 0x000000041d247825 */ /* 0x040fe200078e001e */
[----:B------:R-:W-:-:S04]  /*ce30*/  IADD3 R29, PT, PT, R29, UR8, RZ ;  /* 0x000000081d1d7c10 */ /* 0x000fc8000fffe0ff */
[----:B------:R5:W4:Y:S01]  /*ce40*/  LDG.E R16, desc[UR6][R36.64] ;  /* 0x0000000624107981 */ /* 0x000b22000c1e1900 */
[----:B-1----:R-:W-:-:S04]  /*ce50*/  IMAD.WIDE.U32 R34, R29, 0x4, R30 ;  /* 0x000000041d227825 */ /* 0x002fc800078e001e */
[----:B0-----:R-:W-:Y:S02]  /*ce60*/  FFMA R11, R12, R17, R11 ;  /* 0x000000110c0b7223 */ /* 0x001fe4000000000b */
        /* <DEDUP_REMOVED lines=51> */
[----:B------:R-:W-:-:S04]  /*d1a0*/  IADD3 R29, PT, PT, R29, UR8, RZ ;  /* 0x000000081d1d7c10 */ /* 0x000fc8000fffe0ff */
[C---:B------:R-:W-:Y:S01]  /*d1b0*/  IADD3 R9, PT, PT, R29.reuse, UR8, RZ ;  /* 0x000000081d097c10 */ /* 0x040fe2000fffe0ff */
[----:B------:R-:W-:-:S04]  /*d1c0*/  IMAD.WIDE.U32 R32, R29, 0x4, R30 ;  /* 0x000000041d207825 */ /* 0x000fc800078e001e */
[----:B------:R-:W-:Y:S01]  /*d1d0*/  FFMA R19, R19, R10, R18 ;  /* 0x0000000a13137223 */ /* 0x000fe20000000012 */
[C---:B-1----:R-:W-:Y:S01]  /*d1e0*/  IMAD.WIDE.U32 R36, R9.reuse, 0x4, R30 ;  /* 0x0000000409247825 */ /* 0x042fe200078e001e */
[----:B------:R1:W4:Y:S03]  /*d1f0*/  LDG.E R21, desc[UR6][R32.64] ;  /* 0x0000000620157981 */ /* 0x000326000c1e1900 */
[----:B------:R-:W-:Y:S01]  /*d200*/  FFMA R11, R16, R11, R19 ;  /* 0x0000000b100b7223 */ /* 0x000fe20000000013 */
[----:B------:R-:W-:Y:S01]  /*d210*/  IADD3 R29, PT, PT, R9, UR8, RZ ;  /* 0x00000008091d7c10 */ /* 0x000fe2000fffe0ff */
[----:B------:R1:W4:Y:S04]  /*d220*/  LDG.E R18, desc[UR6][R36.64] ;  /* 0x0000000624127981 */ /* 0x000328000c1e1900 */
        /* <DEDUP_REMOVED lines=40> */
[C---:B0-----:R-:W-:Y:S01]  /*d4b0*/  IMAD.WIDE.U32 R32, R29.reuse, 0x4, R30 ;  /* 0x000000041d207825 */ /* 0x041fe200078e001e */
[----:B------:R0:W4:Y:S03]  /*d4c0*/  LDG.E R4, desc[UR6][R34.64] ;  /* 0x0000000622047981 */ /* 0x000126000c1e1900 */
[----:B------:R-:W-:Y:S01]  /*d4d0*/  FFMA R22, R22, R13, R9 ;  /* 0x0000000d16167223 */ /* 0x000fe20000000009 */
[----:B------:R-:W-:Y:S01]  /*d4e0*/  IADD3 R29, PT, PT, R29, UR8, RZ ;  /* 0x000000081d1d7c10 */ /* 0x000fe2000fffe0ff */
[----:B------:R-:W1:Y:S02]  /*d4f0*/  LDS.128 R8, [UR4+0xc10] ;  /* 0x000c1004ff087984 */ /* 0x000e640008000c00 */
[----:B------:R-:W-:-:S02]  /*d500*/  FFMA R23, R23, R14, R22 ;  /* 0x0000000e17177223 */ /* 0x000fc40000000016 */
[----:B------:R5:W4:Y:S02]  /*d510*/  LDG.E R25, desc[UR6][R32.64] ;  /* 0x0000000620197981 */ /* 0x000b24000c1e1900 */
        /* <DEDUP_REMOVED lines=10> */
[----:B-----5:R-:W-:-:S04]  /*d5c0*/  IMAD.WIDE.U32 R32, R29, 0x4, R30 ;  /* 0x000000041d207825 */ /* 0x020fc800078e001e */
[----:B-1----:R-:W-:Y:S02]  /*d5d0*/  FFMA R15, R8, R21, R15 ;  /* 0x00000015080f7223 */ /* 0x002fe4000000000f */
[----:B------:R1:W5:Y:S02]  /*d5e0*/  LDG.E R21, desc[UR6][R32.64] ;  /* 0x0000000620157981 */ /* 0x000364000c1e1900 */
[----:B------:R-:W-:Y:S02]  /*d5f0*/  FFMA R18, R18, R9, R15 ;  /* 0x0000000912127223 */ /* 0x000fe4000000000f */
[----:B------:R-:W1:Y:S01]  /*d600*/  LDS.128 R12, [UR4+0xc20] ;  /* 0x000c2004ff0c7984 */ /* 0x000e620008000c00 */
[----:B------:R-:W-:Y:S01]  /*d610*/  IADD3 R9, PT, PT, R29, UR8, RZ ;  /* 0x000000081d097c10 */ /* 0x000fe2000fffe0ff */
[----:B------:R-:W-:-:S04]  /*d620*/  FFMA R19, R19, R10, R18 ;  /* 0x0000000a13137223 */ /* 0x000fc80000000012 */
[----:B0-----:R-:W-:-:S05]  /*d630*/  IMAD.WIDE.U32 R34, R9, 0x4, R30 ;  /* 0x0000000409227825 */ /* 0x001fca00078e001e */
        /* <DEDUP_REMOVED lines=10> */
[----:B------:R-:W-:Y:S02]  /*d6e0*/  FFMA R11, R12, R17, R11 ;  /* 0x000000110c0b7223 */ /* 0x000fe4000000000b */
[----:B------:R-:W5:Y:S02]  /*d6f0*/  LDG.E R17, desc[UR6][R34.64] ;  /* 0x0000000622117981 */ /* 0x000f64000c1e1900 */
[----:B------:R-:W-:Y:S01]  /*d700*/  FFMA R6, R6, R13, R11 ;  /* 0x0000000d06067223 */ /* 0x000fe2000000000b */
[----:B------:R-:W-:Y:S01]  /*d710*/  IADD3 R13, PT, PT, R29, UR8, RZ ;  /* 0x000000081d0d7c10 */ /* 0x000fe2000fffe0ff */
[----:B------:R-:W0:Y:S02]  /*d720*/  LDS.128 R8, [UR4+0xc30] ;  /* 0x000c3004ff087984 */ /* 0x000e240008000c00 */
[----:B------:R-:W-:Y:S01]  /*d730*/  FFMA R7, R7, R14, R6 ;  /* 0x0000000e07077223 */ /* 0x000fe20000000006 */
[----:B------:R-:W-:-:S03]  /*d740*/  IADD3 R29, PT, PT, R13, UR8, RZ ;  /* 0x000000080d1d7c10 */ /* 0x000fc6000fffe0ff */
[----:B-1----:R-:W-:Y:S01]  /*d750*/  FFMA R33, R2, R15, R7 ;  /* 0x0000000f02217223 */ /* 0x002fe20000000007 */
        /* <DEDUP_REMOVED lines=18> */
[----:B0-----:R-:W-:-:S04]  /*d880*/  FFMA R11, R12, R25, R11 ;  /* 0x000000190c0b7223 */ /* 0x001fc8000000000b */
[----:B------:R-:W-:Y:S02]  /*d890*/  FFMA R22, R22, R13, R11 ;  /* 0x0000000d16167223 */ /* 0x000fe4000000000b */
[----:B-1----:R-:W5:Y:S01]  /*d8a0*/  LDS.128 R8, [UR4+0xc50] ;  /* 0x000c5004ff087984 */ /* 0x002f620008000c00 */
[----:B------:R-:W-:-:S04]  /*d8b0*/  IADD3 R35, PT, PT, R35, UR8, RZ ;  /* 0x0000000823237c10 */ /* 0x000fc8000fffe0ff */
        /* <DEDUP_REMOVED lines=16> */
[----:B0-----:R-:W-:-:S05]  /*d9c0*/  IMAD.WIDE.U32 R34, R29, 0x4, R30 ;  /* 0x000000041d227825 */ /* 0x001fca00078e001e */
[----:B------:R-:W4:Y:S01]  /*d9d0*/  LDG.E R20, desc[UR6][R34.64] ;  /* 0x0000000622147981 */ /* 0x000f22000c1e1900 */
[----:B-----5:R-:W-:-:S03]  /*d9e0*/  FFMA R15, R8, R21, R15 ;  /* 0x00000015080f7223 */ /* 0x020fc6000000000f */
[----:B------:R0:W5:Y:S01]  /*d9f0*/  LDG.E R23, desc[UR6][R36.64] ;  /* 0x0000000624177981 */ /* 0x000162000c1e1900 */
[----:B------:R-:W-:-:S03]  /*da00*/  FFMA R18, R18, R9, R15 ;  /* 0x0000000912127223 */ /* 0x000fc6000000000f */
[----:B------:R-:W0:Y:S01]  /*da10*/  LDS.128 R12, [UR4+0xc60] ;  /* 0x000c6004ff0c7984 */ /* 0x000e220008000c00 */
[----:B------:R-:W-:-:S04]  /*da20*/  IADD3 R29, PT, PT, R29, UR8, RZ ;  /* 0x000000081d1d7c10 */ /* 0x000fc8000fffe0ff */
[C---:B------:R-:W-:Y:S01]  /*da30*/  IADD3 R9, PT, PT, R29.reuse, UR8, RZ ;  /* 0x000000081d097c10 */ /* 0x040fe2000fffe0ff */
[----:B-1----:R-:W-:-:S04]  /*da40*/  IMAD.WIDE.U32 R32, R29, 0x4, R30 ;  /* 0x000000041d207825 */ /* 0x002fc800078e001e */
[----:B------:R-:W-:Y:S01]  /*da50*/  FFMA R19, R19, R10, R18 ;  /* 0x0000000a13137223 */ /* 0x000fe20000000012 */
[C---:B0-----:R-:W-:Y:S01]  /*da60*/  IMAD.WIDE.U32 R36, R9.reuse, 0x4, R30 ;  /* 0x0000000409247825 */ /* 0x041fe200078e001e */
[----:B------:R0:W5:Y:S03]  /*da70*/  LDG.E R21, desc[UR6][R32.64] ;  /* 0x0000000620157981 */ /* 0x000166000c1e1900 */
[----:B------:R-:W-:Y:S01]  /*da80*/  FFMA R11, R16, R11, R19 ;  /* 0x0000000b100b7223 */ /* 0x000fe20000000013 */
[----:B------:R-:W-:Y:S01]  /*da90*/  IADD3 R29, PT, PT, R9, UR8, RZ ;  /* 0x00000008091d7c10 */ /* 0x000fe2000fffe0ff */
[----:B------:R1:W5:Y:S04]  /*daa0*/  LDG.E R18, desc[UR6][R36.64] ;  /* 0x0000000624127981 */ /* 0x000368000c1e1900 */
[----:B------:R-:W-:-:S05]  /*dab0*/  IMAD.WIDE.U32 R34, R29, 0x4, R30 ;  /* 0x000000041d227825 */ /* 0x000fca00078e001e */
[----:B------:R1:W5:Y:S01]  /*dac0*/  LDG.E R19, desc[UR6][R34.64] ;  /* 0x0000000622137981 */ /* 0x000362000c1e1900 */
[----:B------:R-:W-:Y:S01]  /*dad0*/  FFMA R11, R12, R17, R11 ;  /* 0x000000110c0b7223 */ /* 0x000fe2000000000b */
[----:B------:R-:W-:-:S05]  /*dae0*/  IADD3 R29, PT, PT, R29, UR8, RZ ;  /* 0x000000081d1d7c10 */ /* 0x000fca000fffe0ff */
[C---:B0-----:R-:W-:Y:S01]  /*daf0*/  IMAD.WIDE.U32 R32, R29.reuse, 0x4, R30 ;  /* 0x000000041d207825 */ /* 0x041fe200078e001e */
[----:B------:R-:W-:-:S04]  /*db00*/  IADD3 R29, PT, PT, R29, UR8, RZ ;  /* 0x000000081d1d7c10 */ /* 0x000fc8000fffe0ff */
[----:B------:R0:W5:Y:S01]  /*db10*/  LDG.E R16, desc[UR6][R32.64] ;  /* 0x0000000620107981 */ /* 0x000162000c1e1900 */
[----:B-1----:R-:W-:-:S05]  /*db20*/  IMAD.WIDE.U32 R36, R29, 0x4, R30 ;  /* 0x000000041d247825 */ /* 0x002fca00078e001e */
[----:B------:R-:W5:Y:S01]  /*db30*/  LDG.E R17, desc[UR6][R36.64] ;  /* 0x0000000624117981 */ /* 0x000f62000c1e1900 */
[----:B------:R-:W-:-:S03]  /*db40*/  FFMA R6, R6, R13, R11 ;  /* 0x0000000d06067223 */ /* 0x000fc6000000000b */
        /* <DEDUP_REMOVED lines=17> */
[----:B------:R-:W1:Y:S01]  /*dc60*/  LDS.128 R12, [UR4+0xc80] ;  /* 0x000c8004ff0c7984 */ /* 0x000e620008000c00 */
        /* <DEDUP_REMOVED lines=17> */
[----:B-----5:R-:W-:-:S02]  /*dd80*/  FFMA R23, R23, R14, R22 ;  /* 0x0000000e17177223 */ /* 0x020fc40000000016 */
        /* <DEDUP_REMOVED lines=11> */
[----:B-1----:R-:W-:Y:S01]  /*de40*/  FFMA R15, R8, R21, R15 ;  /* 0x00000015080f7223 */ /* 0x002fe2000000000f */
[----:B-----5:R-:W-:-:S04]  /*de50*/  IMAD.WIDE.U32 R32, R29, 0x4, R30 ;  /* 0x000000041d207825 */ /* 0x020fc800078e001e */
[----:B------:R-:W-:Y:S02]  /*de60*/  FFMA R18, R18, R9, R15 ;  /* 0x0000000912127223 */ /* 0x000fe4000000000f */
[----:B------:R-:W1:Y:S01]  /*de70*/  LDS.128 R12, [UR4+0xca0] ;  /* 0x000ca004ff0c7984 */ /* 0x000e620008000c00 */
[----:B------:R-:W-:-:S03]  /*de80*/  IADD3 R9, PT, PT, R29, UR8, RZ ;  /* 0x000000081d097c10 */ /* 0x000fc6000fffe0ff */
[----:B------:R5:W4:Y:S02]  /*de90*/  LDG.E R21, desc[UR6][R32.64] ;  /* 0x0000000620157981 */ /* 0x000b24000c1e1900 */
[----:B0-----:R-:W-:-:S04]  /*dea0*/  IMAD.WIDE.U32 R34, R9, 0x4, R30 ;  /* 0x0000000409227825 */ /* 0x001fc800078e001e */
        /* <DEDUP_REMOVED lines=29> */
[----:B------:R1:W5:Y:S04]  /*e080*/  LDG.E R3, desc[UR6][R28.64] ;  /* 0x000000061c037981 */ /* 0x000368000c1e1900 */
[----:B0-----:R-:W0:Y:S01]  /*e090*/  LDS.128 R12, [UR4+0xcc0] ;  /* 0x000cc004ff0c7984 */ /* 0x001e220008000c00 */
[----:B------:R-:W-:Y:S01]  /*e0a0*/  IADD3 R35, PT, PT, R8, UR8, RZ ;  /* 0x0000000808237c10 */ /* 0x000fe2000fffe0ff */
[----:B--2---:R-:W-:-:S04]  /*e0b0*/  FFMA R24, R24, R9, R37 ;  /* 0x0000000918187223 */ /* 0x004fc80000000025 */
[C---:B------:R-:W-:Y:S01]  /*e0c0*/  IMAD.WIDE.U32 R8, R35.reuse, 0x4, R30 ;  /* 0x0000000423087825 */ /* 0x040fe200078e001e */
[----:B------:R-:W-:-:S03]  /*e0d0*/  IADD3 R35, PT, PT, R35, UR8, RZ ;  /* 0x0000000823237c10 */ /* 0x000fc6000fffe0ff */
[----:B---3--:R-:W-:Y:S02]  /*e0e0*/  FFMA R27, R27, R10, R24 ;  /* 0x0000000a1b1b7223 */ /* 0x008fe40000000018 */
[----:B------:R2:W3:Y:S02]  /*e0f0*/  LDG.E R24, desc[UR6][R8.64] ;  /* 0x0000000608187981 */ /* 0x0004e4000c1e1900 */
[----:B----4-:R-:W-:-:S04]  /*e100*/  FFMA R11, R4, R11, R27 ;  /* 0x0000000b040b7223 */ /* 0x010fc8000000001b */
[----:B0-----:R-:W-:Y:S01]  /*e110*/  FFMA R11, R12, R25, R11 ;  /* 0x000000190c0b7223 */ /* 0x001fe2000000000b */
[C---:B------:R-:W-:Y:S01]  /*e120*/  IMAD.WIDE.U32 R26, R35.reuse, 0x4, R30 ;  /* 0x00000004231a7825 */ /* 0x040fe200078e001e */
[----:B-1----:R-:W-:-:S03]  /*e130*/  IADD3 R29, PT, PT, R35, UR8, RZ ;  /* 0x00000008231d7c10 */ /* 0x002fc6000fffe0ff */
[----:B------:R-:W-:Y:S02]  /*e140*/  FFMA R22, R22, R13, R11 ;  /* 0x0000000d16167223 */ /* 0x000fe4000000000b */
[----:B------:R-:W4:Y:S04]  /*e150*/  LDG.E R27, desc[UR6][R26.64] ;  /* 0x000000061a1b7981 */ /* 0x000f28000c1e1900 */
[----:B--2---:R-:W0:Y:S01]  /*e160*/  LDS.128 R8, [UR4+0xcd0] ;  /* 0x000cd004ff087984 */ /* 0x004e220008000c00 */
[----:B------:R-:W-:-:S05]  /*e170*/  IMAD.WIDE.U32 R34, R29, 0x4, R30 ;  /* 0x000000041d227825 */ /* 0x000fca00078e001e */
[----:B------:R1:W2:Y:S01]  /*e180*/  LDG.E R4, desc[UR6][R34.64] ;  /* 0x0000000622047981 */ /* 0x0002a2000c1e1900 */
[----:B------:R-:W-:Y:S01]  /*e190*/  IADD3 R29, PT, PT, R29, UR8, RZ ;  /* 0x000000081d1d7c10 */ /* 0x000fe2000fffe0ff */
[----:B------:R-:W-:-:S04]  /*e1a0*/  FFMA R23, R23, R14, R22 ;  /* 0x0000000e17177223 */ /* 0x000fc80000000016 */
[C---:B------:R-:W-:Y:S01]  /*e1b0*/  IMAD.WIDE.U32 R32, R29.reuse, 0x4, R30 ;  /* 0x000000041d207825 */ /* 0x040fe200078e001e */
[----:B------:R-:W-:-:S03]  /*e1c0*/  IADD3 R29, PT, PT, R29, UR8, RZ ;  /* 0x000000081d1d7c10 */ /* 0x000fc6000fffe0ff */
[----:B------:R-:W-:Y:S01]  /*e1d0*/  FFMA R15, R20, R15, R23 ;  /* 0x0000000f140f7223 */ /* 0x000fe20000000017 */
[----:B------:R0:W2:Y:S01]  /*e1e0*/  LDG.E R25, desc[UR6][R32.64] ;  /* 0x0000000620197981 */ /* 0x0000a2000c1e1900 */
[C---:B------:R-:W-:Y:S01]  /*e1f0*/  IMAD.WIDE.U32 R22, R29.reuse, 0x4, R30 ;  /* 0x000000041d167825 */ /* 0x040fe200078e001e */
[----:B------:R-:W-:-:S05]  /*e200*/  IADD3 R29, PT, PT, R29, UR8, RZ ;  /* 0x000000081d1d7c10 */ /* 0x000fca000fffe0ff */
[C-C-:B------:R-:W-:Y:S01]  /*e210*/  IMAD.WIDE.U32 R36, R29.reuse, 0x4, R30.reuse ;  /* 0x000000041d247825 */ /* 0x140fe200078e001e */
[----:B------:R-:W-:Y:S01]  /*e220*/  IADD3 R29, PT, PT, R29, UR8, RZ ;  /* 0x000000081d1d7c10 */ /* 0x000fe2000fffe0ff */
[----:B------:R-:W2:Y:S04]  /*e230*/  LDG.E R22, desc[UR6][R22.64] ;  /* 0x0000000616167981 */ /* 0x000ea8000c1e1900 */
[----:B-1----:R-:W-:-:S05]  /*e240*/  IMAD.WIDE.U32 R34, R29, 0x4, R30 ;  /* 0x000000041d227825 */ /* 0x002fca00078e001e */
[----:B------:R-:W2:Y:S04]  /*e250*/  LDG.E R20, desc[UR6][R34.64] ;  /* 0x0000000622147981 */ /* 0x000ea8000c1e1900 */
[----:B------:R1:W2:Y:S01]  /*e260*/  LDG.E R23, desc[UR6][R36.64] ;  /* 0x0000000624177981 */ /* 0x0002a2000c1e1900 */
        /* <DEDUP_REMOVED lines=9> */
[----:B------:R1:W2:Y:S01]  /*e300*/  LDG.E R21, desc[UR6][R32.64] ;  /* 0x0000000620157981 */ /* 0x0002a2000c1e1900 */
[----:B------:R-:W-:-:S03]  /*e310*/  IADD3 R29, PT, PT, R9, UR8, RZ ;  /* 0x00000008091d7c10 */ /* 0x000fc6000fffe0ff */
[----:B------:R1:W2:Y:S02]  /*e320*/  LDG.E R18, desc[UR6][R36.64] ;  /* 0x0000000624127981 */ /* 0x0002a4000c1e1900 */
[----:B------:R-:W-:-:S05]  /*e330*/  IMAD.WIDE.U32 R34, R29, 0x4, R30 ;  /* 0x000000041d227825 */ /* 0x000fca00078e001e */
[----:B------:R5:W2:Y:S01]  /*e340*/  LDG.E R19, desc[UR6][R34.64] ;  /* 0x0000000622137981 */ /* 0x000aa2000c1e1900 */
[----:B0-----:R-:W-:Y:S01]  /*e350*/  FFMA R11, R12, R17, R11 ;  /* 0x000000110c0b7223 */ /* 0x001fe2000000000b */
[----:B------:R-:W-:-:S05]  /*e360*/  IADD3 R29, PT, PT, R29, UR8, RZ ;  /* 0x000000081d1d7c10 */ /* 0x000fca000fffe0ff */
[C---:B-1----:R-:W-:Y:S01]  /*e370*/  IMAD.WIDE.U32 R32, R29.reuse, 0x4, R30 ;  /* 0x000000041d207825 */ /* 0x042fe200078e001e */
[----:B------:R-:W-:-:S04]  /*e380*/  IADD3 R29, PT, PT, R29, UR8, RZ ;  /* 0x000000081d1d7c10 */ /* 0x000fc8000fffe0ff */
[----:B------:R0:W2:Y:S01]  /*e390*/  LDG.E R16, desc[UR6][R32.64] ;  /* 0x0000000620107981 */ /* 0x0000a2000c1e1900 */
[----:B------:R-:W-:-:S05]  /*e3a0*/  IMAD.WIDE.U32 R36, R29, 0x4, R30 ;  /* 0x000000041d247825 */ /* 0x000fca00078e001e */
[----:B------:R-:W2:Y:S01]  /*e3b0*/  LDG.E R17, desc[UR6][R36.64] ;  /* 0x0000000624117981 */ /* 0x000ea2000c1e1900 */
        /* <DEDUP_REMOVED lines=14> */
[----:B------:R-:W-:-:S05]  /*e4a0*/  IADD3 R29, PT, PT, R29, UR8, RZ ;  /* 0x000000081d1d7c10 */ /* 0x000fca000fffe0ff */
[----:B0-----:R-:W-:-:S05]  /*e4b0*/  IMAD.WIDE.U32 R32, R29, 0x4, R30 ;  /* 0x000000041d207825 */ /* 0x001fca00078e001e */
[----:B------:R0:W2:Y:S01]  /*e4c0*/  LDG.E R3, desc[UR6][R32.64] ;  /* 0x0000000620037981 */ /* 0x0000a2000c1e1900 */
[----:B---3--:R-:W-:-:S03]  /*e4d0*/  FFMA R24, R24, R9, R15 ;  /* 0x0000000918187223 */ /* 0x008fc6000000000f */
[----:B-----5:R-:W1:Y:S01]  /*e4e0*/  LDS.128 R12, [UR4+0xd00] ;  /* 0x000d0004ff0c7984 */ /* 0x020e620008000c00 */
[----:B------:R-:W-:Y:S01]  /*e4f0*/  IADD3 R29, PT, PT, R29, UR8, RZ ;  /* 0x000000081d1d7c10 */ /* 0x000fe2000fffe0ff */
[----:B----4-:R-:W-:-:S04]  /*e500*/  FFMA R27, R27, R10, R24 ;  /* 0x0000000a1b1b7223 */ /* 0x010fc80000000018 */
[----:B------:R-:W-:-:S05]  /*e510*/  IMAD.WIDE.U32 R36, R29, 0x4, R30 ;  /* 0x000000041d247825 */ /* 0x000fca00078e001e */
[----:B------:R-:W3:Y:S01]  /*e520*/  LDG.E R24, desc[UR6][R36.64] ;  /* 0x0000000624187981 */ /* 0x000ee2000c1e1900 */
[----:B--2---:R-:W-:Y:S01]  /*e530*/  FFMA R9, R4, R11, R27 ;  /* 0x0000000b04097223 */ /* 0x004fe2000000001b */
[----:B------:R-:W-:-:S04]  /*e540*/  IADD3 R11, PT, PT, R29, UR8, RZ ;  /* 0x000000081d0b7c10 */ /* 0x000fc8000fffe0ff */
[C---:B------:R-:W-:Y:S01]  /*e550*/  IADD3 R29, PT, PT, R11.reuse, UR8, RZ ;  /* 0x000000080b1d7c10 */ /* 0x040fe2000fffe0ff */
[----:B------:R-:W-:-:S04]  /*e560*/  IMAD.WIDE.U32 R26, R11, 0x4, R30 ;  /* 0x000000040b1a7825 */ /* 0x000fc800078e001e */
[C---:B------:R-:W-:Y:S02]  /*e570*/  IMAD.WIDE.U32 R34, R29.reuse, 0x4, R30 ;  /* 0x000000041d227825 */ /* 0x040fe400078e001e */
[----:B------:R-:W2:Y:S04]  /*e580*/  LDG.E R27, desc[UR6][R26.64] ;  /* 0x000000061a1b7981 */ /* 0x000ea8000c1e1900 */
[----:B------:R4:W5:Y:S01]  /*e590*/  LDG.E R4, desc[UR6][R34.64] ;  /* 0x0000000622047981 */ /* 0x000962000c1e1900 */
[----:B------:R-:W-:Y:S01]  /*e5a0*/  IADD3 R29, PT, PT, R29, UR8, RZ ;  /* 0x000000081d1d7c10 */ /* 0x000fe2000fffe0ff */
[----:B-1----:R-:W-:-:S04]  /*e5b0*/  FFMA R9, R12, R25, R9 ;  /* 0x000000190c097223 */ /* 0x002fc80000000009 */
[----:B0-----:R-:W-:-:S04]  /*e5c0*/  IMAD.WIDE.U32 R32, R29, 0x4, R30 ;  /* 0x000000041d207825 */ /* 0x001fc800078e001e */
[----:B------:R-:W-:Y:S01]  /*e5d0*/  FFMA R22, R22, R13, R9 ;  /* 0x0000000d16167223 */ /* 0x000fe20000000009 */
[----:B------:R-:W-:Y:S01]  /*e5e0*/  IADD3 R29, PT, PT, R29, UR8, RZ ;  /* 0x000000081d1d7c10 */ /* 0x000fe2000fffe0ff */
[----:B------:R-:W0:Y:S02]  /*e5f0*/  LDS.128 R8, [UR4+0xd10] ;  /* 0x000d1004ff087984 */ /* 0x000e240008000c00 */
[----:B------:R-:W-:Y:S02]  /*e600*/  FFMA R23, R23, R14, R22 ;  /* 0x0000000e17177223 */ /* 0x000fe40000000016 */
[----:B------:R1:W5:Y:S02]  /*e610*/  LDG.E R25, desc[UR6][R32.64] ;  /* 0x0000000620197981 */ /* 0x000364000c1e1900 */
[----:B------:R-:W-:Y:S01]  /*e620*/  FFMA R15, R20, R15, R23 ;  /* 0x0000000f140f7223 */ /* 0x000fe20000000017 */
[----:B------:R-:W-:-:S06]  /*e630*/  IMAD.WIDE.U32 R22, R29, 0x4, R30 ;  /* 0x000000041d167825 */ /* 0x000fcc00078e001e */
[----:B------:R-:W5:Y:S01]  /*e640*/  LDG.E R22, desc[UR6][R22.64] ;  /* 0x0000000616167981 */ /* 0x000f62000c1e1900 */
[----:B------:R-:W-:-:S05]  /*e650*/  IADD3 R29, PT, PT, R29, UR8, RZ ;  /* 0x000000081d1d7c10 */ /* 0x000fca000fffe0ff */
[C---:B----4-:R-:W-:Y:S01]  /*e660*/  IMAD.WIDE.U32 R34, R29.reuse, 0x4, R30 ;  /* 0x000000041d227825 */ /* 0x050fe200078e001e */
[----:B------:R-:W-:-:S04]  /*e670*/  IADD3 R29, PT, PT, R29, UR8, RZ ;  /* 0x000000081d1d7c10 */ /* 0x000fc8000fffe0ff */
[----:B------:R4:W5:Y:S01]  /*e680*/  LDG.E R23, desc[UR6][R34.64] ;  /* 0x0000000622177981 */ /* 0x000962000c1e1900 */
[C---:B------:R-:W-:Y:S01]  /*e690*/  IMAD.WIDE.U32 R36, R29.reuse, 0x4, R30 ;  /* 0x000000041d247825 */ /* 0x040fe200078e001e */
[----:B------:R-:W-:-:S04]  /*e6a0*/  IADD3 R29, PT, PT, R29, UR8, RZ ;  /* 0x000000081d1d7c10 */ /* 0x000fc8000fffe0ff */
[----:B------:R-:W5:Y:S01]  /*e6b0*/  LDG.E R20, desc[UR6][R36.64] ;  /* 0x0000000624147981 */ /* 0x000f62000c1e1900 */
[----:B0-----:R-:W-:Y:S01]  /*e6c0*/  FFMA R15, R8, R21, R15 ;  /* 0x00000015080f7223 */ /* 0x001fe2000000000f */
[----:B-1----:R-:W-:-:S04]  /*e6d0*/  IMAD.WIDE.U32 R32, R29, 0x4, R30 ;  /* 0x000000041d207825 */ /* 0x002fc800078e001e */
[----:B------:R-:W-:Y:S02]  /*e6e0*/  FFMA R18, R18, R9, R15 ;  /* 0x0000000912127223 */ /* 0x000fe4000000000f */
[----:B------:R-:W0:Y:S01]  /*e6f0*/  LDS.128 R12, [UR4+0xd20] ;  /* 0x000d2004ff0c7984 */ /* 0x000e220008000c00 */
[----:B------:R-:W-:-:S03]  /*e700*/  IADD3 R9, PT, PT, R29, UR8, RZ ;  /* 0x000000081d097c10 */ /* 0x000fc6000fffe0ff */
[----:B------:R1:W5:Y:S02]  /*e710*/  LDG.E R21, desc[UR6][R32.64] ;  /* 0x0000000620157981 */ /* 0x000364000c1e1900 */
[----:B----4-:R-:W-:-:S04]  /*e720*/  IMAD.WIDE.U32 R34, R9, 0x4, R30 ;  /* 0x0000000409227825 */ /* 0x010fc800078e001e */
        /* <DEDUP_REMOVED lines=10> */
[----:B----4-:R-:W-:-:S04]  /*e7d0*/  IMAD.WIDE.U32 R34, R29, 0x4, R30 ;  /* 0x000000041d227825 */ /* 0x010fc800078e001e */
[----:B0-----:R-:W-:Y:S02]  /*e7e0*/  FFMA R11, R12, R17, R11 ;  /* 0x000000110c0b7223 */ /* 0x001fe4000000000b */
[----:B------:R-:W4:Y:S02]  /*e7f0*/  LDG.E R17, desc[UR6][R34.64] ;  /* 0x0000000622117981 */ /* 0x000f24000c1e1900 */
[----:B------:R-:W-:Y:S01]  /*e800*/  FFMA R6, R6, R13, R11 ;  /* 0x0000000d06067223 */ /* 0x000fe2000000000b */
[----:B------:R-:W-:Y:S01]  /*e810*/  IADD3 R13, PT, PT, R29, UR8, RZ ;  /* 0x000000081d0d7c10 */ /* 0x000fe2000fffe0ff */
[----:B------:R-:W0:Y:S02]  /*e820*/  LDS.128 R8, [UR4+0xd30] ;  /* 0x000d3004ff087984 */ /* 0x000e240008000c00 */
[----:B------:R-:W-:Y:S01]  /*e830*/  FFMA R7, R7, R14, R6 ;  /* 0x0000000e07077223 */ /* 0x000fe20000000006 */
[----:B------:R-:W-:-:S03]  /*e840*/  IADD3 R29, PT, PT, R13, UR8, RZ ;  /* 0x000000080d1d7c10 */ /* 0x000fc6000fffe0ff */
[----:B-1----:R-:W-:Y:S01]  /*e850*/  FFMA R33, R2, R15, R7 ;  /* 0x0000000f02217223 */ /* 0x002fe20000000007 */
        /* <DEDUP_REMOVED lines=10> */
[----:B------:R1:W4:Y:S04]  /*e900*/  LDG.E R3, desc[UR6][R28.64] ;  /* 0x000000061c037981 */ /* 0x000328000c1e1900 */
[----:B0-----:R-:W0:Y:S01]  /*e910*/  LDS.128 R12, [UR4+0xd40] ;  /* 0x000d4004ff0c7984 */ /* 0x001e220008000c00 */
[----:B------:R-:W-:Y:S01]  /*e920*/  IADD3 R35, PT, PT, R8, UR8, RZ ;  /* 0x0000000808237c10 */ /* 0x000fe2000fffe0ff */
[----:B---3--:R-:W-:-:S04]  /*e930*/  FFMA R24, R24, R9, R37 ;  /* 0x0000000918187223 */ /* 0x008fc80000000025 */
[C---:B------:R-:W-:Y:S01]  /*e940*/  IMAD.WIDE.U32 R8, R35.reuse, 0x4, R30 ;  /* 0x0000000423087825 */ /* 0x040fe200078e001e */
[----:B------:R-:W-:-:S04]  /*e950*/  IADD3 R35, PT, PT, R35, UR8, RZ ;  /* 0x0000000823237c10 */ /* 0x000fc8000fffe0ff */
[----:B-1----:R-:W-:Y:S01]  /*e960*/  IADD3 R29, PT, PT, R35, UR8, RZ ;  /* 0x00000008231d7c10 */ /* 0x002fe2000fffe0ff */
[----:B--2---:R-:W-:Y:S02]  /*e970*/  FFMA R27, R27, R10, R24 ;  /* 0x0000000a1b1b7223 */ /* 0x004fe40000000018 */
[----:B------:R1:W2:Y:S02]  /*e980*/  LDG.E R24, desc[UR6][R8.64] ;  /* 0x0000000608187981 */ /* 0x0002a4000c1e1900 */
[----:B-----5:R-:W-:Y:S01]  /*e990*/  FFMA R11, R4, R11, R27 ;  /* 0x0000000b040b7223 */ /* 0x020fe2000000001b */
[----:B------:R-:W-:-:S04]  /*e9a0*/  IMAD.WIDE.U32 R26, R35, 0x4, R30 ;  /* 0x00000004231a7825 */ /* 0x000fc800078e001e */
[----:B------:R-:W-:Y:S02]  /*e9b0*/  IMAD.WIDE.U32 R34, R29, 0x4, R30 ;  /* 0x000000041d227825 */ /* 0x000fe400078e001e */
[----:B------:R-:W3:Y:S04]  /*e9c0*/  LDG.E R27, desc[UR6][R26.64] ;  /* 0x000000061a1b7981 */ /* 0x000ee8000c1e1900 */
[----:B------:R5:W3:Y:S01]  /*e9d0*/  LDG.E R4, desc[UR6][R34.64] ;  /* 0x0000000622047981 */ /* 0x000ae2000c1e1900 */
[----:B0-----:R-:W-:-:S04]  /*e9e0*/  FFMA R11, R12, R25, R11 ;  /* 0x000000190c0b7223 */ /* 0x001fc8000000000b */
[----:B------:R-:W-:Y:S02]  /*e9f0*/  FFMA R22, R22, R13, R11 ;  /* 0x0000000d16167223 */ /* 0x000fe4000000000b */
[----:B-1----:R-:W0:Y:S01]  /*ea00*/  LDS.128 R8, [UR4+0xd50] ;  /* 0x000d5004ff087984 */ /* 0x002e220008000c00 */
[----:B------:R-:W-:-:S05]  /*ea10*/  IADD3 R29, PT, PT, R29, UR8, RZ ;  /* 0x000000081d1d7c10 */ /* 0x000fca000fffe0ff */
[C---:B------:R-:W-:Y:S01]  /*ea20*/  IMAD.WIDE.U32 R32, R29.reuse, 0x4, R30 ;  /* 0x000000041d207825 */ /* 0x040fe200078e001e */
[----:B------:R-:W-:-:S03]  /*ea30*/  IADD3 R29, PT, PT, R29, UR8, RZ ;  /* 0x000000081d1d7c10 */ /* 0x000fc6000fffe0ff */
[----:B------:R-:W-:Y:S01]  /*ea40*/  FFMA R23, R23, R14, R22 ;  /* 0x0000000e17177223 */ /* 0x000fe20000000016 */
[----:B------:R1:W3:Y:S03]  /*ea50*/  LDG.E R25, desc[UR6][R32.64] ;  /* 0x0000000620197981 */ /* 0x0002e6000c1e1900 */
[----:B------:R-:W-:Y:S01]  /*ea60*/  FFMA R15, R20, R15, R23 ;  /* 0x0000000f140f7223 */ /* 0x000fe20000000017 */
[C---:B------:R-:W-:Y:S01]  /*ea70*/  IMAD.WIDE.U32 R22, R29.reuse, 0x4, R30 ;  /* 0x000000041d167825 */ /* 0x040fe200078e001e */
[----:B------:R-:W-:-:S05]  /*ea80*/  IADD3 R29, PT, PT, R29, UR8, RZ ;  /* 0x000000081d1d7c10 */ /* 0x000fca000fffe0ff */
[C-C-:B------:R-:W-:Y:S01]  /*ea90*/  IMAD.WIDE.U32 R36, R29.reuse, 0x4, R30.reuse ;  /* 0x000000041d247825 */ /* 0x140fe200078e001e */
[----:B------:R-:W-:Y:S01]  /*eaa0*/  IADD3 R29, PT, PT, R29, UR8, RZ ;  /* 0x000000081d1d7c10 */ /* 0x000fe2000fffe0ff */
[----:B------:R-:W3:Y:S04]  /*eab0*/  LDG.E R22, desc[UR6][R22.64] ;  /* 0x0000000616167981 */ /* 0x000ee8000c1e1900 */
[----:B-----5:R-:W-:-:S05]  /*eac0*/  IMAD.WIDE.U32 R34, R29, 0x4, R30 ;  /* 0x000000041d227825 */ /* 0x020fca00078e001e */
[----:B------:R-:W5:Y:S04]  /*ead0*/  LDG.E R20, desc[UR6][R34.64] ;  /* 0x0000000622147981 */ /* 0x000f68000c1e1900 */
[----:B------:R1:W5:Y:S01]  /*eae0*/  LDG.E R23, desc[UR6][R36.64] ;  /* 0x0000000624177981 */ /* 0x000362000c1e1900 */
[----:B0-----:R-:W-:-:S04]  /*eaf0*/  FFMA R15, R8, R21, R15 ;  /* 0x00000015080f7223 */ /* 0x001fc8000000000f */
[----:B------:R-:W-:Y:S02]  /*eb00*/  FFMA R18, R18, R9, R15 ;  /* 0x0000000912127223 */ /* 0x000fe4000000000f */
[----:B------:R-:W4:Y:S01]  /*eb10*/  LDS.128 R12, [UR4+0xd60] ;  /* 0x000d6004ff0c7984 */ /* 0x000f220008000c00 */
[----:B------:R-:W-:-:S04]  /*eb20*/  IADD3 R29, PT, PT, R29, UR8, RZ ;  /* 0x000000081d1d7c10 */ /* 0x000fc8000fffe0ff */
[C---:B------:R-:W-:Y:S01]  /*eb30*/  IADD3 R9, PT, PT, R29.reuse, UR8, RZ ;  /* 0x000000081d097c10 */ /* 0x040fe2000fffe0ff */
[----:B-1----:R-:W-:-:S04]  /*eb40*/  IMAD.WIDE.U32 R32, R29, 0x4, R30 ;  /* 0x000000041d207825 */ /* 0x002fc800078e001e */
[----:B------:R-:W-:Y:S01]  /*eb50*/  FFMA R19, R19, R10, R18 ;  /* 0x0000000a13137223 */ /* 0x000fe20000000012 */
[C---:B------:R-:W-:Y:S01]  /*eb60*/  IMAD.WIDE.U32 R36, R9.reuse, 0x4, R30 ;  /* 0x0000000409247825 */ /* 0x040fe200078e001e */
[----:B------:R0:W5:Y:S03]  /*eb70*/  LDG.E R21, desc[UR6][R32.64] ;  /* 0x0000000620157981 */ /* 0x000166000c1e1900 */
[----:B------:R-:W-:Y:S01]  /*eb80*/  FFMA R11, R16, R11, R19 ;  /* 0x0000000b100b7223 */ /* 0x000fe20000000013 */
[----:B------:R-:W-:Y:S01]  /*eb90*/  IADD3 R29, PT, PT, R9, UR8, RZ ;  /* 0x00000008091d7c10 */ /* 0x000fe2000fffe0ff */
[----:B------:R1:W5:Y:S04]  /*eba0*/  LDG.E R18, desc[UR6][R36.64] ;  /* 0x0000000624127981 */ /* 0x000368000c1e1900 */
[----:B------:R-:W-:-:S05]  /*ebb0*/  IMAD.WIDE.U32 R34, R29, 0x4, R30 ;  /* 0x000000041d227825 */ /* 0x000fca00078e001e */
[----:B------:R1:W5:Y:S01]  /*ebc0*/  LDG.E R19, desc[UR6][R34.64] ;  /* 0x0000000622137981 */ /* 0x000362000c1e1900 */
[----:B----4-:R-:W-:Y:S01]  /*ebd0*/  FFMA R11, R12, R17, R11 ;  /* 0x000000110c0b7223 */ /* 0x010fe2000000000b */
[----:B------:R-:W-:-:S05]  /*ebe0*/  IADD3 R29, PT, PT, R29, UR8, RZ ;  /* 0x000000081d1d7c10 */ /* 0x000fca000fffe0ff */
[C---:B0-----:R-:W-:Y:S01]  /*ebf0*/  IMAD.WIDE.U32 R32, R29.reuse, 0x4, R30 ;  /* 0x000000041d207825 */ /* 0x041fe200078e001e */
[----:B------:R-:W-:-:S04]  /*ec00*/  IADD3 R29, PT, PT, R29, UR8, RZ ;  /* 0x000000081d1d7c10 */ /* 0x000fc8000fffe0ff */
[----:B------:R0:W4:Y:S01]  /*ec10*/  LDG.E R16, desc[UR6][R32.64] ;  /* 0x0000000620107981 */ /* 0x000122000c1e1900 */
[----:B-1----:R-:W-:-:S05]  /*ec20*/  IMAD.WIDE.U32 R36, R29, 0x4, R30 ;  /* 0x000000041d247825 */ /* 0x002fca00078e001e */
[----:B------:R-:W4:Y:S01]  /*ec30*/  LDG.E R17, desc[UR6][R36.64] ;  /* 0x0000000624117981 */ /* 0x000f22000c1e1900 */
        /* <DEDUP_REMOVED lines=17> */
[----:B--2---:R-:W-:Y:S01]  /*ed50*/  FFMA R24, R24, R9, R15 ;  /* 0x0000000918187223 */ /* 0x004fe2000000000f */
[----:B------:R-:W-:Y:S02]  /*ed60*/  IADD3 R29, PT, PT, R29, UR8, RZ ;  /* 0x000000081d1d7c10 */ /* 0x000fe4000fffe0ff */
[----:B------:R-:W1:Y:S01]  /*ed70*/  LDS.128 R12, [UR4+0xd80] ;  /* 0x000d8004ff0c7984 */ /* 0x000e620008000c00 */
[----:B---3--:R-:W-:-:S04]  /*ed80*/  FFMA R27, R27, R10, R24 ;  /* 0x0000000a1b1b7223 */ /* 0x008fc80000000018 */
[----:B------:R-:W-:Y:S01]  /*ed90*/  FFMA R9, R4, R11, R27 ;  /* 0x0000000b04097223 */ /* 0x000fe2000000001b */
[C---:B------:R-:W-:Y:S01]  /*eda0*/  IADD3 R11, PT, PT, R29.reuse, UR8, RZ ;  /* 0x000000081d0b7c10 */ /* 0x040fe2000fffe0ff */
[----:B------:R-:W-:-:S03]  /*edb0*/  IMAD.WIDE.U32 R36, R29, 0x4, R30 ;  /* 0x000000041d247825 */ /* 0x000fc600078e001e */
[C---:B------:R-:W-:Y:S01]  /*edc0*/  IADD3 R29, PT, PT, R11.reuse, UR8, RZ ;  /* 0x000000080b1d7c10 */ /* 0x040fe2000fffe0ff */
[--C-:B------:R-:W-:Y:S01]  /*edd0*/  IMAD.WIDE.U32 R26, R11, 0x4, R30.reuse ;  /* 0x000000040b1a7825 */ /* 0x100fe200078e001e */
[----:B------:R-:W2:Y:S03]  /*ede0*/  LDG.E R24, desc[UR6][R36.64] ;  /* 0x0000000624187981 */ /* 0x000ea6000c1e1900 */
[C---:B------:R-:W-:Y:S02]  /*edf0*/  IMAD.WIDE.U32 R34, R29.reuse, 0x4, R30 ;  /* 0x000000041d227825 */ /* 0x040fe400078e001e */
[----:B------:R-:W3:Y:S04]  /*ee00*/  LDG.E R27, desc[UR6][R26.64] ;  /* 0x000000061a1b7981 */ /* 0x000ee8000c1e1900 */
[----:B------:R5:W3:Y:S01]  /*ee10*/  LDG.E R4, desc[UR6][R34.64] ;  /* 0x0000000622047981 */ /* 0x000ae2000c1e1900 */
[----:B------:R-:W-:-:S05]  /*ee20*/  IADD3 R29, PT, PT, R29, UR8, RZ ;  /* 0x000000081d1d7c10 */ /* 0x000fca000fffe0ff */
[C---:B0-----:R-:W-:Y:S01]  /*ee30*/  IMAD.WIDE.U32 R32, R29.reuse, 0x4, R30 ;  /* 0x000000041d207825 */ /* 0x041fe200078e001e */
[----:B------:R-:W-:-:S03]  /*ee40*/  IADD3 R29, PT, PT, R29, UR8, RZ ;  /* 0x000000081d1d7c10 */ /* 0x000fc6000fffe0ff */
[----:B-1----:R-:W-:Y:S02]  /*ee50*/  FFMA R9, R12, R25, R9 ;  /* 0x000000190c097223 */ /* 0x002fe40000000009 */
[----:B------:R0:W3:Y:S02]  /*ee60*/  LDG.E R25, desc[UR6][R32.64] ;  /* 0x0000000620197981 */ /* 0x0000e4000c1e1900 */
[----:B------:R-:W-:Y:S02]  /*ee70*/  FFMA R22, R22, R13, R9 ;  /* 0x0000000d16167223 */ /* 0x000fe40000000009 */
[----:B------:R-:W1:Y:S02]  /*ee80*/  LDS.128 R8, [UR4+0xd90] ;  /* 0x000d9004ff087984 */ /* 0x000e640008000c00 */
        /* <DEDUP_REMOVED lines=8> */
[----:B------:R-:W-:-:S05]  /*ef10*/  IMAD.WIDE.U32 R36, R29, 0x4, R30 ;  /* 0x000000041d247825 */ /* 0x000fca00078e001e */
[----:B------:R-:W5:Y:S01]  /*ef20*/  LDG.E R20, desc[UR6][R36.64] ;  /* 0x0000000624147981 */ /* 0x000f62000c1e1900 */
[----:B------:R-:W-:Y:S01]  /*ef30*/  IADD3 R29, PT, PT, R29, UR8, RZ ;  /* 0x000000081d1d7c10 */ /* 0x000fe2000fffe0ff */
[----:B-1----:R-:W-:-:S04]  /*ef40*/  FFMA R15, R8, R21, R15 ;  /* 0x00000015080f7223 */ /* 0x002fc8000000000f */
[----:B0-----:R-:W-:-:S04]  /*ef50*/  IMAD.WIDE.U32 R32, R29, 0x4, R30 ;  /* 0x000000041d207825 */ /* 0x001fc800078e001e */
[----:B------:R-:W-:Y:S02]  /*ef60*/  FFMA R18, R18, R9, R15 ;  /* 0x0000000912127223 */ /* 0x000fe4000000000f */
[----:B------:R-:W0:Y:S01]  /*ef70*/  LDS.128 R12, [UR4+0xda0] ;  /* 0x000da004ff0c7984 */ /* 0x000e220008000c00 */
[----:B------:R-:W-:-:S03]  /*ef80*/  IADD3 R9, PT, PT, R29, UR8, RZ ;  /* 0x000000081d097c10 */ /* 0x000fc6000fffe0ff */
[----:B------:R1:W5:Y:S02]  /*ef90*/  LDG.E R21, desc[UR6][R32.64] ;  /* 0x0000000620157981 */ /* 0x000364000c1e1900 */
[----:B------:R-:W-:-:S04]  /*efa0*/  IMAD.WIDE.U32 R34, R9, 0x4, R30 ;  /* 0x0000000409227825 */ /* 0x000fc800078e001e */
[----:B------:R-:W-:Y:S02]  /*efb0*/  FFMA R19, R19, R10, R18 ;  /* 0x0000000a13137223 */ /* 0x000fe40000000012 */
[----:B------:R1:W5:Y:S01]  /*efc0*/  LDG.E R18, desc[UR6][R34.64] ;  /* 0x0000000622127981 */ /* 0x000362000c1e1900 */
[----:B------:R-:W-:Y:S01]  /*efd0*/  IADD3 R29, PT, PT, R9, UR8, RZ ;  /* 0x00000008091d7c10 */ /* 0x000fe2000fffe0ff */
[----:B----4-:R-:W-:-:S04]  /*efe0*/  FFMA R11, R16, R11, R19 ;  /* 0x0000000b100b7223 */ /* 0x010fc80000000013 */
[C---:B-1----:R-:W-:Y:S01]  /*eff0*/  IMAD.WIDE.U32 R32, R29.reuse, 0x4, R30 ;  /* 0x000000041d207825 */ /* 0x042fe200078e001e */
[----:B------:R-:W-:-:S04]  /*f000*/  IADD3 R29, PT, PT, R29, UR8, RZ ;  /* 0x000000081d1d7c10 */ /* 0x000fc8000fffe0ff */
[----:B------:R1:W4:Y:S01]  /*f010*/  LDG.E R19, desc[UR6][R32.64] ;  /* 0x0000000620137981 */ /* 0x000322000c1e1900 */
[C---:B------:R-:W-:Y:S01]  /*f020*/  IMAD.WIDE.U32 R36, R29.reuse, 0x4, R30 ;  /* 0x000000041d247825 */ /* 0x040fe200078e001e */
[----:B------:R-:W-:-:S04]  /*f030*/  IADD3 R29, PT, PT, R29, UR8, RZ ;  /* 0x000000081d1d7c10 */ /* 0x000fc8000fffe0ff */
[----:B------:R1:W4:Y:S01]  /*f040*/  LDG.E R16, desc[UR6][R36.64] ;  /* 0x0000000624107981 */ /* 0x000322000c1e1900 */
[----:B------:R-:W-:-:S04]  /*f050*/  IMAD.WIDE.U32 R34, R29, 0x4, R30 ;  /* 0x000000041d227825 */ /* 0x000fc800078e001e */
[----:B0-----:R-:W-:Y:S02]  /*f060*/  FFMA R11, R12, R17, R11 ;  /* 0x000000110c0b7223 */ /* 0x001fe4000000000b */
[----:B------:R0:W4:Y:S02]  /*f070*/  LDG.E R17, desc[UR6][R34.64] ;  /* 0x0000000622117981 */ /* 0x000124000c1e1900 */
        /* <DEDUP_REMOVED lines=16> */
[----:B------:R1:W4:Y:S01]  /*f180*/  LDG.E R3, desc[UR6][R28.64] ;  /* 0x000000061c037981 */ /* 0x000322000c1e1900 */
[----:B------:R-:W-:-:S03]  /*f190*/  IADD3 R35, PT, PT, R8, UR8, RZ ;  /* 0x0000000808237c10 */ /* 0x000fc6000fffe0ff */
[----:B0-----:R-:W0:Y:S01]  /*f1a0*/  LDS.128 R12, [UR4+0xdc0] ;  /* 0x000dc004ff0c7984 */ /* 0x001e220008000c00 */
[----:B--2---:R-:W-:Y:S01]  /*f1b0*/  FFMA R24, R24, R9, R37 ;  /* 0x0000000918187223 */ /* 0x004fe20000000025 */
[C---:B------:R-:W-:Y:S01]  /*f1c0*/  IMAD.WIDE.U32 R8, R35.reuse, 0x4, R30 ;  /* 0x0000000423087825 */ /* 0x040fe200078e001e */
[----:B------:R-:W-:-:S03]  /*f1d0*/  IADD3 R35, PT, PT, R35, UR8, RZ ;  /* 0x0000000823237c10 */ /* 0x000fc6000fffe0ff */
[----:B---3--:R-:W-:Y:S01]  /*f1e0*/  FFMA R27, R27, R10, R24 ;  /* 0x0000000a1b1b7223 */ /* 0x008fe20000000018 */
[C---:B-1----:R-:W-:Y:S01]  /*f1f0*/  IADD3 R29, PT, PT, R35.reuse, UR8, RZ ;  /* 0x00000008231d7c10 */ /* 0x042fe2000fffe0ff */
[----:B------:R1:W2:Y:S02]  /*f200*/  LDG.E R24, desc[UR6][R8.64] ;  /* 0x0000000608187981 */ /* 0x0002a4000c1e1900 */
[----:B------:R-:W-:Y:S01]  /*f210*/  FFMA R11, R4, R11, R27 ;  /* 0x0000000b040b7223 */ /* 0x000fe2000000001b */
[----:B------:R-:W-:-:S04]  /*f220*/  IMAD.WIDE.U32 R26, R35, 0x4, R30 ;  /* 0x00000004231a7825 */ /* 0x000fc800078e001e */
[C---:B------:R-:W-:Y:S02]  /*f230*/  IMAD.WIDE.U32 R34, R29.reuse, 0x4, R30 ;  /* 0x000000041d227825 */ /* 0x040fe400078e001e */
[----:B------:R-:W3:Y:S04]  /*f240*/  LDG.E R27, desc[UR6][R26.64] ;  /* 0x000000061a1b7981 */ /* 0x000ee8000c1e1900 */
[----:B------:R1:W3:Y:S01]  /*f250*/  LDG.E R4, desc[UR6][R34.64] ;  /* 0x0000000622047981 */ /* 0x0002e2000c1e1900 */
[----:B------:R-:W-:Y:S01]  /*f260*/  IADD3 R29, PT, PT, R29, UR8, RZ ;  /* 0x000000081d1d7c10 */ /* 0x000fe2000fffe0ff */
[----:B0-----:R-:W-:-:S04]  /*f270*/  FFMA R11, R12, R25, R11 ;  /* 0x000000190c0b7223 */ /* 0x001fc8000000000b */
[----:B-----5:R-:W-:Y:S02]  /*f280*/  FFMA R22, R22, R13, R11 ;  /* 0x0000000d16167223 */ /* 0x020fe4000000000b */
[----:B-1----:R-:W0:Y:S01]  /*f290*/  LDS.128 R8, [UR4+0xdd0] ;  /* 0x000dd004ff087984 */ /* 0x002e220008000c00 */
[C---:B------:R-:W-:Y:S01]  /*f2a0*/  IMAD.WIDE.U32 R32, R29.reuse, 0x4, R30 ;  /* 0x000000041d207825 */ /* 0x040fe200078e001e */
[----:B------:R-:W-:-:S04]  /*f2b0*/  IADD3 R29, PT, PT, R29, UR8, RZ ;  /* 0x000000081d1d7c10 */ /* 0x000fc8000fffe0ff */
[----:B------:R1:W5:Y:S01]  /*f2c0*/  LDG.E R25, desc[UR6][R32.64] ;  /* 0x0000000620197981 */ /* 0x000362000c1e1900 */
[----:B------:R-:W-:-:S04]  /*f2d0*/  FFMA R23, R23, R14, R22 ;  /* 0x0000000e17177223 */ /* 0x000fc80000000016 */
[----:B------:R-:W-:Y:S01]  /*f2e0*/  FFMA R15, R20, R15, R23 ;  /* 0x0000000f140f7223 */ /* 0x000fe20000000017 */
[C---:B------:R-:W-:Y:S01]  /*f2f0*/  IMAD.WIDE.U32 R22, R29.reuse, 0x4, R30 ;  /* 0x000000041d167825 */ /* 0x040fe200078e001e */
[----:B------:R-:W-:-:S05]  /*f300*/  IADD3 R29, PT, PT, R29, UR8, RZ ;  /* 0x000000081d1d7c10 */ /* 0x000fca000fffe0ff */
[C-C-:B------:R-:W-:Y:S01]  /*f310*/  IMAD.WIDE.U32 R36, R29.reuse, 0x4, R30.reuse ;  /* 0x000000041d247825 */ /* 0x140fe200078e001e */
[----:B------:R-:W-:Y:S01]  /*f320*/  IADD3 R29, PT, PT, R29, UR8, RZ ;  /* 0x000000081d1d7c10 */ /* 0x000fe2000fffe0ff */
[----:B------:R-:W5:Y:S04]  /*f330*/  LDG.E R22, desc[UR6][R22.64] ;  /* 0x0000000616167981 */ /* 0x000f68000c1e1900 */
[----:B------:R-:W-:-:S05]  /*f340*/  IMAD.WIDE.U32 R34, R29, 0x4, R30 ;  /* 0x000000041d227825 */ /* 0x000fca00078e001e */
[----:B------:R-:W5:Y:S04]  /*f350*/  LDG.E R20, desc[UR6][R34.64] ;  /* 0x0000000622147981 */ /* 0x000f68000c1e1900 */
[----:B------:R4:W5:Y:S01]  /*f360*/  LDG.E R23, desc[UR6][R36.64] ;  /* 0x0000000624177981 */ /* 0x000962000c1e1900 */
[----:B0-----:R-:W-:-:S04]  /*f370*/  FFMA R15, R8, R21, R15 ;  /* 0x00000015080f7223 */ /* 0x001fc8000000000f */
[----:B------:R-:W-:Y:S02]  /*f380*/  FFMA R18, R18, R9, R15 ;  /* 0x0000000912127223 */ /* 0x000fe4000000000f */
[----:B------:R-:W0:Y:S01]  /*f390*/  LDS.128 R12, [UR4+0xde0] ;  /* 0x000de004ff0c7984 */ /* 0x000e220008000c00 */
[----:B------:R-:W-:-:S04]  /*f3a0*/  IADD3 R29, PT, PT, R29, UR8, RZ ;  /* 0x000000081d1d7c10 */ /* 0x000fc8000fffe0ff */
[C---:B------:R-:W-:Y:S01]  /*f3b0*/  IADD3 R9, PT, PT, R29.reuse, UR8, RZ ;  /* 0x000000081d097c10 */ /* 0x040fe2000fffe0ff */
[----:B-1----:R-:W-:-:S04]  /*f3c0*/  IMAD.WIDE.U32 R32, R29, 0x4, R30 ;  /* 0x000000041d207825 */ /* 0x002fc800078e001e */
[----:B----4-:R-:W-:Y:S01]  /*f3d0*/  FFMA R19, R19, R10, R18 ;  /* 0x0000000a13137223 */ /* 0x010fe20000000012 */
[C---:B------:R-:W-:Y:S01]  /*f3e0*/  IMAD.WIDE.U32 R36, R9.reuse, 0x4, R30 ;  /* 0x0000000409247825 */ /* 0x040fe200078e001e */
[----:B------:R1:W4:Y:S03]  /*f3f0*/  LDG.E R21, desc[UR6][R32.64] ;  /* 0x0000000620157981 */ /* 0x000326000c1e1900 */
[----:B------:R-:W-:Y:S01]  /*f400*/  FFMA R11, R16, R11, R19 ;  /* 0x0000000b100b7223 */ /* 0x000fe20000000013 */
[----:B------:R1:W4:Y:S01]  /*f410*/  LDG.E R18, desc[UR6][R36.64] ;  /* 0x0000000624127981 */ /* 0x000322000c1e1900 */
[----:B------:R-:W-:-:S05]  /*f420*/  IADD3 R29, PT, PT, R9, UR8, RZ ;  /* 0x00000008091d7c10 */ /* 0x000fca000fffe0ff */
[C---:B------:R-:W-:Y:S01]  /*f430*/  IMAD.WIDE.U32 R34, R29.reuse, 0x4, R30 ;  /* 0x000000041d227825 */ /* 0x040fe200078e001e */
[----:B------:R-:W-:-:S04]  /*f440*/  IADD3 R29, PT, PT, R29, UR8, RZ ;  /* 0x000000081d1d7c10 */ /* 0x000fc8000fffe0ff */
[----:B------:R1:W4:Y:S01]  /*f450*/  LDG.E R19, desc[UR6][R34.64] ;  /* 0x0000000622137981 */ /* 0x000322000c1e1900 */
[----:B0-----:R-:W-:Y:S01]  /*f460*/  FFMA R11, R12, R17, R11 ;  /* 0x000000110c0b7223 */ /* 0x001fe2000000000b */
[----:B-1----:R-:W-:-:S05]  /*f470*/  IMAD.WIDE.U32 R32, R29, 0x4, R30 ;  /* 0x000000041d207825 */ /* 0x002fca00078e001e */
[----:B------:R0:W4:Y:S01]  /*f480*/  LDG.E R16, desc[UR6][R32.64] ;  /* 0x0000000620107981 */ /* 0x000122000c1e1900 */
[----:B------:R-:W-:-:S05]  /*f490*/  IADD3 R29, PT, PT, R29, UR8, RZ ;  /* 0x000000081d1d7c10 */ /* 0x000fca000fffe0ff */
[----:B------:R-:W-:-:S05]  /*f4a0*/  IMAD.WIDE.U32 R36, R29, 0x4, R30 ;  /* 0x000000041d247825 */ /* 0x000fca00078e001e */
        /* <DEDUP_REMOVED lines=20> */
[----:B------:R-:W5:Y:S01]  /*f5f0*/  LDS.128 R12, [UR4+0xe00] ;  /* 0x000e0004ff0c7984 */ /* 0x000f620008000c00 */
        /* <DEDUP_REMOVED lines=13> */
[----:B-----5:R-:W-:Y:S02]  /*f6d0*/  FFMA R9, R12, R25, R9 ;  /* 0x000000190c097223 */ /* 0x020fe40000000009 */
[----:B------:R0:W5:Y:S02]  /*f6e0*/  LDG.E R25, desc[UR6][R32.64] ;  /* 0x0000000620197981 */ /* 0x000164000c1e1900 */
[----:B------:R-:W-:Y:S02]  /*f6f0*/  FFMA R22, R22, R13, R9 ;  /* 0x0000000d16167223 */ /* 0x000fe40000000009 */
[----:B------:R-:W4:Y:S02]  /*f700*/  LDS.128 R8, [UR4+0xe10] ;  /* 0x000e1004ff087984 */ /* 0x000f240008000c00 */
        /* <DEDUP_REMOVED lines=10> */
[----:B------:R-:W-:Y:S01]  /*f7b0*/  IADD3 R29, PT, PT, R29, UR8, RZ ;  /* 0x000000081d1d7c10 */ /* 0x000fe2000fffe0ff */
[----:B----4-:R-:W-:-:S04]  /*f7c0*/  FFMA R15, R8, R21, R15 ;  /* 0x00000015080f7223 */ /* 0x010fc8000000000f */
[----:B------:R-:W-:Y:S02]  /*f7d0*/  FFMA R18, R18, R9, R15 ;  /* 0x0000000912127223 */ /* 0x000fe4000000000f */
[----:B------:R-:W4:Y:S01]  /*f7e0*/  LDS.128 R12, [UR4+0xe20] ;  /* 0x000e2004ff0c7984 */ /* 0x000f220008000c00 */
[C---:B------:R-:W-:Y:S01]  /*f7f0*/  IADD3 R9, PT, PT, R29.reuse, UR8, RZ ;  /* 0x000000081d097c10 */ /* 0x040fe2000fffe0ff */
[----:B0-----:R-:W-:-:S04]  /*f800*/  IMAD.WIDE.U32 R32, R29, 0x4, R30 ;  /* 0x000000041d207825 */ /* 0x001fc800078e001e */
[----:B-1----:R-:W-:Y:S01]  /*f810*/  IMAD.WIDE.U32 R34, R9, 0x4, R30 ;  /* 0x0000000409227825 */ /* 0x002fe200078e001e */
[----:B------:R0:W5:Y:S03]  /*f820*/  LDG.E R21, desc[UR6][R32.64] ;  /* 0x0000000620157981 */ /* 0x000166000c1e1900 */
[----:B------:R-:W-:Y:S01]  /*f830*/  FFMA R19, R19, R10, R18 ;  /* 0x0000000a13137223 */ /* 0x000fe20000000012 */
[----:B------:R-:W-:Y:S01]  /*f840*/  IADD3 R29, PT, PT, R9, UR8, RZ ;  /* 0x00000008091d7c10 */ /* 0x000fe2000fffe0ff */
[----:B------:R1:W5:Y:S02]  /*f850*/  LDG.E R18, desc[UR6][R34.64] ;  /* 0x0000000622127981 */ /* 0x000364000c1e1900 */
[----:B------:R-:W-:Y:S02]  /*f860*/  FFMA R11, R16, R11, R19 ;  /* 0x0000000b100b7223 */ /* 0x000fe40000000013 */
[----:B0-----:R-:W-:-:S05]  /*f870*/  IMAD.WIDE.U32 R32, R29, 0x4, R30 ;  /* 0x000000041d207825 */ /* 0x001fca00078e001e */
[----:B------:R0:W5:Y:S01]  /*f880*/  LDG.E R19, desc[UR6][R32.64] ;  /* 0x0000000620137981 */ /* 0x000162000c1e1900 */
[----:B------:R-:W-:-:S05]  /*f890*/  IADD3 R29, PT, PT, R29, UR8, RZ ;  /* 0x000000081d1d7c10 */ /* 0x000fca000fffe0ff */
[C---:B------:R-:W-:Y:S01]  /*f8a0*/  IMAD.WIDE.U32 R36, R29.reuse, 0x4, R30 ;  /* 0x000000041d247825 */ /* 0x040fe200078e001e */
[----:B------:R-:W-:-:S04]  /*f8b0*/  IADD3 R29, PT, PT, R29, UR8, RZ ;  /* 0x000000081d1d7c10 */ /* 0x000fc8000fffe0ff */
[----:B------:R0:W5:Y:S01]  /*f8c0*/  LDG.E R16, desc[UR6][R36.64] ;  /* 0x0000000624107981 */ /* 0x000162000c1e1900 */
[----:B----4-:R-:W-:Y:S01]  /*f8d0*/  FFMA R11, R12, R17, R11 ;  /* 0x000000110c0b7223 */ /* 0x010fe2000000000b */
[----:B-1----:R-:W-:-:S05]  /*f8e0*/  IMAD.WIDE.U32 R34, R29, 0x4, R30 ;  /* 0x000000041d227825 */ /* 0x002fca00078e001e */
[----:B------:R-:W4:Y:S01]  /*f8f0*/  LDG.E R17, desc[UR6][R34.64] ;  /* 0x0000000622117981 */ /* 0x000f22000c1e1900 */
[----:B------:R-:W-:Y:S01]  /*f900*/  FFMA R6, R6, R13, R11 ;  /* 0x0000000d06067223 */ /* 0x000fe2000000000b */
[----:B------:R-:W-:Y:S02]  /*f910*/  IADD3 R13, PT, PT, R29, UR8, RZ ;  /* 0x000000081d0d7c10 */ /* 0x000fe4000fffe0ff */
[----:B------:R-:W1:Y:S01]  /*f920*/  LDS.128 R8, [UR4+0xe30] ;  /* 0x000e3004ff087984 */ /* 0x000e620008000c00 */
[----:B------:R-:W-:Y:S01]  /*f930*/  FFMA R7, R7, R14, R6 ;  /* 0x0000000e07077223 */ /* 0x000fe20000000006 */
[----:B------:R-:W-:-:S03]  /*f940*/  IADD3 R29, PT, PT, R13, UR8, RZ ;  /* 0x000000080d1d7c10 */ /* 0x000fc6000fffe0ff */
[----:B0-----:R-:W-:Y:S01]  /*f950*/  FFMA R33, R2, R15, R7 ;  /* 0x0000000f02217223 */ /* 0x001fe20000000007 */
[----:B------:R-:W-:-:S05]  /*f960*/  IMAD.WIDE.U32 R14, R13, 0x4, R30 ;  /* 0x000000040d0e7825 */ /* 0x000fca00078e001e */
[----:B------:R-:W4:Y:S01]  /*f970*/  LDG.E R6, desc[UR6][R14.64] ;  /* 0x000000060e067981 */ /* 0x000f22000c1e1900 */
[----:B------:R-:W-:-:S05]  /*f980*/  IMAD.WIDE.U32 R12, R29, 0x4, R30 ;  /* 0x000000041d0c7825 */ /* 0x000fca00078e001e */
[----:B------:R0:W4:Y:S01]  /*f990*/  LDG.E R7, desc[UR6][R12.64] ;  /* 0x000000060c077981 */ /* 0x000122000c1e1900 */
[----:B------:R-:W-:Y:S01]  /*f9a0*/  IADD3 R29, PT, PT, R29, UR8, RZ ;  /* 0x000000081d1d7c10 */ /* 0x000fe2000fffe0ff */
[----:B-1----:R-:W-:-:S04]  /*f9b0*/  FFMA R37, R8, R3, R33 ;  /* 0x0000000308257223 */ /* 0x002fc80000000021 */
[C---:B------:R-:W-:Y:S01]  /*f9c0*/  IMAD.WIDE.U32 R32, R29.reuse, 0x4, R30 ;  /* 0x000000041d207825 */ /* 0x040fe200078e001e */
[----:B0-----:R-:W5:Y:S04]  /*f9d0*/  LDS.128 R12, [UR4+0xe40] ;  /* 0x000e4004ff0c7984 */ /* 0x001f680008000c00 */
[----:B------:R-:W4:Y:S01]  /*f9e0*/  LDG.E R2, desc[UR6][R32.64] ;  /* 0x0000000620027981 */ /* 0x000f22000c1e1900 */
[----:B------:R-:W-:-:S05]  /*f9f0*/  IADD3 R8, PT, PT, R29, UR8, RZ ;  /* 0x000000081d087c10 */ /* 0x000fca000fffe0ff */
[----:B------:R-:W-:-:S05]  /*fa00*/  IMAD.WIDE.U32 R28, R8, 0x4, R30 ;  /* 0x00000004081c7825 */ /* 0x000fca00078e001e */
[----:B------:R0:W4:Y:S01]  /*fa10*/  LDG.E R3, desc[UR6][R28.64] ;  /* 0x000000061c037981 */ /* 0x000122000c1e1900 */
[----:B------:R-:W-:Y:S01]  /*fa20*/  IADD3 R35, PT, PT, R8, UR8, RZ ;  /* 0x0000000808237c10 */ /* 0x000fe2000fffe0ff */
[----:B--2---:R-:W-:-:S04]  /*fa30*/  FFMA R24, R24, R9, R37 ;  /* 0x0000000918187223 */ /* 0x004fc80000000025 */
[----:B------:R-:W-:-:S04]  /*fa40*/  IMAD.WIDE.U32 R8, R35, 0x4, R30 ;  /* 0x0000000423087825 */ /* 0x000fc800078e001e */
[----:B---3--:R-:W-:Y:S01]  /*fa50*/  FFMA R27, R27, R10, R24 ;  /* 0x0000000a1b1b7223 */ /* 0x008fe20000000018 */
[----:B------:R-:W-:-:S03]  /*fa60*/  IADD3 R35, PT, PT, R35, UR8, RZ ;  /* 0x0000000823237c10 */ /* 0x000fc6000fffe0ff */
[----:B------:R-:W-:Y:S01]  /*fa70*/  FFMA R11, R4, R11, R27 ;  /* 0x0000000b040b7223 */ /* 0x000fe2000000001b */
[C---:B0-----:R-:W-:Y:S01]  /*fa80*/  IADD3 R29, PT, PT, R35.reuse, UR8, RZ ;  /* 0x00000008231d7c10 */ /* 0x041fe2000fffe0ff */
[--C-:B------:R-:W-:Y:S01]  /*fa90*/  IMAD.WIDE.U32 R26, R35, 0x4, R30.reuse ;  /* 0x00000004231a7825 */ /* 0x100fe200078e001e */
[----:B------:R0:W2:Y:S03]  /*faa0*/  LDG.E R24, desc[UR6][R8.64] ;  /* 0x0000000608187981 */ /* 0x0000a6000c1e1900 */
[C---:B------:R-:W-:Y:S02]  /*fab0*/  IMAD.WIDE.U32 R34, R29.reuse, 0x4, R30 ;  /* 0x000000041d227825 */ /* 0x040fe400078e001e */
[----:B------:R-:W3:Y:S04]  /*fac0*/  LDG.E R27, desc[UR6][R26.64] ;  /* 0x000000061a1b7981 */ /* 0x000ee8000c1e1900 */
[----:B------:R1:W3:Y:S01]  /*fad0*/  LDG.E R4, desc[UR6][R34.64] ;  /* 0x0000000622047981 */ /* 0x0002e2000c1e1900 */
[----:B-----5:R-:W-:Y:S01]  /*fae0*/  FFMA R11, R12, R25, R11 ;  /* 0x000000190c0b7223 */ /* 0x020fe2000000000b */
[----:B------:R-:W-:-:S05]  /*faf0*/  IADD3 R29, PT, PT, R29, UR8, RZ ;  /* 0x000000081d1d7c10 */ /* 0x000fca000fffe0ff */
        /* <DEDUP_REMOVED lines=17> */
[----:B-----5:R-:W-:-:S04]  /*fc10*/  IMAD.WIDE.U32 R32, R29, 0x4, R30 ;  /* 0x000000041d207825 */ /* 0x020fc800078e001e */
[----:B------:R-:W-:Y:S01]  /*fc20*/  FFMA R18, R18, R9, R15 ;  /* 0x0000000912127223 */ /* 0x000fe2000000000f */
[----:B------:R-:W-:Y:S01]  /*fc30*/  IADD3 R9, PT, PT, R29, UR8, RZ ;  /* 0x000000081d097c10 */ /* 0x000fe2000fffe0ff */
[----:B------:R-:W4:Y:S04]  /*fc40*/  LDS.128 R12, [UR4+0xe60] ;  /* 0x000e6004ff0c7984 */ /* 0x000f280008000c00 */
[----:B------:R-:W-:Y:S01]  /*fc50*/  IMAD.WIDE.U32 R36, R9, 0x4, R30 ;  /* 0x0000000409247825 */ /* 0x000fe200078e001e */
[----:B------:R0:W5:Y:S03]  /*fc60*/  LDG.E R21, desc[UR6][R32.64] ;  /* 0x0000000620157981 */ /* 0x000166000c1e1900 */
[----:B------:R-:W-:-:S02]  /*fc70*/  FFMA R19, R19, R10, R18 ;  /* 0x0000000a13137223 */ /* 0x000fc40000000012 */
[----:B------:R-:W5:Y:S01]  /*fc80*/  LDG.E R18, desc[UR6][R36.64] ;  /* 0x0000000624127981 */ /* 0x000f62000c1e1900 */
[----:B------:R-:W-:-:S05]  /*fc90*/  IADD3 R29, PT, PT, R9, UR8, RZ ;  /* 0x00000008091d7c10 */ /* 0x000fca000fffe0ff */
[C---:B-1----:R-:W-:Y:S01]  /*fca0*/  IMAD.WIDE.U32 R34, R29.reuse, 0x4, R30 ;  /* 0x000000041d227825 */ /* 0x042fe200078e001e */
[----:B------:R-:W-:-:S03]  /*fcb0*/  IADD3 R29, PT, PT, R29, UR8, RZ ;  /* 0x000000081d1d7c10 */ /* 0x000fc6000fffe0ff */
[----:B------:R-:W-:Y:S02]  /*fcc0*/  FFMA R11, R16, R11, R19 ;  /* 0x0000000b100b7223 */ /* 0x000fe40000000013 */
[----:B------:R-:W5:Y:S01]  /*fcd0*/  LDG.E R19, desc[UR6][R34.64] ;  /* 0x0000000622137981 */ /* 0x000f62000c1e1900 */
[C---:B0-----:R-:W-:Y:S01]  /*fce0*/  IMAD.WIDE.U32 R32, R29.reuse, 0x4, R30 ;  /* 0x000000041d207825 */ /* 0x041fe200078e001e */
[----:B------:R-:W-:-:S04]  /*fcf0*/  IADD3 R29, PT, PT, R29, UR8, RZ ;  /* 0x000000081d1d7c10 */ /* 0x000fc8000fffe0ff */
[----:B------:R-:W5:Y:S01]  /*fd00*/  LDG.E R16, desc[UR6][R32.64] ;  /* 0x0000000620107981 */ /* 0x000f62000c1e1900 */
[----:B----4-:R-:W-:-:S04]  /*fd10*/  FFMA R11, R12, R17, R11 ;  /* 0x000000110c0b7223 */ /* 0x010fc8000000000b */
[----:B------:R-:W-:Y:S01]  /*fd20*/  FFMA R6, R6, R13, R11 ;  /* 0x0000000d06067223 */ /* 0x000fe2000000000b */
[C---:B------:R-:W-:Y:S01]  /*fd30*/  IMAD.WIDE.U32 R12, R29.reuse, 0x4, R30 ;  /* 0x000000041d0c7825 */ /* 0x040fe200078e001e */
[----:B------:R-:W-:Y:S01]  /*fd40*/  IADD3 R29, PT, PT, R29, UR8, RZ ;  /* 0x000000081d1d7c10 */ /* 0x000fe2000fffe0ff */
[----:B------:R-:W0:Y:S04]  /*fd50*/  LDS.128 R8, [UR4+0xe70] ;  /* 0x000e7004ff087984 */ /* 0x000e280008000c00 */
[----:B------:R1:W4:Y:S01]  /*fd60*/  LDG.E R17, desc[UR6][R12.64] ;  /* 0x000000060c117981 */ /* 0x000322000c1e1900 */
[----:B------:R-:W-:Y:S01]  /*fd70*/  FFMA R7, R7, R14, R6 ;  /* 0x0000000e07077223 */ /* 0x000fe20000000006 */
[----:B-1----:R-:W-:-:S05]  /*fd80*/  IMAD.WIDE.U32 R12, R29, 0x4, R30 ;  /* 0x000000041d0c7825 */ /* 0x002fca00078e001e */
[----:B------:R1:W4:Y:S01]  /*fd90*/  LDG.E R6, desc[UR6][R12.64] ;  /* 0x000000060c067981 */ /* 0x000322000c1e1900 */
[----:B------:R-:W-:-:S05]  /*fda0*/  IADD3 R29, PT, PT, R29, UR8, RZ ;  /* 0x000000081d1d7c10 */ /* 0x000fca000fffe0ff */
[C---:B------:R-:W-:Y:S01]  /*fdb0*/  IMAD.WIDE.U32 R36, R29.reuse, 0x4, R30 ;  /* 0x000000041d247825 */ /* 0x040fe200078e001e */
[----:B------:R-:W-:-:S03]  /*fdc0*/  IADD3 R29, PT, PT, R29, UR8, RZ ;  /* 0x000000081d1d7c10 */ /* 0x000fc6000fffe0ff */
[----:B------:R-:W-:Y:S02]  /*fdd0*/  FFMA R15, R2, R15, R7 ;  /* 0x0000000f020f7223 */ /* 0x000fe40000000007 */
[----:B------:R3:W4:Y:S01]  /*fde0*/  LDG.E R7, desc[UR6][R36.64] ;  /* 0x0000000624077981 */ /* 0x000722000c1e1900 */
[C---:B------:R-:W-:Y:S01]  /*fdf0*/  IMAD.WIDE.U32 R34, R29.reuse, 0x4, R30 ;  /* 0x000000041d227825 */ /* 0x040fe200078e001e */
[----:B------:R-:W-:-:S04]  /*fe00*/  IADD3 R29, PT, PT, R29, UR8, RZ ;  /* 0x000000081d1d7c10 */ /* 0x000fc8000fffe0ff */
[----:B------:R3:W4:Y:S01]  /*fe10*/  LDG.E R2, desc[UR6][R34.64] ;  /* 0x0000000622027981 */ /* 0x000722000c1e1900 */
[----:B------:R-:W-:-:S04]  /*fe20*/  IMAD.WIDE.U32 R32, R29, 0x4, R30 ;  /* 0x000000041d207825 */ /* 0x000fc800078e001e */
[----:B0-----:R-:W-:Y:S02]  /*fe30*/  FFMA R15, R8, R3, R15 ;  /* 0x00000003080f7223 */ /* 0x001fe4000000000f */
[----:B------:R0:W4:Y:S02]  /*fe40*/  LDG.E R3, desc[UR6][R32.64] ;  /* 0x0000000620037981 */ /* 0x000124000c1e1900 */
[----:B--2---:R-:W-:Y:S01]  /*fe50*/  FFMA R24, R24, R9, R15 ;  /* 0x0000000918187223 */ /* 0x004fe2000000000f */
[----:B------:R-:W-:Y:S01]  /*fe60*/  IADD3 R29, PT, PT, R29, UR8, RZ ;  /* 0x000000081d1d7c10 */ /* 0x000fe2000fffe0ff */
[----:B-1----:R-:W1:Y:S02]  /*fe70*/  LDS.128 R12, [UR4+0xe80] ;  /* 0x000e8004ff0c7984 */ /* 0x002e640008000c00 */
[----:B---3--:R-:W-:Y:S02]  /*fe80*/  FFMA R27, R27, R10, R24 ;  /* 0x0000000a1b1b7223 */ /* 0x008fe40000000018 */
[----:B------:R-:W-:-:S04]  /*fe90*/  IMAD.WIDE.U32 R36, R29, 0x4, R30 ;  /* 0x000000041d247825 */ /* 0x000fc800078e001e */
[----:B------:R-:W-:Y:S01]  /*fea0*/  FFMA R9, R4, R11, R27 ;  /* 0x0000000b04097223 */ /* 0x000fe2000000001b */
[----:B------:R-:W-:Y:S01]  /*feb0*/  IADD3 R11, PT, PT, R29, UR8, RZ ;  /* 0x000000081d0b7c10 */ /* 0x000fe2000fffe0ff */
[----:B------:R2:W3:Y:S04]  /*fec0*/  LDG.E R4, desc[UR6][R36.64] ;  /* 0x0000000624047981 */ /* 0x0004e8000c1e1900 */
[----:B------:R-:W-:-:S06]  /*fed0*/  IMAD.WIDE.U32 R26, R11, 0x4, R30 ;  /* 0x000000040b1a7825 */ /* 0x000fcc00078e001e */
[----:B------:R-:W3:Y:S01]  /*fee0*/  LDG.E R27, desc[UR6][R26.64] ;  /* 0x000000061a1b7981 */ /* 0x000ee2000c1e1900 */
[----:B------:R-:W-:-:S05]  /*fef0*/  IADD3 R29, PT, PT, R11, UR8, RZ ;  /* 0x000000080b1d7c10 */ /* 0x000fca000fffe0ff */
[----:B------:R-:W-:-:S05]  /*ff00*/  IMAD.WIDE.U32 R34, R29, 0x4, R30 ;  /* 0x000000041d227825 */ /* 0x000fca00078e001e */
[----:B------:R-:W3:Y:S01]  /*ff10*/  LDG.E R24, desc[UR6][R34.64] ;  /* 0x0000000622187981 */ /* 0x000ee2000c1e1900 */
[----:B-1----:R-:W-:-:S04]  /*ff20*/  FFMA R9, R12, R25, R9 ;  /* 0x000000190c097223 */ /* 0x002fc80000000009 */
[----:B------:R-:W-:Y:S02]  /*ff30*/  FFMA R22, R22, R13, R9 ;  /* 0x0000000d16167223 */ /* 0x000fe40000000009 */
[----:B------:R-:W5:Y:S01]  /*ff40*/  LDS.128 R8, [UR4+0xe90] ;  /* 0x000e9004ff087984 */ /* 0x000f620008000c00 */
[----:B------:R-:W-:-:S04]  /*ff50*/  IADD3 R29, PT, PT, R29, UR8, RZ ;  /* 0x000000081d1d7c10 */ /* 0x000fc8000fffe0ff */
[C---:B------:R-:W-:Y:S01]  /*ff60*/  IADD3 R13, PT, PT, R29.reuse, UR8, RZ ;  /* 0x000000081d0d7c10 */ /* 0x040fe2000fffe0ff */
[----:B0-----:R-:W-:-:S04]  /*ff70*/  IMAD.WIDE.U32 R32, R29, 0x4, R30 ;  /* 0x000000041d207825 */ /* 0x001fc800078e001e */
[----:B------:R-:W-:Y:S01]  /*ff80*/  FFMA R23, R23, R14, R22 ;  /* 0x0000000e17177223 */ /* 0x000fe20000000016 */
[C---:B--2---:R-:W-:Y:S01]  /*ff90*/  IMAD.WIDE.U32 R36, R13.reuse, 0x4, R30 ;  /* 0x000000040d247825 */ /* 0x044fe200078e001e */
[----:B------:R-:W2:Y:S01]  /*ffa0*/  LDG.E R25, desc[UR6][R32.64] ;  /* 0x0000000620197981 */ /* 0x000ea2000c1e1900 */
[----:B------:R-:W-:Y:S02]  /*ffb0*/  IADD3 R13, PT, PT, R13, UR8, RZ ;  /* 0x000000080d0d7c10 */ /* 0x000fe4000fffe0ff */
[----:B------:R-:W-:Y:S01]  /*ffc0*/  FFMA R15, R20, R15, R23 ;  /* 0x0000000f140f7223 */ /* 0x000fe20000000017 */
[----:B------:R0:W2:Y:S02]  /*ffd0*/  LDG.E R22, desc[UR6][R36.64] ;  /* 0x0000000624167981 */ /* 0x0000a4000c1e1900 */
[----:B------:R-:W-:-:S05]  /*ffe0*/  IMAD.WIDE.U32 R28, R13, 0x4, R30 ;  /* 0x000000040d1c7825 */ /* 0x000fca00078e001e */
[----:B------:R1:W2:Y:S01]  /*fff0*/  LDG.E R23, desc[UR6][R28.64] ;  /* 0x000000061c177981 */ /* 0x0002a2000c1e1900 */
[----:B-----5:R-:W-:Y:S01]  /*10000*/  FFMA R15, R8, R21, R15 ;  /* 0x00000015080f7223 */ /* 0x020fe2000000000f */
[----:B------:R-:W-:-:S03]  /*10010*/  IADD3 R21, PT, PT, R13, UR8, RZ ;  /* 0x000000080d157c10 */ /* 0x000fc6000fffe0ff */
[----:B------:R-:W-:Y:S02]  /*10020*/  FFMA R18, R18, R9, R15 ;  /* 0x0000000912127223 */ /* 0x000fe4000000000f */
[C---:B------:R-:W-:Y:S01]  /*10030*/  IMAD.WIDE.U32 R8, R21.reuse, 0x4, R30 ;  /* 0x0000000415087825 */ /* 0x040fe200078e001e */
[----:B------:R-:W4:Y:S04]  /*10040*/  LDS.128 R12, [UR4+0xea0] ;  /* 0x000ea004ff0c7984 */ /* 0x000f280008000c00 */
[----:B------:R-:W5:Y:S01]  /*10050*/  LDG.E R20, desc[UR6][R8.64] ;  /* 0x0000000608147981 */ /* 0x000f62000c1e1900 */
[----:B------:R-:W-:-:S04]  /*10060*/  IADD3 R21, PT, PT, R21, UR8, RZ ;  /* 0x0000000815157c10 */ /* 0x000fc8000fffe0ff */
[C---:B0-----:R-:W-:Y:S01]  /*10070*/  IADD3 R37, PT, PT, R21.reuse, UR8, RZ ;  /* 0x0000000815257c10 */ /* 0x041fe2000fffe0ff */
[----:B------:R-:W-:-:S03]  /*10080*/  IMAD.WIDE.U32 R32, R21, 0x4, R30 ;  /* 0x0000000415207825 */ /* 0x000fc600078e001e */
[C---:B-1----:R-:W-:Y:S01]  /*10090*/  IADD3 R29, PT, PT, R37.reuse, UR8, RZ ;  /* 0x00000008251d7c10 */ /* 0x042fe2000fffe0ff */
[----:B------:R-:W-:Y:S01]  /*100a0*/  IMAD.WIDE.U32 R36, R37, 0x4, R30 ;  /* 0x0000000425247825 */ /* 0x000fe200078e001e */
[----:B------:R0:W5:Y:S03]  /*100b0*/  LDG.E R21, desc[UR6][R32.64] ;  /* 0x0000000620157981 */ /* 0x000166000c1e1900 */
[----:B------:R-:W-:Y:S02]  /*100c0*/  FFMA R19, R19, R10, R18 ;  /* 0x0000000a13137223 */ /* 0x000fe40000000012 */
[----:B------:R1:W5:Y:S02]  /*100d0*/  LDG.E R18, desc[UR6][R36.64] ;  /* 0x0000000624127981 */ /* 0x000364000c1e1900 */
[----:B------:R-:W-:Y:S01]  /*100e0*/  FFMA R11, R16, R11, R19 ;  /* 0x0000000b100b7223 */ /* 0x000fe20000000013 */
[----:B0-----:R-:W-:-:S05]  /*100f0*/  IMAD.WIDE.U32 R32, R29, 0x4, R30 ;  /* 0x000000041d207825 */ /* 0x001fca00078e001e */
[----:B------:R0:W5:Y:S01]  /*10100*/  LDG.E R19, desc[UR6][R32.64] ;  /* 0x0000000620137981 */ /* 0x000162000c1e1900 */
[----:B------:R-:W-:-:S05]  /*10110*/  IADD3 R29, PT, PT, R29, UR8, RZ ;  /* 0x000000081d1d7c10 */ /* 0x000fca000fffe0ff */
[----:B------:R-:W-:-:S05]  /*10120*/  IMAD.WIDE.U32 R34, R29, 0x4, R30 ;  /* 0x000000041d227825 */ /* 0x000fca00078e001e */
[----:B------:R0:W5:Y:S01]  /*10130*/  LDG.E R16, desc[UR6][R34.64] ;  /* 0x0000000622107981 */ /* 0x000162000c1e1900 */
[----:B----4-:R-:W-:-:S04]  /*10140*/  FFMA R11, R12, R17, R11 ;  /* 0x000000110c0b7223 */ /* 0x010fc8000000000b */
[----:B------:R-:W-:Y:S02]  /*10150*/  FFMA R6, R6, R13, R11 ;  /* 0x0000000d06067223 */ /* 0x000fe4000000000b */
[----:B------:R-:W4:Y:S01]  /*10160*/  LDS.128 R8, [UR4+0xeb0] ;  /* 0x000eb004ff087984 */ /* 0x000f220008000c00 */
[----:B------:R-:W-:-:S04]  /*10170*/  IADD3 R13, PT, PT, R29, UR8, RZ ;  /* 0x000000081d0d7c10 */ /* 0x000fc8000fffe0ff */
[C---:B------:R-:W-:Y:S01]  /*10180*/  IADD3 R17, PT, PT, R13.reuse, UR8, RZ ;  /* 0x000000080d117c10 */ /* 0x040fe2000fffe0ff */
[----:B-1----:R-:W-:-:S04]  /*10190*/  IMAD.WIDE.U32 R36, R13, 0x4, R30 ;  /* 0x000000040d247825 */ /* 0x002fc800078e001e */
[----:B------:R-:W-:Y:S01]  /*101a0*/  FFMA R7, R7, R14, R6 ;  /* 0x0000000e07077223 */ /* 0x000fe20000000006 */
[----:B0-----:R-:W-:-:S03]  /*101b0*/  IADD3 R33, PT, PT, R17, UR8, RZ ;  /* 0x0000000811217c10 */ /* 0x001fc6000fffe0ff */
[----:B------:R-:W-:Y:S01]  /*101c0*/  FFMA R29, R2, R15, R7 ;  /* 0x0000000f021d7223 */ /* 0x000fe20000000007 */
[--C-:B------:R-:W-:Y:S02]  /*101d0*/  IMAD.WIDE.U32 R14, R17, 0x4, R30.reuse ;  /* 0x00000004110e7825 */ /* 0x100fe400078e001e */
[----:B------:R-:W5:Y:S01]  /*101e0*/  LDG.E R17, desc[UR6][R36.64] ;  /* 0x0000000624117981 */ /* 0x000f62000c1e1900 */
[C---:B------:R-:W-:Y:S01]  /*101f0*/  IADD3 R35, PT, PT, R33.reuse, UR8, RZ ;  /* 0x0000000821237c10 */ /* 0x040fe2000fffe0ff */
[----:B------:R-:W-:Y:S02]  /*10200*/  IMAD.WIDE.U32 R12, R33, 0x4, R30 ;  /* 0x00000004210c7825 */ /* 0x000fe400078e001e */
[----:B------:R-:W5:Y:S04]  /*10210*/  LDG.E R6, desc[UR6][R14.64] ;  /* 0x000000060e067981 */ /* 0x000f68000c1e1900 */
[----:B------:R0:W5:Y:S04]  /*10220*/  LDG.E R7, desc[UR6][R12.64] ;  /* 0x000000060c077981 */ /* 0x000168000c1e1900 */
[----:B0-----:R-:W2:Y:S01]  /*10230*/  LDS.128 R12, [UR4+0xec0] ;  /* 0x000ec004ff0c7984 */ /* 0x001ea20008000c00 */
[----:B----4-:R-:W-:Y:S01]  /*10240*/  FFMA R33, R8, R3, R29 ;  /* 0x0000000308217223 */ /* 0x010fe2000000001d */
[----:B------:R-:W-:-:S06]  /*10250*/  IMAD.WIDE.U32 R2, R35, 0x4, R30 ;  /* 0x0000000423027825 */ /* 0x000fcc00078e001e */
[----:B------:R-:W4:Y:S01]  /*10260*/  LDG.E R2, desc[UR6][R2.64] ;  /* 0x0000000602027981 */ /* 0x000f22000c1e1900 */
[----:B------:R-:W-:-:S05]  /*10270*/  IADD3 R29, PT, PT, R35, UR8, RZ ;  /* 0x00000008231d7c10 */ /* 0x000fca000fffe0ff */
[----:B------:R-:W-:-:S05]  /*10280*/  IMAD.WIDE.U32 R34, R29, 0x4, R30 ;  /* 0x000000041d227825 */ /* 0x000fca00078e001e */
[----:B------:R0:W4:Y:S01]  /*10290*/  LDG.E R3, desc[UR6][R34.64] ;  /* 0x0000000622037981 */ /* 0x000122000c1e1900 */
[----:B------:R-:W-:Y:S01]  /*102a0*/  IADD3 R29, PT, PT, R29, UR8, RZ ;  /* 0x000000081d1d7c10 */ /* 0x000fe2000fffe0ff */
[----:B---3--:R-:W-:-:S04]  /*102b0*/  FFMA R4, R4, R9, R33 ;  /* 0x0000000904047223 */ /* 0x008fc80000000021 */
[----:B------:R-:W-:-:S04]  /*102c0*/  IMAD.WIDE.U32 R32, R29, 0x4, R30 ;  /* 0x000000041d207825 */ /* 0x000fc800078e001e */
[----:B------:R-:W-:Y:S02]  /*102d0*/  FFMA R27, R27, R10, R4 ;  /* 0x0000000a1b1b7223 */ /* 0x000fe40000000004 */
[----:B------:R1:W3:Y:S02]  /*102e0*/  LDG.E R4, desc[UR6][R32.64] ;  /* 0x0000000620047981 */ /* 0x0002e4000c1e1900 */
[----:B------:R-:W-:Y:S01]  /*102f0*/  FFMA R9, R24, R11, R27 ;  /* 0x0000000b18097223 */ /* 0x000fe2000000001b */
[----:B------:R-:W-:-:S04]  /*10300*/  IADD3 R27, PT, PT, R29, UR8, RZ ;  /* 0x000000081d1b7c10 */ /* 0x000fc8000fffe0ff */
[C---:B------:R-:W-:Y:S01]  /*10310*/  IADD3 R29, PT, PT, R27.reuse, UR8, RZ ;  /* 0x000000081b1d7c10 */ /* 0x040fe2000fffe0ff */
[----:B------:R-:W-:-:S06]  /*10320*/  IMAD.WIDE.U32 R26, R27, 0x4, R30 ;  /* 0x000000041b1a7825 */ /* 0x000fcc00078e001e */
[----:B------:R-:W3:Y:S01]  /*10330*/  LDG.E R27, desc[UR6][R26.64] ;  /* 0x000000061a1b7981 */ /* 0x000ee2000c1e1900 */
[----:B--2---:R-:W-:Y:S01]  /*10340*/  FFMA R9, R12, R25, R9 ;  /* 0x000000190c097223 */ /* 0x004fe20000000009 */
[----:B0-----:R-:W-:-:S04]  /*10350*/  IMAD.WIDE.U32 R34, R29, 0x4, R30 ;  /* 0x000000041d227825 */ /* 0x001fc800078e001e */
[----:B------:R-:W-:Y:S01]  /*10360*/  FFMA R22, R22, R13, R9 ;  /* 0x0000000d16167223 */ /* 0x000fe20000000009 */
[----:B------:R-:W2:Y:S04]  /*10370*/  LDG.E R24, desc[UR6][R34.64] ;  /* 0x0000000622187981 */ /* 0x000ea8000c1e1900 */
[----:B------:R-:W0:Y:S01]  /*10380*/  LDS.128 R8, [UR4+0xed0] ;  /* 0x000ed004ff087984 */ /* 0x000e220008000c00 */
[----:B------:R-:W-:Y:S01]  /*10390*/  IADD3 R29, PT, PT, R29, UR8, RZ ;  /* 0x000000081d1d7c10 */ /* 0x000fe2000fffe0ff */
[----:B------:R-:W-:-:S03]  /*103a0*/  FFMA R23, R23, R14, R22 ;  /* 0x0000000e17177223 */ /* 0x000fc60000000016 */
[C---:B------:R-:W-:Y:S01]  /*103b0*/  IADD3 R13, PT, PT, R29.reuse, UR8, RZ ;  /* 0x000000081d0d7c10 */ /* 0x040fe2000fffe0ff */
[----:B-1----:R-:W-:-:S05]  /*103c0*/  IMAD.WIDE.U32 R32, R29, 0x4, R30 ;  /* 0x000000041d207825 */ /* 0x002fca00078e001e */
[----:B------:R-:W2:Y:S01]  /*103d0*/  LDG.E R25, desc[UR6][R32.64] ;  /* 0x0000000620197981 */ /* 0x000ea2000c1e1900 */
[----:B-----5:R-:W-:Y:S01]  /*103e0*/  FFMA R15, R20, R15, R23 ;  /* 0x0000000f140f7223 */ /* 0x020fe20000000017 */
[----:B------:R-:W-:-:S06]  /*103f0*/  IMAD.WIDE.U32 R22, R13, 0x4, R30 ;  /* 0x000000040d167825 */ /* 0x000fcc00078e001e */
[----:B------:R-:W5:Y:S01]  /*10400*/  LDG.E R22, desc[UR6][R22.64] ;  /* 0x0000000616167981 */ /* 0x000f62000c1e1900 */
[----:B------:R-:W-:Y:S01]  /*10410*/  IADD3 R13, PT, PT, R13, UR8, RZ ;  /* 0x000000080d0d7c10 */ /* 0x000fe2000fffe0ff */
[----:B0-----:R-:W-:-:S04]  /*10420*/  FFMA R15, R8, R21, R15 ;  /* 0x00000015080f7223 */ /* 0x001fc8000000000f */
[----:B------:R-:W-:-:S04]  /*10430*/  IMAD.WIDE.U32 R28, R13, 0x4, R30 ;  /* 0x000000040d1c7825 */ /* 0x000fc800078e001e */
[----:B------:R-:W-:Y:S01]  /*10440*/  FFMA R18, R18, R9, R15 ;  /* 0x0000000912127223 */ /* 0x000fe2000000000f */
[----:B------:R-:W-:Y:S02]  /*10450*/  IADD3 R9, PT, PT, R13, UR8, RZ ;  /* 0x000000080d097c10 */ /* 0x000fe4000fffe0ff */
[----:B------:R-:W0:Y:S02]  /*10460*/  LDS.128 R12, [UR4+0xee0] ;  /* 0x000ee004ff0c7984 */ /* 0x000e240008000c00 */
[C---:B------:R-:W-:Y:S01]  /*10470*/  IADD3 R21, PT, PT, R9.reuse, UR8, RZ ;  /* 0x0000000809157c10 */ /* 0x040fe2000fffe0ff */
[--C-:B------:R-:W-:Y:S01]  /*10480*/  IMAD.WIDE.U32 R36, R9, 0x4, R30.reuse ;  /* 0x0000000409247825 */ /* 0x100fe200078e001e */
[----:B------:R1:W5:Y:S03]  /*10490*/  LDG.E R23, desc[UR6][R28.64] ;  /* 0x000000061c177981 */ /* 0x000366000c1e1900 */
[C---:B------:R-:W-:Y:S01]  /*104a0*/  IMAD.WIDE.U32 R8, R21.reuse, 0x4, R30 ;  /* 0x0000000415087825 */ /* 0x040fe200078e001e */
[----:B------:R-:W5:Y:S01]  /*104b0*/  LDG.E R20, desc[UR6][R36.64] ;  /* 0x0000000624147981 */ /* 0x000f62000c1e1900 */
[----:B-1----:R-:W-:-:S03]  /*104c0*/  IADD3 R29, PT, PT, R21, UR8, RZ ;  /* 0x00000008151d7c10 */ /* 0x002fc6000fffe0ff */
[----:B------:R1:W5:Y:S02]  /*104d0*/  LDG.E R21, desc[UR6][R8.64] ;  /* 0x0000000608157981 */ /* 0x000364000c1e1900 */
[----:B------:R-:W-:-:S04]  /*104e0*/  IMAD.WIDE.U32 R34, R29, 0x4, R30 ;  /* 0x000000041d227825 */ /* 0x000fc800078e001e */
[----:B------:R-:W-:Y:S02]  /*104f0*/  FFMA R19, R19, R10, R18 ;  /* 0x0000000a13137223 */ /* 0x000fe40000000012 */
[----:B------:R4:W5:Y:S02]  /*10500*/  LDG.E R18, desc[UR6][R34.64] ;  /* 0x0000000622127981 */ /* 0x000964000c1e1900 */
[----:B------:R-:W-:Y:S01]  /*10510*/  FFMA R11, R16, R11, R19 ;  /* 0x0000000b100b7223 */ /* 0x000fe20000000013 */
[----:B------:R-:W-:-:S05]  /*10520*/  IADD3 R29, PT, PT, R29, UR8, RZ ;  /* 0x000000081d1d7c10 */ /* 0x000fca000fffe0ff */
[----:B------:R-:W-:-:S05]  /*10530*/  IMAD.WIDE.U32 R32, R29, 0x4, R30 ;  /* 0x000000041d207825 */ /* 0x000fca00078e001e */
[----:B------:R4:W5:Y:S01]  /*10540*/  LDG.E R19, desc[UR6][R32.64] ;  /* 0x0000000620137981 */ /* 0x000962000c1e1900 */
[----:B0-----:R-:W-:Y:S01]  /*10550*/  FFMA R11, R12, R17, R11 ;  /* 0x000000110c0b7223 */ /* 0x001fe2000000000b */
[----:B------:R-:W-:-:S05]  /*10560*/  IADD3 R17, PT, PT, R29, UR8, RZ ;  /* 0x000000081d117c10 */ /* 0x000fca000fffe0ff */
[----:B------:R-:W-:-:S04]  /*10570*/  IMAD.WIDE.U32 R28, R17, 0x4, R30 ;  /* 0x00000004111c7825 */ /* 0x000fc800078e001e */
[----:B------:R-:W-:Y:S01]  /*10580*/  FFMA R6, R6, R13, R11 ;  /* 0x0000000d06067223 */ /* 0x000fe2000000000b */
[----:B------:R-:W-:Y:S01]  /*10590*/  IADD3 R17, PT, PT, R17, UR8, RZ ;  /* 0x0000000811117c10 */ /* 0x000fe2000fffe0ff */
[----:B-1----:R-:W0:Y:S02]  /*105a0*/  LDS.128 R8, [UR4+0xef0] ;  /* 0x000ef004ff087984 */ /* 0x002e240008000c00 */
[----:B------:R-:W-:Y:S02]  /*105b0*/  FFMA R7, R7, R14, R6 ;  /* 0x0000000e07077223 */ /* 0x000fe40000000006 */
[----:B------:R1:W5:Y:S01]  /*105c0*/  LDG.E R16, desc[UR6][R28.64] ;  /* 0x000000061c107981 */ /* 0x000362000c1e1900 */
[----:B------:R-:W-:-:S04]  /*105d0*/  IMAD.WIDE.U32 R36, R17, 0x4, R30 ;  /* 0x0000000411247825 */ /* 0x000fc800078e001e */
[----:B----4-:R-:W-:Y:S01]  /*105e0*/  FFMA R35, R2, R15, R7 ;  /* 0x0000000f02237223 */ /* 0x010fe20000000007 */
[----:B------:R-:W-:Y:S02]  /*105f0*/  IADD3 R7, PT, PT, R17, UR8, RZ ;  /* 0x0000000811077c10 */ /* 0x000fe4000fffe0ff */
[----:B------:R-:W4:Y:S03]  /*10600*/  LDG.E R17, desc[UR6][R36.64] ;  /* 0x0000000624117981 */ /* 0x000f26000c1e1900 */
[----:B------:R-:W-:-:S05]  /*10610*/  IMAD.WIDE.U32 R14, R7, 0x4, R30 ;  /* 0x00000004070e7825 */ /* 0x000fca00078e001e */
[----:B------:R3:W4:Y:S01]  /*10620*/  LDG.E R6, desc[UR6][R14.64] ;  /* 0x000000060e067981 */ /* 0x000722000c1e1900 */
[----:B------:R-:W-:-:S05]  /*10630*/  IADD3 R33, PT, PT, R7, UR8, RZ ;  /* 0x0000000807217c10 */ /* 0x000fca000fffe0ff */
[C---:B------:R-:W-:Y:S01]  /*10640*/  IMAD.WIDE.U32 R12, R33.reuse, 0x4, R30 ;  /* 0x00000004210c7825 */ /* 0x040fe200078e001e */
[----:B------:R-:W-:-:S03]  /*10650*/  IADD3 R33, PT, PT, R33, UR8, RZ ;  /* 0x0000000821217c10 */ /* 0x000fc6000fffe0ff */
[----:B0-----:R-:W-:Y:S01]  /*10660*/  FFMA R8, R8, R3, R35 ;  /* 0x0000000308087223 */ /* 0x001fe20000000023 */
[----:B------:R0:W4:Y:S01]  /*10670*/  LDG.E R7, desc[UR6][R12.64] ;  /* 0x000000060c077981 */ /* 0x000122000c1e1900 */
[----:B------:R-:W-:-:S05]  /*10680*/  IMAD.WIDE.U32 R34, R33, 0x4, R30 ;  /* 0x0000000421227825 */ /* 0x000fca00078e001e */
[----:B------:R-:W4:Y:S01]  /*10690*/  LDG.E R2, desc[UR6][R34.64] ;  /* 0x0000000622027981 */ /* 0x000f22000c1e1900 */
[----:B-1----:R-:W-:-:S05]  /*106a0*/  IADD3 R29, PT, PT, R33, UR8, RZ ;  /* 0x00000008211d7c10 */ /* 0x002fca000fffe0ff */
[----:B------:R-:W-:-:S05]  /*106b0*/  IMAD.WIDE.U32 R32, R29, 0x4, R30 ;  /* 0x000000041d207825 */ /* 0x000fca00078e001e */
[----:B------:R-:W4:Y:S01]  /*106c0*/  LDG.E R3, desc[UR6][R32.64] ;  /* 0x0000000620037981 */ /* 0x000f22000c1e1900 */
[----:B------:R-:W-:Y:S01]  /*106d0*/  IADD3 R29, PT, PT, R29, UR8, RZ ;  /* 0x000000081d1d7c10 */ /* 0x000fe2000fffe0ff */
[----:B---3--:R-:W-:-:S04]  /*106e0*/  FFMA R14, R4, R9, R8 ;  /* 0x00000009040e7223 */ /* 0x008fc80000000008 */
[----:B------:R-:W-:-:S05]  /*106f0*/  IMAD.WIDE.U32 R8, R29, 0x4, R30 ;  /* 0x000000041d087825 */ /* 0x000fca00078e001e */
[----:B------:R1:W3:Y:S01]  /*10700*/  LDG.E R4, desc[UR6][R8.64] ;  /* 0x0000000608047981 */ /* 0x0002e2000c1e1900 */
[----:B------:R-:W-:-:S03]  /*10710*/  FFMA R27, R27, R10, R14 ;  /* 0x0000000a1b1b7223 */ /* 0x000fc6000000000e */
[----:B0-----:R-:W0:Y:S01]  /*10720*/  LDS.128 R12, [UR4+0xf00] ;  /* 0x000f0004ff0c7984 */ /* 0x001e220008000c00 */
[----:B--2---:R-:W-:Y:S01]  /*10730*/  FFMA R11, R24, R11, R27 ;  /* 0x0000000b180b7223 */ /* 0x004fe2000000001b */
[----:B------:R-:W-:-:S04]  /*10740*/  IADD3 R27, PT, PT, R29, UR8, RZ ;  /* 0x000000081d1b7c10 */ /* 0x000fc8000fffe0ff */
[C---:B------:R-:W-:Y:S01]  /*10750*/  IADD3 R29, PT, PT, R27.reuse, UR8, RZ ;  /* 0x000000081b1d7c10 */ /* 0x040fe2000fffe0ff */
[----:B------:R-:W-:-:S06]  /*10760*/  IMAD.WIDE.U32 R26, R27, 0x4, R30 ;  /* 0x000000041b1a7825 */ /* 0x000fcc00078e001e */
[----:B------:R-:W2:Y:S01]  /*10770*/  LDG.E R27, desc[UR6][R26.64] ;  /* 0x000000061a1b7981 */ /* 0x000ea2000c1e1900 */
[----:B0-----:R-:W-:-:S04]  /*10780*/  FFMA R11, R12, R25, R11 ;  /* 0x000000190c0b7223 */ /* 0x001fc8000000000b */
[----:B-----5:R-:W-:Y:S02]  /*10790*/  FFMA R22, R22, R13, R11 ;  /* 0x0000000d16167223 */ /* 0x020fe4000000000b */
[----:B-1----:R-:W0:Y:S01]  /*107a0*/  LDS.128 R8, [UR4+0xf10] ;  /* 0x000f1004ff087984 */ /* 0x002e220008000c00 */
[C---:B------:R-:W-:Y:S01]  /*107b0*/  IMAD.WIDE.U32 R32, R29.reuse, 0x4, R30 ;  /* 0x000000041d207825 */ /* 0x040fe200078e001e */
[----:B------:R-:W-:-:S03]  /*107c0*/  IADD3 R29, PT, PT, R29, UR8, RZ ;  /* 0x000000081d1d7c10 */ /* 0x000fc6000fffe0ff */
[----:B------:R-:W-:Y:S01]  /*107d0*/  FFMA R23, R23, R14, R22 ;  /* 0x0000000e17177223 */ /* 0x000fe20000000016 */
[----:B------:R-:W5:Y:S01]  /*107e0*/  LDG.E R24, desc[UR6][R32.64] ;  /* 0x0000000620187981 */ /* 0x000f62000c1e1900 */
[C---:B------:R-:W-:Y:S01]  /*107f0*/  IMAD.WIDE.U32 R12, R29.reuse, 0x4, R30 ;  /* 0x000000041d0c7825 */ /* 0x040fe200078e001e */
[----:B------:R-:W-:-:S03]  /*10800*/  IADD3 R29, PT, PT, R29, UR8, RZ ;  /* 0x000000081d1d7c10 */ /* 0x000fc6000fffe0ff */
[----:B------:R-:W-:Y:S01]  /*10810*/  FFMA R23, R20, R15, R23 ;  /* 0x0000000f14177223 */ /* 0x000fe20000000017 */
[----:B------:R1:W5:Y:S01]  /*10820*/  LDG.E R25, desc[UR6][R12.64] ;  /* 0x000000060c197981 */ /* 0x000362000c1e1900 */
[C---:B------:R-:W-:Y:S01]  /*10830*/  IMAD.WIDE.U32 R34, R29.reuse, 0x4, R30 ;  /* 0x000000041d227825 */ /* 0x040fe200078e001e */
[----:B------:R-:W-:-:S04]  /*10840*/  IADD3 R15, PT, PT, R29, UR8, RZ ;  /* 0x000000081d0f7c10 */ /* 0x000fc8000fffe0ff */
[----:B------:R1:W5:Y:S01]  /*10850*/  LDG.E R22, desc[UR6][R34.64] ;  /* 0x0000000622167981 */ /* 0x000362000c1e1900 */
[----:B------:R-:W-:-:S04]  /*10860*/  IMAD.WIDE.U32 R28, R15, 0x4, R30 ;  /* 0x000000040f1c7825 */ /* 0x000fc800078e001e */
[----:B0-----:R-:W-:Y:S02]  /*10870*/  FFMA R21, R8, R21, R23 ;  /* 0x0000001508157223 */ /* 0x001fe40000000017 */
[----:B------:R0:W5:Y:S02]  /*10880*/  LDG.E R23, desc[UR6][R28.64] ;  /* 0x000000061c177981 */ /* 0x000164000c1e1900 */
[----:B------:R-:W-:Y:S01]  /*10890*/  FFMA R18, R18, R9, R21 ;  /* 0x0000000912127223 */ /* 0x000fe20000000015 */
[----:B------:R-:W-:Y:S02]  /*108a0*/  IADD3 R21, PT, PT, R15, UR8, RZ ;  /* 0x000000080f157c10 */ /* 0x000fe4000fffe0ff */
[----:B-1----:R-:W4:Y:S01]  /*108b0*/  LDS.128 R12, [UR4+0xf20] ;  /* 0x000f2004ff0c7984 */ /* 0x002f220008000c00 */
[----:B------:R-:W-:Y:S02]  /*108c0*/  FFMA R19, R19, R10, R18 ;  /* 0x0000000a13137223 */ /* 0x000fe40000000012 */
[C---:B------:R-:W-:Y:S01]  /*108d0*/  IMAD.WIDE.U32 R8, R21.reuse, 0x4, R30 ;  /* 0x0000000415087825 */ /* 0x040fe200078e001e */
[----:B------:R-:W-:-:S04]  /*108e0*/  IADD3 R21, PT, PT, R21, UR8, RZ ;  /* 0x0000000815157c10 */ /* 0x000fc8000fffe0ff */
[----:B------:R-:W-:Y:S01]  /*108f0*/  IADD3 R33, PT, PT, R21, UR8, RZ ;  /* 0x0000000815217c10 */ /* 0x000fe2000fffe0ff */
[----:B------:R-:W5:Y:S04]  /*10900*/  LDG.E R20, desc[UR6][R8.64] ;  /* 0x0000000608147981 */ /* 0x000f68000c1e1900 */
[C---:B------:R-:W-:Y:S01]  /*10910*/  IMAD.WIDE.U32 R34, R33.reuse, 0x4, R30 ;  /* 0x0000000421227825 */ /* 0x040fe200078e001e */
[----:B0-----:R-:W-:-:S04]  /*10920*/  IADD3 R29, PT, PT, R33, UR8, RZ ;  /* 0x00000008211d7c10 */ /* 0x001fc8000fffe0ff */
[----:B------:R-:W5:Y:S01]  /*10930*/  LDG.E R18, desc[UR6][R34.64] ;  /* 0x0000000622127981 */ /* 0x000f62000c1e1900 */
[----:B------:R-:W-:-:S04]  /*10940*/  IMAD.WIDE.U32 R32, R29, 0x4, R30 ;  /* 0x000000041d207825 */ /* 0x000fc800078e001e */
[----:B------:R-:W-:Y:S01]  /*10950*/  FFMA R19, R16, R11, R19 ;  /* 0x0000000b10137223 */ /* 0x000fe20000000013 */
[----:B------:R-:W-:-:S05]  /*10960*/  IMAD.WIDE.U32 R10, R21, 0x4, R30 ;  /* 0x00000004150a7825 */ /* 0x000fca00078e001e */
[----:B------:R0:W5:Y:S04]  /*10970*/  LDG.E R21, desc[UR6][R10.64] ;  /* 0x000000060a157981 */ /* 0x000168000c1e1900 */
[----:B0-----:R-:W0:Y:S01]  /*10980*/  LDS.128 R8, [UR4+0xf30] ;  /* 0x000f3004ff087984 */ /* 0x001e220008000c00 */
[----:B----4-:R-:W-:Y:S01]  /*10990*/  FFMA R19, R12, R17, R19 ;  /* 0x000000110c137223 */ /* 0x010fe20000000013 */
[----:B------:R-:W-:-:S05]  /*109a0*/  IADD3 R17, PT, PT, R29, UR8, RZ ;  /* 0x000000081d117c10 */ /* 0x000fca000fffe0ff */
[----:B------:R-:W-:-:S04]  /*109b0*/  IMAD.WIDE.U32 R28, R17, 0x4, R30 ;  /* 0x00000004111c7825 */ /* 0x000fc800078e001e */
[----:B------:R-:W-:Y:S02]  /*109c0*/  FFMA R6, R6, R13, R19 ;  /* 0x0000000d06067223 */ /* 0x000fe40000000013 */
[----:B------:R1:W4:Y:S04]  /*109d0*/  LDG.E R19, desc[UR6][R32.64] ;  /* 0x0000000620137981 */ /* 0x000328000c1e1900 */
[----:B------:R0:W4:Y:S01]  /*109e0*/  LDG.E R16, desc[UR6][R28.64] ;  /* 0x000000061c107981 */ /* 0x000122000c1e1900 */
[----:B------:R-:W-:Y:S01]  /*109f0*/  IADD3 R17, PT, PT, R17, UR8, RZ ;  /* 0x0000000811117c10 */ /* 0x000fe2000fffe0ff */
[----:B------:R-:W-:-:S04]  /*10a00*/  FFMA R7, R7, R14, R6 ;  /* 0x0000000e07077223 */ /* 0x000fc80000000006 */
[----:B------:R-:W-:-:S04]  /*10a10*/  IMAD.WIDE.U32 R36, R17, 0x4, R30 ;  /* 0x0000000411247825 */ /* 0x000fc800078e001e */
[----:B------:R-:W-:Y:S01]  /*10a20*/  FFMA R35, R2, R15, R7 ;  /* 0x0000000f02237223 */ /* 0x000fe20000000007 */
[----:B------:R-:W-:Y:S02]  /*10a30*/  IADD3 R7, PT, PT, R17, UR8, RZ ;  /* 0x0000000811077c10 */ /* 0x000fe4000fffe0ff */
[----:B------:R-:W4:Y:S02]  /*10a40*/  LDG.E R17, desc[UR6][R36.64] ;  /* 0x0000000624117981 */ /* 0x000f24000c1e1900 */
[C---:B-1----:R-:W-:Y:S01]  /*10a50*/  IADD3 R33, PT, PT, R7.reuse, UR8, RZ ;  /* 0x0000000807217c10 */ /* 0x042fe2000fffe0ff */
[----:B------:R-:W-:-:S04]  /*10a60*/  IMAD.WIDE.U32 R14, R7, 0x4, R30 ;  /* 0x00000004070e7825 */ /* 0x000fc800078e001e */
[C---:B------:R-:W-:Y:S01]  /*10a70*/  IMAD.WIDE.U32 R12, R33.reuse, 0x4, R30 ;  /* 0x00000004210c7825 */ /* 0x040fe200078e001e */
[----:B------:R3:W4:Y:S01]  /*10a80*/  LDG.E R6, desc[UR6][R14.64] ;  /* 0x000000060e067981 */ /* 0x000722000c1e1900 */
[----:B------:R-:W-:-:S03]  /*10a90*/  IADD3 R33, PT, PT, R33, UR8, RZ ;  /* 0x0000000821217c10 */ /* 0x000fc6000fffe0ff */
[----:B------:R1:W4:Y:S01]  /*10aa0*/  LDG.E R7, desc[UR6][R12.64] ;  /* 0x000000060c077981 */ /* 0x000322000c1e1900 */
[----:B0-----:R-:W-:Y:S01]  /*10ab0*/  FFMA R8, R8, R3, R35 ;  /* 0x0000000308087223 */ /* 0x001fe20000000023 */
[----:B------:R-:W-:-:S05]  /*10ac0*/  IMAD.WIDE.U32 R34, R33, 0x4, R30 ;  /* 0x0000000421227825 */ /* 0x000fca00078e001e */
[----:B------:R-:W4:Y:S01]  /*10ad0*/  LDG.E R2, desc[UR6][R34.64] ;  /* 0x0000000622027981 */ /* 0x000f22000c1e1900 */
[----:B------:R-:W-:-:S05]  /*10ae0*/  IADD3 R29, PT, PT, R33, UR8, RZ ;  /* 0x00000008211d7c10 */ /* 0x000fca000fffe0ff */
[C---:B------:R-:W-:Y:S01]  /*10af0*/  IMAD.WIDE.U32 R32, R29.reuse, 0x4, R30 ;  /* 0x000000041d207825 */ /* 0x040fe200078e001e */
[----:B------:R-:W-:-:S04]  /*10b00*/  IADD3 R29, PT, PT, R29, UR8, RZ ;  /* 0x000000081d1d7c10 */ /* 0x000fc8000fffe0ff */
[----:B------:R-:W4:Y:S01]  /*10b10*/  LDG.E R3, desc[UR6][R32.64] ;  /* 0x0000000620037981 */ /* 0x000f22000c1e1900 */
[----:B---3--:R-:W-:Y:S01]  /*10b20*/  FFMA R14, R4, R9, R8 ;  /* 0x00000009040e7223 */ /* 0x008fe20000000008 */
[----:B------:R-:W-:-:S05]  /*10b30*/  IMAD.WIDE.U32 R8, R29, 0x4, R30 ;  /* 0x000000041d087825 */ /* 0x000fca00078e001e */
[----:B------:R0:W3:Y:S01]  /*10b40*/  LDG.E R4, desc[UR6][R8.64] ;  /* 0x0000000608047981 */ /* 0x0000e2000c1e1900 */
[----:B--2---:R-:W-:-:S03]  /*10b50*/  FFMA R27, R27, R10, R14 ;  /* 0x0000000a1b1b7223 */ /* 0x004fc6000000000e */
[----:B-1----:R-:W1:Y:S01]  /*10b60*/  LDS.128 R12, [UR4+0xf40] ;  /* 0x000f4004ff0c7984 */ /* 0x002e620008000c00 */
[----:B-----5:R-:W-:Y:S01]  /*10b70*/  FFMA R11, R24, R11, R27 ;  /* 0x0000000b180b7223 */ /* 0x020fe2000000001b */
[----:B------:R-:W-:-:S03]  /*10b80*/  IADD3 R27, PT, PT, R29, UR8, RZ ;  /* 0x000000081d1b7c10 */ /* 0x000fc6000fffe0ff */
[----:B-1----:R-:W-:Y:S01]  /*10b90*/  FFMA R11, R12, R25, R11 ;  /* 0x000000190c0b7223 */ /* 0x002fe2000000000b */
[C---:B------:R-:W-:Y:S01]  /*10ba0*/  IADD3 R29, PT, PT, R27.reuse, UR8, RZ ;  /* 0x000000081b1d7c10 */ /* 0x040fe2000fffe0ff */
[----:B------:R-:W-:-:S04]  /*10bb0*/  IMAD.WIDE.U32 R26, R27, 0x4, R30 ;  /* 0x000000041b1a7825 */ /* 0x000fc800078e001e */
[----:B------:R-:W-:Y:S02]  /*10bc0*/  FFMA R22, R22, R13, R11 ;  /* 0x0000000d16167223 */ /* 0x000fe4000000000b */
[----:B0-----:R-:W0:Y:S01]  /*10bd0*/  LDS.128 R8, [UR4+0xf50] ;  /* 0x000f5004ff087984 */ /* 0x001e220008000c00 */
[C-C-:B------:R-:W-:Y:S01]  /*10be0*/  IMAD.WIDE.U32 R34, R29.reuse, 0x4, R30.reuse ;  /* 0x000000041d227825 */ /* 0x140fe200078e001e */
[----:B------:R-:W-:Y:S02]  /*10bf0*/  IADD3 R29, PT, PT, R29, UR8, RZ ;  /* 0x000000081d1d7c10 */ /* 0x000fe4000fffe0ff */
[----:B------:R-:W2:Y:S02]  /*10c00*/  LDG.E R27, desc[UR6][R26.64] ;  /* 0x000000061a1b7981 */ /* 0x000ea4000c1e1900 */
[C---:B------:R-:W-:Y:S01]  /*10c10*/  IADD3 R33, PT, PT, R29.reuse, UR8, RZ ;  /* 0x000000081d217c10 */ /* 0x040fe2000fffe0ff */
[--C-:B------:R-:W-:Y:S01]  /*10c20*/  IMAD.WIDE.U32 R36, R29, 0x4, R30.reuse ;  /* 0x000000041d247825 */ /* 0x100fe200078e001e */
[----:B------:R1:W5:Y:S02]  /*10c30*/  LDG.E R24, desc[UR6][R34.64] ;  /* 0x0000000622187981 */ /* 0x000364000c1e1900 */
[C---:B------:R-:W-:Y:S01]  /*10c40*/  IADD3 R29, PT, PT, R33.reuse, UR8, RZ ;  /* 0x00000008211d7c10 */ /* 0x040fe2000fffe0ff */
[----:B------:R-:W-:Y:S01]  /*10c50*/  IMAD.WIDE.U32 R32, R33, 0x4, R30 ;  /* 0x0000000421207825 */ /* 0x000fe200078e001e */
[----:B------:R-:W5:Y:S03]  /*10c60*/  LDG.E R25, desc[UR6][R36.64] ;  /* 0x0000000624197981 */ /* 0x000f66000c1e1900 */
[----:B------:R-:W-:-:S02]  /*10c70*/  FFMA R23, R23, R14, R22 ;  /* 0x0000000e17177223 */ /* 0x000fc40000000016 */
[----:B------:R0:W5:Y:S02]  /*10c80*/  LDG.E R22, desc[UR6][R32.64] ;  /* 0x0000000620167981 */ /* 0x000164000c1e1900 */
[----:B------:R-:W-:Y:S01]  /*10c90*/  FFMA R15, R20, R15, R23 ;  /* 0x0000000f140f7223 */ /* 0x000fe20000000017 */
[C---:B-1----:R-:W-:Y:S01]  /*10ca0*/  IMAD.WIDE.U32 R34, R29.reuse, 0x4, R30 ;  /* 0x000000041d227825 */ /* 0x042fe200078e001e */
[----:B------:R-:W-:-:S04]  /*10cb0*/  IADD3 R29, PT, PT, R29, UR8, RZ ;  /* 0x000000081d1d7c10 */ /* 0x000fc8000fffe0ff */
[----:B------:R1:W5:Y:S01]  /*10cc0*/  LDG.E R23, desc[UR6][R34.64] ;  /* 0x0000000622177981 */ /* 0x000362000c1e1900 */
[----:B0-----:R-:W-:-:S04]  /*10cd0*/  FFMA R15, R8, R21, R15 ;  /* 0x00000015080f7223 */ /* 0x001fc8000000000f */
[----:B------:R-:W-:Y:S02]  /*10ce0*/  FFMA R18, R18, R9, R15 ;  /* 0x0000000912127223 */ /* 0x000fe4000000000f */
[----:B------:R-:W0:Y:S01]  /*10cf0*/  LDS.128 R12, [UR4+0xf60] ;  /* 0x000f6004ff0c7984 */ /* 0x000e220008000c00 */
[----:B------:R-:W-:-:S05]  /*10d00*/  IADD3 R21, PT, PT, R29, UR8, RZ ;  /* 0x000000081d157c10 */ /* 0x000fca000fffe0ff */
[----:B------:R-:W-:-:S04]  /*10d10*/  IMAD.WIDE.U32 R32, R21, 0x4, R30 ;  /* 0x0000000415207825 */ /* 0x000fc800078e001e */
[----:B----4-:R-:W-:Y:S01]  /*10d20*/  FFMA R9, R19, R10, R18 ;  /* 0x0000000a13097223 */ /* 0x010fe20000000012 */
[----:B------:R-:W-:-:S04]  /*10d30*/  IMAD.WIDE.U32 R18, R29, 0x4, R30 ;  /* 0x000000041d127825 */ /* 0x000fc800078e001e */
[----:B------:R-:W-:Y:S01]  /*10d40*/  FFMA R11, R16, R11, R9 ;  /* 0x0000000b100b7223 */ /* 0x000fe20000000009 */
[----:B------:R-:W-:Y:S01]  /*10d50*/  IADD3 R9, PT, PT, R21, UR8, RZ ;  /* 0x0000000815097c10 */ /* 0x000fe2000fffe0ff */
[----:B------:R-:W4:Y:S04]  /*10d60*/  LDG.E R20, desc[UR6][R18.64] ;  /* 0x0000000612147981 */ /* 0x000f28000c1e1900 */
[C---:B------:R-:W-:Y:S01]  /*10d70*/  IMAD.WIDE.U32 R28, R9.reuse, 0x4, R30 ;  /* 0x00000004091c7825 */ /* 0x040fe200078e001e */
[----:B------:R0:W4:Y:S04]  /*10d80*/  LDG.E R21, desc[UR6][R32.64] ;  /* 0x0000000620157981 */ /* 0x000128000c1e1900 */
[----:B------:R0:W4:Y:S01]  /*10d90*/  LDG.E R16, desc[UR6][R28.64] ;  /* 0x000000061c107981 */ /* 0x000122000c1e1900 */
[----:B-1----:R-:W-:Y:S01]  /*10da0*/  IADD3 R35, PT, PT, R9, UR8, RZ ;  /* 0x0000000809237c10 */ /* 0x002fe2000fffe0ff */
[----:B0-----:R-:W-:-:S04]  /*10db0*/  FFMA R11, R12, R17, R11 ;  /* 0x000000110c0b7223 */ /* 0x001fc8000000000b */
[----:B------:R-:W-:Y:S01]  /*10dc0*/  FFMA R6, R6, R13, R11 ;  /* 0x0000000d06067223 */ /* 0x000fe2000000000b */
[C---:B------:R-:W-:Y:S01]  /*10dd0*/  IMAD.WIDE.U32 R12, R35.reuse, 0x4, R30 ;  /* 0x00000004230c7825 */ /* 0x040fe200078e001e */
[----:B------:R-:W0:Y:S01]  /*10de0*/  LDS.128 R8, [UR4+0xf70] ;  /* 0x000f7004ff087984 */ /* 0x000e220008000c00 */
[----:B------:R-:W-:Y:S02]  /*10df0*/  IADD3 R35, PT, PT, R35, UR8, RZ ;  /* 0x0000000823237c10 */ /* 0x000fe4000fffe0ff */
[----:B------:R-:W-:Y:S01]  /*10e00*/  FFMA R17, R7, R14, R6 ;  /* 0x0000000e07117223 */ /* 0x000fe20000000006 */
[----:B------:R1:W4:Y:S01]  /*10e10*/  LDG.E R19, desc[UR6][R12.64] ;  /* 0x000000060c137981 */ /* 0x000322000c1e1900 */
[C---:B------:R-:W-:Y:S01]  /*10e20*/  IADD3 R7, PT, PT, R35.reuse, UR8, RZ ;  /* 0x0000000823077c10 */ /* 0x040fe2000fffe0ff */
[----:B------:R-:W-:-:S04]  /*10e30*/  IMAD.WIDE.U32 R32, R35, 0x4, R30 ;  /* 0x0000000423207825 */ /* 0x000fc800078e001e */
[C---:B------:R-:W-:Y:S01]  /*10e40*/  IMAD.WIDE.U32 R36, R7.reuse, 0x4, R30 ;  /* 0x0000000407247825 */ /* 0x040fe200078e001e */
[----:B------:R0:W4:Y:S03]  /*10e50*/  LDG.E R18, desc[UR6][R32.64] ;  /* 0x0000000620127981 */ /* 0x000126000c1e1900 */
[----:B------:R-:W-:Y:S01]  /*10e60*/  FFMA R29, R2, R15, R17 ;  /* 0x0000000f021d7223 */ /* 0x000fe20000000011 */
[----:B------:R-:W-:Y:S01]  /*10e70*/  IADD3 R15, PT, PT, R7, UR8, RZ ;  /* 0x00000008070f7c10 */ /* 0x000fe2000fffe0ff */
[----:B------:R-:W4:Y:S04]  /*10e80*/  LDG.E R17, desc[UR6][R36.64] ;  /* 0x0000000624117981 */ /* 0x000f28000c1e1900 */
[C---:B------:R-:W-:Y:S01]  /*10e90*/  IMAD.WIDE.U32 R6, R15.reuse, 0x4, R30 ;  /* 0x000000040f067825 */ /* 0x040fe200078e001e */
[----:B------:R-:W-:-:S05]  /*10ea0*/  IADD3 R35, PT, PT, R15, UR8, RZ ;  /* 0x000000080f237c10 */ /* 0x000fca000fffe0ff */
[----:B------:R-:W4:Y:S01]  /*10eb0*/  LDG.E R6, desc[UR6][R6.64] ;  /* 0x0000000606067981 */ /* 0x000f22000c1e1900 */
[C---:B------:R-:W-:Y:S01]  /*10ec0*/  IADD3 R15, PT, PT, R35.reuse, UR8, RZ ;  /* 0x00000008230f7c10 */ /* 0x040fe2000fffe0ff */
[----:B-1----:R-:W-:-:S04]  /*10ed0*/  IMAD.WIDE.U32 R12, R35, 0x4, R30 ;  /* 0x00000004230c7825 */ /* 0x002fc800078e001e */
[C---:B------:R-:W-:Y:S01]  /*10ee0*/  IMAD.WIDE.U32 R34, R15.reuse, 0x4, R30 ;  /* 0x000000040f227825 */ /* 0x040fe200078e001e */
[----:B------:R-:W-:-:S04]  /*10ef0*/  IADD3 R15, PT, PT, R15, UR8, RZ ;  /* 0x000000080f0f7c10 */ /* 0x000fc8000fffe0ff */
[----:B------:R-:W4:Y:S01]  /*10f00*/  LDG.E R2, desc[UR6][R34.64] ;  /* 0x0000000622027981 */ /* 0x000f22000c1e1900 */
[----:B0-----:R-:W-:-:S03]  /*10f10*/  FFMA R29, R8, R3, R29 ;  /* 0x00000003081d7223 */ /* 0x001fc6000000001d */
[----:B------:R0:W4:Y:S01]  /*10f20*/  LDG.E R3, desc[UR6][R12.64] ;  /* 0x000000060c037981 */ /* 0x000122000c1e1900 */
[----:B------:R-:W-:-:S04]  /*10f30*/  IMAD.WIDE.U32 R32, R15, 0x4, R30 ;  /* 0x000000040f207825 */ /* 0x000fc800078e001e */
[----:B---3--:R-:W-:Y:S01]  /*10f40*/  FFMA R8, R4, R9, R29 ;  /* 0x0000000904087223 */ /* 0x008fe2000000001d */
[----:B------:R-:W-:Y:S01]  /*10f50*/  IADD3 R9, PT, PT, R15, UR8, RZ ;  /* 0x000000080f097c10 */ /* 0x000fe2000fffe0ff */
[----:B------:R-:W3:Y:S04]  /*10f60*/  LDG.E R7, desc[UR6][R32.64] ;  /* 0x0000000620077981 */ /* 0x000ee8000c1e1900 */
[----:B------:R-:W-:Y:S01]  /*10f70*/  IMAD.WIDE.U32 R28, R9, 0x4, R30 ;  /* 0x00000004091c7825 */ /* 0x000fe200078e001e */
[----:B0-----:R-:W0:Y:S04]  /*10f80*/  LDS.128 R12, [UR4+0xf80] ;  /* 0x000f8004ff0c7984 */ /* 0x001e280008000c00 */
[----:B------:R-:W3:Y:S01]  /*10f90*/  LDG.E R4, desc[UR6][R28.64] ;  /* 0x000000061c047981 */ /* 0x000ee2000c1e1900 */
[----:B--2---:R-:W-:-:S04]  /*10fa0*/  FFMA R27, R27, R10, R8 ;  /* 0x0000000a1b1b7223 */ /* 0x004fc80000000008 */
[----:B-----5:R-:W-:-:S04]  /*10fb0*/  FFMA R11, R24, R11, R27 ;  /* 0x0000000b180b7223 */ /* 0x020fc8000000001b */
[----:B0-----:R-:W-:-:S04]  /*10fc0*/  FFMA R11, R12, R25, R11 ;  /* 0x000000190c0b7223 */ /* 0x001fc8000000000b */
[----:B------:R-:W-:Y:S01]  /*10fd0*/  FFMA R22, R22, R13, R11 ;  /* 0x0000000d16167223 */ /* 0x000fe2000000000b */
[----:B------:R-:W-:Y:S02]  /*10fe0*/  IADD3 R13, PT, PT, R9, UR8, RZ ;  /* 0x00000008090d7c10 */ /* 0x000fe4000fffe0ff */
[----:B------:R-:W0:Y:S03]  /*10ff0*/  LDS.128 R8, [UR4+0xf90] ;  /* 0x000f9004ff087984 */ /* 0x000e260008000c00 */
[C---:B------:R-:W-:Y:S01]  /*11000*/  IMAD.WIDE.U32 R24, R13.reuse, 0x4, R30 ;  /* 0x000000040d187825 */ /* 0x040fe200078e001e */
[----:B------:R-:W-:-:S04]  /*11010*/  IADD3 R13, PT, PT, R13, UR8, RZ ;  /* 0x000000080d0d7c10 */ /* 0x000fc8000fffe0ff */
[----:B------:R1:W2:Y:S01]  /*11020*/  LDG.E R29, desc[UR6][R24.64] ;  /* 0x00000006181d7981 */ /* 0x0002a2000c1e1900 */
[----:B------:R-:W-:Y:S01]  /*11030*/  FFMA R27, R23, R14, R22 ;  /* 0x0000000e171b7223 */ /* 0x000fe20000000016 */
[----:B------:R-:W-:-:S05]  /*11040*/  IMAD.WIDE.U32 R22, R13, 0x4, R30 ;  /* 0x000000040d167825 */ /* 0x000fca00078e001e */
[----:B------:R5:W2:Y:S01]  /*11050*/  LDG.E R26, desc[UR6][R22.64] ;  /* 0x00000006161a7981 */ /* 0x000aa2000c1e1900 */
[----:B----4-:R-:W-:Y:S01]  /*11060*/  FFMA R15, R20, R15, R27 ;  /* 0x0000000f140f7223 */ /* 0x010fe2000000001b */
[----:B------:R-:W-:-:S03]  /*11070*/  IADD3 R27, PT, PT, R13, UR8, RZ ;  /* 0x000000080d1b7c10 */ /* 0x000fc6000fffe0ff */
[----:B0-----:R-:W-:Y:S02]  /*11080*/  FFMA R21, R8, R21, R15 ;  /* 0x0000001508157223 */ /* 0x001fe4000000000f */
[----:B------:R-:W0:Y:S02]  /*11090*/  LDS.128 R12, [UR4+0xfa0] ;  /* 0x000fa004ff0c7984 */ /* 0x000e240008000c00 */
[----:B------:R-:W-:Y:S01]  /*110a0*/  FFMA R16, R16, R9, R21 ;  /* 0x0000000910107223 */ /* 0x000fe20000000015 */
[C---:B------:R-:W-:Y:S01]  /*110b0*/  IADD3 R21, PT, PT, R27.reuse, UR8, RZ ;  /* 0x000000081b157c10 */ /* 0x040fe2000fffe0ff */
[----:B------:R-:W-:-:S04]  /*110c0*/  IMAD.WIDE.U32 R8, R27, 0x4, R30 ;  /* 0x000000041b087825 */ /* 0x000fc800078e001e */
[C---:B-1----:R-:W-:Y:S01]  /*110d0*/  IMAD.WIDE.U32 R24, R21.reuse, 0x4, R30 ;  /* 0x0000000415187825 */ /* 0x042fe200078e001e */
[----:B------:R1:W4:Y:S05]  /*110e0*/  LDG.E R27, desc[UR6][R8.64] ;  /* 0x00000006081b7981 */ /* 0x00032a000c1e1900 */
[----:B------:R-:W4:Y:S01]  /*110f0*/  LDG.E R24, desc[UR6][R24.64] ;  /* 0x0000000618187981 */ /* 0x000f22000c1e1900 */
[----:B------:R-:W-:-:S04]  /*11100*/  IADD3 R21, PT, PT, R21, UR8, RZ ;  /* 0x0000000815157c10 */ /* 0x000fc8000fffe0ff */
[----:B-----5:R-:W-:Y:S01]  /*11110*/  IADD3 R23, PT, PT, R21, UR8, RZ ;  /* 0x0000000815177c10 */ /* 0x020fe2000fffe0ff */
[----:B------:R-:W-:Y:S01]  /*11120*/  FFMA R19, R19, R10, R16 ;  /* 0x0000000a13137223 */ /* 0x000fe20000000010 */
[----:B------:R-:W-:-:S04]  /*11130*/  IMAD.WIDE.U32 R32, R21, 0x4, R30 ;  /* 0x0000000415207825 */ /* 0x000fc800078e001e */
[----:B------:R-:W-:-:S04]  /*11140*/  IMAD.WIDE.U32 R20, R23, 0x4, R30 ;  /* 0x0000000417147825 */ /* 0x000fc800078e001e */
[----:B------:R-:W-:Y:S02]  /*11150*/  FFMA R11, R18, R11, R19 ;  /* 0x0000000b120b7223 */ /* 0x000fe40000000013 */
[----:B------:R5:W4:Y:S01]  /*11160*/  LDG.E R19, desc[UR6][R32.64] ;  /* 0x0000000620137981 */ /* 0x000b22000c1e1900 */
[----:B------:R-:W-:-:S03]  /*11170*/  IADD3 R23, PT, PT, R23, UR8, RZ ;  /* 0x0000000817177c10 */ /* 0x000fc6000fffe0ff */
[----:B------:R5:W4:Y:S01]  /*11180*/  LDG.E R18, desc[UR6][R20.64] ;  /* 0x0000000614127981 */ /* 0x000b22000c1e1900 */
[----:B0-----:R-:W-:-:S03]  /*11190*/  FFMA R17, R12, R17, R11 ;  /* 0x000000110c117223 */ /* 0x001fc6000000000b */
[----:B-1----:R-:W3:Y:S01]  /*111a0*/  LDS.128 R8, [UR4+0xfb0] ;  /* 0x000fb004ff087984 */ /* 0x002ee20008000c00 */
[C---:B------:R-:W-:Y:S01]  /*111b0*/  IMAD.WIDE.U32 R34, R23.reuse, 0x4, R30 ;  /* 0x0000000417227825 */ /* 0x040fe200078e001e */
[----:B------:R-:W-:-:S03]  /*111c0*/  IADD3 R23, PT, PT, R23, UR8, RZ ;  /* 0x0000000817177c10 */ /* 0x000fc6000fffe0ff */
[----:B------:R-:W-:Y:S02]  /*111d0*/  FFMA R6, R6, R13, R17 ;  /* 0x0000000d06067223 */ /* 0x000fe40000000011 */
[----:B------:R-:W4:Y:S01]  /*111e0*/  LDG.E R17, desc[UR6][R34.64] ;  /* 0x0000000622117981 */ /* 0x000f22000c1e1900 */
[----:B------:R-:W-:-:S05]  /*111f0*/  IMAD.WIDE.U32 R12, R23, 0x4, R30 ;  /* 0x00000004170c7825 */ /* 0x000fca00078e001e */
[----:B------:R0:W4:Y:S01]  /*11200*/  LDG.E R16, desc[UR6][R12.64] ;  /* 0x000000060c107981 */ /* 0x000122000c1e1900 */
[----:B------:R-:W-:Y:S01]  /*11210*/  IADD3 R23, PT, PT, R23, UR8, RZ ;  /* 0x0000000817177c10 */ /* 0x000fe2000fffe0ff */
[----:B------:R-:W-:-:S03]  /*11220*/  FFMA R3, R3, R14, R6 ;  /* 0x0000000e03037223 */ /* 0x000fc60000000006 */
[C---:B-----5:R-:W-:Y:S01]  /*11230*/  IADD3 R33, PT, PT, R23.reuse, UR8, RZ ;  /* 0x0000000817217c10 */ /* 0x060fe2000fffe0ff */
[----:B------:R-:W-:-:S04]  /*11240*/  IMAD.WIDE.U32 R22, R23, 0x4, R30 ;  /* 0x0000000417167825 */ /* 0x000fc800078e001e */
[----:B------:R-:W-:Y:S01]  /*11250*/  FFMA R25, R2, R15, R3 ;  /* 0x0000000f02197223 */ /* 0x000fe20000000003 */
[C---:B------:R-:W-:Y:S01]  /*11260*/  IADD3 R15, PT, PT, R33.reuse, UR8, RZ ;  /* 0x00000008210f7c10 */ /* 0x040fe2000fffe0ff */
[--C-:B------:R-:W-:Y:S01]  /*11270*/  IMAD.WIDE.U32 R20, R33, 0x4, R30.reuse ;  /* 0x0000000421147825 */ /* 0x100fe200078e001e */
[----:B------:R-:W5:Y:S02]  /*11280*/  LDG.E R3, desc[UR6][R22.64] ;  /* 0x0000000616037981 */ /* 0x000f64000c1e1900 */
[C---:B------:R-:W-:Y:S01]  /*11290*/  IADD3 R33, PT, PT, R15.reuse, UR8, RZ ;  /* 0x000000080f217c10 */ /* 0x040fe2000fffe0ff */
[--C-:B0-----:R-:W-:Y:S01]  /*112a0*/  IMAD.WIDE.U32 R12, R15, 0x4, R30.reuse ;  /* 0x000000040f0c7825 */ /* 0x101fe200078e001e */
[----:B------:R-:W5:Y:S02]  /*112b0*/  LDG.E R2, desc[UR6][R20.64] ;  /* 0x0000000614027981 */ /* 0x000f64000c1e1900 */
[C---:B------:R-:W-:Y:S01]  /*112c0*/  IADD3 R15, PT, PT, R33.reuse, UR8, RZ ;  /* 0x00000008210f7c10 */ /* 0x040fe2000fffe0ff */
[----:B------:R-:W-:-:S05]  /*112d0*/  IMAD.WIDE.U32 R32, R33, 0x4, R30 ;  /* 0x0000000421207825 */ /* 0x000fca00078e001e */
[----:B------:R-:W5:Y:S01]  /*112e0*/  LDG.E R22, desc[UR6][R32.64] ;  /* 0x0000000620167981 */ /* 0x000f62000c1e1900 */
[----:B---3--:R-:W-:Y:S01]  /*112f0*/  FFMA R35, R8, R7, R25 ;  /* 0x0000000708237223 */ /* 0x008fe20000000019 */
[C---:B------:R-:W-:Y:S02]  /*11300*/  IADD3 R25, PT, PT, R15.reuse, UR8, RZ ;  /* 0x000000080f197c10 */ /* 0x040fe4000fffe0ff */
[----:B------:R0:W3:Y:S01]  /*11310*/  LDG.E R7, desc[UR6][R12.64] ;  /* 0x000000060c077981 */ /* 0x0000e2000c1e1900 */
[----:B------:R-:W-:Y:S01]  /*11320*/  IMAD.WIDE.U32 R14, R15, 0x4, R30 ;  /* 0x000000040f0e7825 */ /* 0x000fe200078e001e */
[----:B------:R-:W-:-:S03]  /*11330*/  IADD3 R37, PT, PT, R25, UR8, RZ ;  /* 0x0000000819257c10 */ /* 0x000fc6000fffe0ff */
[----:B------:R-:W-:Y:S01]  /*11340*/  FFMA R8, R4, R9, R35 ;  /* 0x0000000904087223 */ /* 0x000fe20000000023 */
[----:B------:R-:W3:Y:S01]  /*11350*/  LDG.E R21, desc[UR6][R14.64] ;  /* 0x000000060e157981 */ /* 0x000ee2000c1e1900 */
[----:B------:R-:W-:Y:S01]  /*11360*/  IADD3 R9, PT, PT, R37, UR8, RZ ;  /* 0x0000000825097c10 */ /* 0x000fe2000fffe0ff */
[----:B0-----:R-:W-:-:S04]  /*11370*/  IMAD.WIDE.U32 R12, R25, 0x4, R30 ;  /* 0x00000004190c7825 */ /* 0x001fc800078e001e */
[--C-:B------:R-:W-:Y:S01]  /*11380*/  IMAD.WIDE.U32 R36, R37, 0x4, R30.reuse ;  /* 0x0000000425247825 */ /* 0x100fe200078e001e */
[----:B------:R0:W3:Y:S03]  /*11390*/  LDG.E R4, desc[UR6][R12.64] ;  /* 0x000000060c047981 */ /* 0x0000e6000c1e1900 */
[C-C-:B------:R-:W-:Y:S01]  /*113a0*/  IMAD.WIDE.U32 R34, R9.reuse, 0x4, R30.reuse ;  /* 0x0000000409227825 */ /* 0x140fe200078e001e */
[----:B------:R-:W-:Y:S01]  /*113b0*/  IADD3 R9, PT, PT, R9, UR8, RZ ;  /* 0x0000000809097c10 */ /* 0x000fe2000fffe0ff */
[----:B------:R-:W3:Y:S03]  /*113c0*/  LDG.E R23, desc[UR6][R36.64] ;  /* 0x0000000624177981 */ /* 0x000ee6000c1e1900 */
[C---:B------:R-:W-:Y:S01]  /*113d0*/  IADD3 R25, PT, PT, R9.reuse, UR8, RZ ;  /* 0x0000000809197c10 */ /* 0x040fe2000fffe0ff */
[--C-:B------:R-:W-:Y:S01]  /*113e0*/  IMAD.WIDE.U32 R32, R9, 0x4, R30.reuse ;  /* 0x0000000409207825 */ /* 0x100fe200078e001e */
[----:B------:R-:W3:Y:S03]  /*113f0*/  LDG.E R6, desc[UR6][R34.64] ;  /* 0x0000000622067981 */ /* 0x000ee6000c1e1900 */
[----:B------:R-:W-:Y:S01]  /*11400*/  IMAD.WIDE.U32 R30, R25, 0x4, R30 ;  /* 0x00000004191e7825 */ /* 0x000fe200078e001e */
[----:B0-----:R-:W4:Y:S04]  /*11410*/  LDS.128 R12, [UR4+0xfc0] ;  /* 0x000fc004ff0c7984 */ /* 0x001f280008000c00 */
[----:B------:R-:W3:Y:S04]  /*11420*/  LDG.E R25, desc[UR6][R32.64] ;  /* 0x0000000620197981 */ /* 0x000ee8000c1e1900 */
[----:B------:R-:W3:Y:S01]  /*11430*/  LDG.E R20, desc[UR6][R30.64] ;  /* 0x000000061e147981 */ /* 0x000ee2000c1e1900 */
[----:B--2---:R-:W-:-:S04]  /*11440*/  FFMA R29, R29, R10, R8 ;  /* 0x0000000a1d1d7223 */ /* 0x004fc80000000008 */
[----:B------:R-:W-:Y:S01]  /*11450*/  FFMA R11, R26, R11, R29 ;  /* 0x0000000b1a0b7223 */ /* 0x000fe2000000001d */
[----:B------:R-:W-:-:S03]  /*11460*/  IMAD R5, R5, UR8, R0 ;  /* 0x0000000805057c24 */ /* 0x000fc6000f8e0200 */
[----:B----4-:R-:W-:-:S04]  /*11470*/  FFMA R11, R12, R27, R11 ;  /* 0x0000001b0c0b7223 */ /* 0x010fc8000000000b */
[----:B------:R-:W-:Y:S02]  /*11480*/  FFMA R24, R24, R13, R11 ;  /* 0x0000000d18187223 */ /* 0x000fe4000000000b */
[----:B------:R-:W0:Y:S02]  /*11490*/  LDS.128 R8, [UR4+0xfd0] ;  /* 0x000fd004ff087984 */ /* 0x000e240008000c00 */
[----:B------:R-:W-:-:S04]  /*114a0*/  FFMA R19, R19, R14, R24 ;  /* 0x0000000e13137223 */ /* 0x000fc80000000018 */
[----:B------:R-:W-:Y:S02]  /*114b0*/  FFMA R19, R18, R15, R19 ;  /* 0x0000000f12137223 */ /* 0x000fe40000000013 */
[----:B------:R-:W3:Y:S02]  /*114c0*/  LDS.128 R12, [UR4+0xfe0] ;  /* 0x000fe004ff0c7984 */ /* 0x000ee40008000c00 */
[----:B0-----:R-:W-:-:S04]  /*114d0*/  FFMA R17, R8, R17, R19 ;  /* 0x0000001108117223 */ /* 0x001fc80000000013 */
[----:B------:R-:W-:Y:S02]  /*114e0*/  FFMA R8, R16, R9, R17 ;  /* 0x0000000910087223 */ /* 0x000fe40000000011 */
[----:B------:R-:W0:Y:S02]  /*114f0*/  LDS.128 R16, [UR4+0xff0] ;  /* 0x000ff004ff107984 */ /* 0x000e240008000c00 */
[----:B-----5:R-:W-:-:S04]  /*11500*/  FFMA R3, R3, R10, R8 ;  /* 0x0000000a03037223 */ /* 0x020fc80000000008 */
[----:B------:R-:W-:-:S04]  /*11510*/  FFMA R3, R2, R11, R3 ;  /* 0x0000000b02037223 */ /* 0x000fc80000000003 */
[----:B---3--:R-:W-:Y:S02]  /*11520*/  FFMA R7, R12, R7, R3 ;  /* 0x000000070c077223 */ /* 0x008fe40000000003 */
[----:B------:R-:W1:Y:S02]  /*11530*/  LDC.64 R2, c[0x0][0x390] ;  /* 0x0000e400ff027b82 */ /* 0x000e640000000a00 */
[----:B------:R-:W-:-:S04]  /*11540*/  FFMA R22, R22, R13, R7 ;  /* 0x0000000d16167223 */ /* 0x000fc80000000007 */
[----:B------:R-:W-:-:S04]  /*11550*/  FFMA R21, R21, R14, R22 ;  /* 0x0000000e15157223 */ /* 0x000fc80000000016 */
[----:B------:R-:W-:-:S04]  /*11560*/  FFMA R15, R4, R15, R21 ;  /* 0x0000000f040f7223 */ /* 0x000fc80000000015 */
[----:B0-----:R-:W-:-:S04]  /*11570*/  FFMA R15, R16, R23, R15 ;  /* 0x00000017100f7223 */ /* 0x001fc8000000000f */
[----:B------:R-:W-:Y:S01]  /*11580*/  FFMA R6, R6, R17, R15 ;  /* 0x0000001106067223 */ /* 0x000fe2000000000f */
[----:B-1----:R-:W-:-:S04]  /*11590*/  IMAD.WIDE.U32 R2, R5, 0x4, R2 ;  /* 0x0000000405027825 */ /* 0x002fc800078e0002 */
[----:B------:R-:W-:-:S04]  /*115a0*/  FFMA R25, R25, R18, R6 ;  /* 0x0000001219197223 */ /* 0x000fc80000000006 */
[----:B------:R-:W-:-:S05]  /*115b0*/  FFMA R19, R20, R19, R25 ;  /* 0x0000001314137223 */ /* 0x000fca0000000019 */
[----:B------:R-:W-:Y:S01]  /*115c0*/  STG.E desc[UR6][R2.64], R19 ;  /* 0x0000001302007986 */ /* 0x000fe2000c101906 */
[----:B------:R-:W-:Y:S05]  /*115d0*/  EXIT ;  /* 0x000000000000794d */ /* 0x000fea0003800000 */
.L_x_0:
[----:B------:R-:W-:-:S00]  /*115e0*/  BRA `(.L_x_0) ;  /* 0xfffffffc00fc7947 */ /* 0x000fc0000383ffff */
[----:B------:R-:W-:-:S00]  /*115f0*/  NOP ;  /* 0x0000000000007918 */ /* 0x000fc00000000000 */
        /* <DEDUP_REMOVED lines=8> */
.L_x_1:


//--------------------- .nv.shared._Z28patch_embedding_kernel_tiledPKfS0_Pfiii --------------------------
	.section	.nv.shared._Z28patch_embedding_kernel_tiledPKfS0_Pfiii,"aw",@nobits
	.sectionflags	@""
	.align	4
.nv.shared._Z28patch_embedding_kernel_tiledPKfS0_Pfiii:
	.zero		5120


//--------------------- .nv.shared.reserved.0     --------------------------
	.section	.nv.shared.reserved.0,"aw",@nobits
	.weak		__nv_reservedSMEM_offset_0_alias
	.size		__nv_reservedSMEM_offset_0_alias, 0, 64
	.other		__nv_reservedSMEM_offset_0_alias,@"STO_CUDA_RESERVED_SHARED STV_DEFAULT"
__nv_reservedSMEM_offset_0_alias:
	.zero		0
	.zero		64


//--------------------- .nv.constant0._Z28patch_embedding_kernel_tiledPKfS0_Pfiii --------------------------
	.section	.nv.constant0._Z28patch_embedding_kernel_tiledPKfS0_Pfiii,"a",@progbits
	.sectionflags	@""
	.align	4
.nv.constant0._Z28patch_embedding_kernel_tiledPKfS0_Pfiii:
	.zero		932


//--------------------- SYMBOLS --------------------------

	.type		.nv.reservedSmem.offset0,@object
	.size		.nv.reservedSmem.offset0,0x4
	.type		.nv.reservedSmem.cap,@object
	.size		.nv.reservedSmem.cap,0x4
